// auto-generated by cutlass_sweep.fmha — config: {"arch": "sm_100", "direction": "bwd", "dtype": "fp16", "head_dim": 112, "mask": "causal", "schedule": "tma", "tile_kv": 128, "tile_q": 128}
#include "cutlass/cutlass.h"
#include "cute/tensor.hpp"
#include "cutlass/device_kernel.h"
#include "cutlass/kernel_hardware_info.h"
#include "77_blackwell_fmha/collective/fmha_common.hpp"
#include "77_blackwell_fmha/collective/fmha_fusion.hpp"
#include "77_blackwell_fmha/kernel/sm100_fmha_bwd_kernel_tma_warpspecialized.hpp"

using namespace cute;
using Element = cutlass::half_t;
using TileShape = Shape<_128, _128, _112, _112>;
// Q K D D_VO ((H_R, H_K) B) — must match the kernel's stride deconstruction.
using ProblemShape =
    cute::tuple<int, int, int, int, cute::tuple<cute::tuple<int, int>, int>>;

using Kernel = cutlass::fmha::kernel::Sm100FmhaBwdKernelTmaWarpSpecialized<
    ProblemShape, Element, float, TileShape,
    cutlass::fmha::collective::CausalMask<true>>;

auto* _anchor = &cutlass::device_kernel<Kernel>;


// ===== COMPILED SASS (sm_100a) =====

	.target	sm_100a

	.elftype	@"ET_EXEC"


//--------------------- .note.nv.tkinfo           --------------------------
	.section	.note.nv.tkinfo,"",@"SHT_NOTE"
	.sectionflags	@"SHF_NOTE_NV_TKINFO"
	.tkinfo
        /*0018*/ 	.word	0x00000002
        /*0030*/ 	.string	""
        /*0030*/ 	.string	"ptxas"
        /*0030*/ 	.string	"Cuda compilation tools, release 13.0, V13.0.88"
        /*0030*/ 	.string	"Build cuda_13.0.r13.0/compiler.36424714_0"
        /*0030*/ 	.string	"-arch sm_100a -m 64 "



//--------------------- .note.nv.cuinfo           --------------------------
	.section	.note.nv.cuinfo,"",@"SHT_NOTE"
	.sectionflags	@"SHF_NOTE_NV_CUINFO"
        /*0018*/ 	.short	0x0002
        /*001a*/ 	.short	0x0064
        /*001c*/ 	.short	0x0082
	.zero		2


//--------------------- .nv.info                  --------------------------
	.section	.nv.info,"",@"SHT_CUDA_INFO"
	.align	4


	//----- nvinfo : EIATTR_REGCOUNT
	.align		4
        /*0000*/ 	.byte	0x04, 0x2f
        /*0002*/ 	.short	(.L_21 - .L_20)
	.align		4
.L_20:
        /*0004*/ 	.word	index@(_ZN7cutlass13device_kernelINS_4fmha6kernel36Sm100FmhaBwdKernelTmaWarpSpecializedIN4cute5tupleIJiiiiNS5_IJNS5_IJiiEEEiEEEEEENS_6half_tEfNS5_IJNS4_1CILi128EEESB_NSA_ILi112EEESC_EEENS1_10collective10CausalMaskILb1EEEEEEEvNT_6ParamsE)
        /*0008*/ 	.word	0x00000080


	//----- nvinfo : EIATTR_FRAME_SIZE
	.align		4
.L_21:
        /*000c*/ 	.byte	0x04, 0x11
        /*000e*/ 	.short	(.L_23 - .L_22)
	.align		4
.L_22:
        /*0010*/ 	.word	index@($__internal_3_$__cuda_sm20_div_u16)
        /*0014*/ 	.word	0x00000060


	//----- nvinfo : EIATTR_FRAME_SIZE
	.align		4
.L_23:
        /*0018*/ 	.byte	0x04, 0x11
        /*001a*/ 	.short	(.L_25 - .L_24)
	.align		4
.L_24:
        /*001c*/ 	.word	index@($__internal_2_$__cuda_sm10x_tcgen05_guardrail_trap_unallocated_columns_being_dealloced)
        /*0020*/ 	.word	0x00000060


	//----- nvinfo : EIATTR_FRAME_SIZE
	.align		4
.L_25:
        /*0024*/ 	.byte	0x04, 0x11
        /*0026*/ 	.short	(.L_27 - .L_26)
	.align		4
.L_26:
        /*0028*/ 	.word	index@($__internal_1_$__cuda_sm10x_tcgen05_guardrail_trap_phase_invalid_during_alloc)
        /*002c*/ 	.word	0x00000060


	//----- nvinfo : EIATTR_FRAME_SIZE
	.align		4
.L_27:
        /*0030*/ 	.byte	0x04, 0x11
        /*0032*/ 	.short	(.L_29 - .L_28)
	.align		4
.L_28:
        /*0034*/ 	.word	index@($__internal_0_$__cuda_sm10x_tcgen05_guardrail_trap_col_being_dealloced_not_returned_by_alloc)
        /*0038*/ 	.word	0x00000060


	//----- nvinfo : EIATTR_FRAME_SIZE
	.align		4
.L_29:
        /*003c*/ 	.byte	0x04, 0x11
        /*003e*/ 	.short	(.L_31 - .L_30)
	.align		4
.L_30:
        /*0040*/ 	.word	index@(_ZN7cutlass13device_kernelINS_4fmha6kernel36Sm100FmhaBwdKernelTmaWarpSpecializedIN4cute5tupleIJiiiiNS5_IJNS5_IJiiEEEiEEEEEENS_6half_tEfNS5_IJNS4_1CILi128EEESB_NSA_ILi112EEESC_EEENS1_10collective10CausalMaskILb1EEEEEEEvNT_6ParamsE)
        /*0044*/ 	.word	0x00000060


	//----- nvinfo : EIATTR_MIN_STACK_SIZE
	.align		4
.L_31:
        /*0048*/ 	.byte	0x04, 0x12
        /*004a*/ 	.short	(.L_33 - .L_32)
	.align		4
.L_32:
        /*004c*/ 	.word	index@(_ZN7cutlass13device_kernelINS_4fmha6kernel36Sm100FmhaBwdKernelTmaWarpSpecializedIN4cute5tupleIJiiiiNS5_IJNS5_IJiiEEEiEEEEEENS_6half_tEfNS5_IJNS4_1CILi128EEESB_NSA_ILi112EEESC_EEENS1_10collective10CausalMaskILb1EEEEEEEvNT_6ParamsE)
        /*0050*/ 	.word	0x00000060
.L_33:


//--------------------- .nv.compat                --------------------------
	.section	.nv.compat,"",@"SHT_CUDA_COMPAT_INFO"
	.align	4
        /*0000*/ 	.byte	0x02, 0x09, 0x01, 0x00, 0x02, 0x02, 0x02, 0x00, 0x02, 0x05, 0x05, 0x00, 0x03, 0x07, 0x01, 0x01
        /*0010*/ 	.byte	0x02, 0x03, 0x01, 0x00, 0x02, 0x06, 0x01, 0x00, 0x04, 0x0b, 0x08, 0x00, 0x01, 0x00, 0x00, 0x00
        /*0020*/ 	.byte	0x00, 0x00, 0x00, 0x00


//--------------------- .nv.info._ZN7cutlass13device_kernelINS_4fmha6kernel36Sm100FmhaBwdKernelTmaWarpSpecializedIN4cute5tupleIJiiiiNS5_IJNS5_IJiiEEEiEEEEEENS_6half_tEfNS5_IJNS4_1CILi128EEESB_NSA_ILi112EEESC_EEENS1_10collective10CausalMaskILb1EEEEEEEvNT_6ParamsE --------------------------
	.section	.nv.info._ZN7cutlass13device_kernelINS_4fmha6kernel36Sm100FmhaBwdKernelTmaWarpSpecializedIN4cute5tupleIJiiiiNS5_IJNS5_IJiiEEEiEEEEEENS_6half_tEfNS5_IJNS4_1CILi128EEESB_NSA_ILi112EEESC_EEENS1_10collective10CausalMaskILb1EEEEEEEvNT_6ParamsE,"",@"SHT_CUDA_INFO"
	.sectionflags	@""
	.align	4


	//----- nvinfo : EIATTR_CUDA_API_VERSION
	.align		4
        /*0000*/ 	.byte	0x04, 0x37
        /*0002*/ 	.short	(.L_35 - .L_34)
.L_34:
        /*0004*/ 	.word	0x00000082


	//----- nvinfo : EIATTR_KPARAM_INFO
	.align		4
.L_35:
        /*0008*/ 	.byte	0x04, 0x17
        /*000a*/ 	.short	(.L_37 - .L_36)
.L_36:
        /*000c*/ 	.word	0x00000000
        /*0010*/ 	.short	0x0000
        /*0012*/ 	.short	0x0000
        /*0014*/ 	.byte	0x00, 0xf0, 0x01, 0x1a


	//----- nvinfo : EIATTR_AT_ENTRY_FRAGMENTS
	.align		4
.L_37:
        /*0018*/ 	.byte	0x04, 0x4f
        /*001a*/ 	.short	(.L_39 - .L_38)


	//   ....[0]....
.L_38:
        /*001c*/ 	.word	0x00000006


	//----- nvinfo : EIATTR_RESERVED_SMEM_USED
	.align		4
.L_39:
        /*0020*/ 	.byte	0x01, 0x41
	.zero		2


	//----- nvinfo : EIATTR_SPARSE_MMA_MASK
	.align		4
        /*0024*/ 	.byte	0x03, 0x50
        /*0026*/ 	.short	0x0000


	//----- nvinfo : EIATTR_TCGEN05_1CTA_USED
	.align		4
        /*0028*/ 	.byte	0x01, 0x51
	.zero		2


	//----- nvinfo : EIATTR_MAXREG_COUNT
	.align		4
        /*002c*/ 	.byte	0x03, 0x1b
        /*002e*/ 	.short	0x0080


	//----- nvinfo : EIATTR_NUM_BARRIERS
	.align		4
        /*0030*/ 	.byte	0x02, 0x4c
        /*0032*/ 	.byte	0x04
	.zero		1


	//----- nvinfo : EIATTR_EXTERNS
	.align		4
        /*0034*/ 	.byte	0x04, 0x0f
        /*0036*/ 	.short	(.L_41 - .L_40)


	//   ....[0]....
	.align		4
.L_40:
        /*0038*/ 	.word	index@(__assertfail)


	//----- nvinfo : EIATTR_ANNOTATIONS
	.align		4
.L_41:
        /*003c*/ 	.byte	0x04, 0x55
        /*003e*/ 	.short	(.L_43 - .L_42)


	//   ....[0]....
.L_42:
        /*0040*/ 	.word	0x00000001
        /*0044*/ 	.byte	0x40, 0x11, 0x00, 0x00, 0x01, 0x00, 0x00, 0x00, 0xd0, 0x11, 0x00, 0x00, 0x01, 0x00, 0x00, 0x00
        /* <DEDUP_REMOVED lines=42> */
        /*02f4*/ 	.byte	0x90, 0x12, 0x01, 0x00, 0x01, 0x00, 0x00, 0x00, 0xa0, 0x12, 0x01, 0x00


	//----- nvinfo : EIATTR_MERCURY_ISA_VERSION
	.align		4
.L_43:
        /*0300*/ 	.byte	0x03, 0x5f
        /*0302*/ 	.short	0x0101


	//----- nvinfo : EIATTR_INT_WARP_WIDE_INSTR_OFFSETS
	.align		4
        /*0304*/ 	.byte	0x04, 0x31
        /*0306*/ 	.short	(.L_45 - .L_44)


	//   ....[0]....
.L_44:
        /*0308*/ 	.word	0x00013d40


	//   ....[1]....
        /*030c*/ 	.word	0x00013d60


	//   ....[2]....
        /*0310*/ 	.word	0x00013d90


	//----- nvinfo : EIATTR_COOP_GROUP_MASK_REGIDS
	.align		4
.L_45:
        /*0314*/ 	.byte	0x04, 0x29
        /*0316*/ 	.short	(.L_47 - .L_46)


	//   ....[0]....
.L_46:
        /*0318*/ 	.word	0xffffffff


	//   ....[1]....
        /*031c*/ 	.word	0xffffffff


	//   ....[2]....
        /*0320*/ 	.word	0xffffffff


	//   ....[3]....
        /*0324*/ 	.word	0xffffffff


	//   ....[4]....
        /*0328*/ 	.word	0xffffffff


	//   ....[5]....
        /*032c*/ 	.word	0xffffffff


	//   ....[6]....
        /*0330*/ 	.word	0xffffffff


	//   ....[7]....
        /*0334*/ 	.word	0xffffffff


	//   ....[8]....
        /*0338*/ 	.word	0xffffffff


	//   ....[9]....
        /*033c*/ 	.word	0xffffffff


	//   ....[10]....
        /*0340*/ 	.word	0xffffffff


	//   ....[11]....
        /*0344*/ 	.word	0xffffffff


	//   ....[12]....
        /*0348*/ 	.word	0xffffffff


	//   ....[13]....
        /*034c*/ 	.word	0xffffffff


	//   ....[14]....
        /*0350*/ 	.word	0xffffffff


	//   ....[15]....
        /*0354*/ 	.word	0xffffffff


	//   ....[16]....
        /*0358*/ 	.word	0xffffffff


	//   ....[17]....
        /*035c*/ 	.word	0x0500000f


	//----- nvinfo : EIATTR_COOP_GROUP_INSTR_OFFSETS
	.align		4
.L_47:
        /*0360*/ 	.byte	0x04, 0x28
        /*0362*/ 	.short	(.L_49 - .L_48)


	//   ....[0]....
.L_48:
        /*0364*/ 	.word	0x00000080


	//   ....[1]....
        /*0368*/ 	.word	0x00000340


	//   ....[2]....
        /*036c*/ 	.word	0x00000560


	//   ....[3]....
        /*0370*/ 	.word	0x00000650


	//   ....[4]....
        /*0374*/ 	.word	0x00000790


	//   ....[5]....
        /*0378*/ 	.word	0x000008d0


	//   ....[6]....
        /*037c*/ 	.word	0x00000a10


	//   ....[7]....
        /*0380*/ 	.word	0x00000b50


	//   ....[8]....
        /*0384*/ 	.word	0x00000c90


	//   ....[9]....
        /*0388*/ 	.word	0x00000dd0


	//   ....[10]....
        /*038c*/ 	.word	0x00000f10


	//   ....[11]....
        /*0390*/ 	.word	0x00004660


	//   ....[12]....
        /*0394*/ 	.word	0x00004860


	//   ....[13]....
        /*0398*/ 	.word	0x00004880


	//   ....[14]....
        /*039c*/ 	.word	0x000096c0


	//   ....[15]....
        /*03a0*/ 	.word	0x00013c30


	//   ....[16]....
        /*03a4*/ 	.word	0x00013e60


	//   ....[17]....
        /*03a8*/ 	.word	0x00014920


	//----- nvinfo : EIATTR_REG_RECONFIG
	.align		4
.L_49:
        /*03ac*/ 	.byte	0x01, 0x54
	.zero		2


	//----- nvinfo : EIATTR_VRC_CTA_INIT_COUNT
	.align		4
        /*03b0*/ 	.byte	0x02, 0x4a
        /*03b2*/ 	.byte	0x80
	.zero		1


	//----- nvinfo : EIATTR_SYSCALL_OFFSETS
	.align		4
        /*03b4*/ 	.byte	0x04, 0x46
        /*03b6*/ 	.short	(.L_51 - .L_50)


	//   ....[0]....
.L_50:
        /*03b8*/ 	.word	0x00009850


	//   ....[1]....
        /*03bc*/ 	.word	0x000099b0


	//   ....[2]....
        /*03c0*/ 	.word	0x00009b10


	//   ....[3]....
        /*03c4*/ 	.word	0x0000c690


	//   ....[4]....
        /*03c8*/ 	.word	0x0000c810


	//   ....[5]....
        /*03cc*/ 	.word	0x0000c980


	//   ....[6]....
        /*03d0*/ 	.word	0x0000caf0


	//   ....[7]....
        /*03d4*/ 	.word	0x0000ccb0


	//   ....[8]....
        /*03d8*/ 	.word	0x0000ce10


	//   ....[9]....
        /*03dc*/ 	.word	0x0000cf80


	//   ....[10]....
        /*03e0*/ 	.word	0x0000ea60


	//   ....[11]....
        /*03e4*/ 	.word	0x0000ec30


	//   ....[12]....
        /*03e8*/ 	.word	0x0000eda0


	//   ....[13]....
        /*03ec*/ 	.word	0x0000ef10


	//   ....[14]....
        /*03f0*/ 	.word	0x0000f3d0


	//   ....[15]....
        /*03f4*/ 	.word	0x0000f540


	//   ....[16]....
        /*03f8*/ 	.word	0x0000f6e0


	//   ....[17]....
        /*03fc*/ 	.word	0x0000f850


	//   ....[18]....
        /*0400*/ 	.word	0x00010660


	//   ....[19]....
        /*0404*/ 	.word	0x000115f0


	//   ....[20]....
        /*0408*/ 	.word	0x00011760


	//   ....[21]....
        /*040c*/ 	.word	0x000118d0


	//   ....[22]....
        /*0410*/ 	.word	0x000127f0


	//   ....[23]....
        /*0414*/ 	.word	0x00012960


	//   ....[24]....
        /*0418*/ 	.word	0x00012ad0


	//----- nvinfo : EIATTR_MBARRIER_INSTR_OFFSETS
	.align		4
.L_51:
        /*041c*/ 	.byte	0x04, 0x39
        /*041e*/ 	.short	(.L_53 - .L_52)


	//   ....[0]....
.L_52:
        /*0420*/ 	.word	0x00000410
        /*0424*/ 	.word	0x000000ff
        /*0428*/ 	.word	0x00033800
        /*042c*/ 	.short	0x0100
        /*042e*/ 	.byte	0x04
	.zero		1


	//   ....[1]....
        /*0430*/ 	.word	0x00000420
        /*0434*/ 	.word	0x000000ff
        /*0438*/ 	.word	0x00033810
        /*043c*/ 	.short	0x0100
        /*043e*/ 	.byte	0x04
	.zero		1


	//   ....[2]....
        /*0440*/ 	.word	0x00000430
        /*0444*/ 	.word	0x000000ff
        /*0448*/ 	.word	0x00033808
        /*044c*/ 	.short	0x0100
        /*044e*/ 	.byte	0x04
	.zero		1


	//   ....[3]....
        /*0450*/ 	.word	0x00000440
        /*0454*/ 	.word	0x000000ff
        /*0458*/ 	.word	0x00033818
        /*045c*/ 	.short	0x0100
        /*045e*/ 	.byte	0x04
	.zero		1


	//   ....[4]....
        /*0460*/ 	.word	0x00000620
        /*0464*/ 	.word	0x000000ff
        /*0468*/ 	.word	0x00033820
        /*046c*/ 	.short	0x0100
        /*046e*/ 	.byte	0x06
	.zero		1


	//   ....[5]....
        /*0470*/ 	.word	0x00000630
        /*0474*/ 	.word	0x000000ff
        /*0478*/ 	.word	0x00033828
        /*047c*/ 	.short	0x0100
        /*047e*/ 	.byte	0x06
	.zero		1


	//   ....[6]....
        /*0480*/ 	.word	0x00000760
        /*0484*/ 	.word	0x000000ff
        /*0488*/ 	.word	0x00033830
        /*048c*/ 	.short	0x0100
        /*048e*/ 	.byte	0x04
	.zero		1


	//   ....[7]....
        /*0490*/ 	.word	0x00000770
        /*0494*/ 	.word	0x000000ff
        /*0498*/ 	.word	0x00033838
        /*049c*/ 	.short	0x0100
        /*049e*/ 	.byte	0x04
	.zero		1


	//   ....[8]....
        /*04a0*/ 	.word	0x000008a0
        /*04a4*/ 	.word	0x000000ff
        /*04a8*/ 	.word	0x00033840
        /*04ac*/ 	.short	0x0100
        /*04ae*/ 	.byte	0x04
	.zero		1


	//   ....[9]....
        /*04b0*/ 	.word	0x000008b0
        /*04b4*/ 	.word	0x000000ff
        /*04b8*/ 	.word	0x00033848
        /*04bc*/ 	.short	0x0100
        /*04be*/ 	.byte	0x04
	.zero		1


	//   ....[10]....
        /*04c0*/ 	.word	0x000009e0
        /*04c4*/ 	.word	0x000000ff
        /*04c8*/ 	.word	0x00033850
        /*04cc*/ 	.short	0x0100
        /*04ce*/ 	.byte	0x04
	.zero		1


	//   ....[11]....
        /*04d0*/ 	.word	0x000009f0
        /*04d4*/ 	.word	0x000000ff
        /*04d8*/ 	.word	0x00033858
        /*04dc*/ 	.short	0x0100
        /*04de*/ 	.byte	0x04
	.zero		1


	//   ....[12]....
        /*04e0*/ 	.word	0x00000b20
        /*04e4*/ 	.word	0x000000ff
        /*04e8*/ 	.word	0x00033860
        /*04ec*/ 	.short	0x0100
        /*04ee*/ 	.byte	0x04
	.zero		1


	//   ....[13]....
        /*04f0*/ 	.word	0x00000b30
        /*04f4*/ 	.word	0x000000ff
        /*04f8*/ 	.word	0x00033868
        /*04fc*/ 	.short	0x0100
        /*04fe*/ 	.byte	0x04
	.zero		1


	//   ....[14]....
        /*0500*/ 	.word	0x00000c60
        /*0504*/ 	.word	0x000000ff
        /*0508*/ 	.word	0x00033870
        /*050c*/ 	.short	0x0100
        /*050e*/ 	.byte	0x04
	.zero		1


	//   ....[15]....
        /*0510*/ 	.word	0x00000c70
        /*0514*/ 	.word	0x000000ff
        /*0518*/ 	.word	0x00033878
        /*051c*/ 	.short	0x0100
        /*051e*/ 	.byte	0x04
	.zero		1


	//   ....[16]....
        /*0520*/ 	.word	0x00000da0
        /*0524*/ 	.word	0x000000ff
        /*0528*/ 	.word	0x00033880
        /*052c*/ 	.short	0x0100
        /*052e*/ 	.byte	0x04
	.zero		1


	//   ....[17]....
        /*0530*/ 	.word	0x00000db0
        /*0534*/ 	.word	0x000000ff
        /*0538*/ 	.word	0x00033888
        /*053c*/ 	.short	0x0100
        /*053e*/ 	.byte	0x04
	.zero		1


	//   ....[18]....
        /*0540*/ 	.word	0x00000ee0
        /*0544*/ 	.word	0x000000ff
        /*0548*/ 	.word	0x00033890
        /*054c*/ 	.short	0x0100
        /*054e*/ 	.byte	0x04
	.zero		1


	//   ....[19]....
        /*0550*/ 	.word	0x00000ef0
        /*0554*/ 	.word	0x000000ff
        /*0558*/ 	.word	0x00033898
        /*055c*/ 	.short	0x0100
        /*055e*/ 	.byte	0x04
	.zero		1


	//   ....[20]....
        /*0560*/ 	.word	0x00001020
        /*0564*/ 	.word	0x000000ff
        /*0568*/ 	.word	0x000338a0
        /*056c*/ 	.short	0x0100
        /*056e*/ 	.byte	0x04
	.zero		1


	//   ....[21]....
        /*0570*/ 	.word	0x00001030
        /*0574*/ 	.word	0x000000ff
        /*0578*/ 	.word	0x000338b0
        /*057c*/ 	.short	0x0100
        /*057e*/ 	.byte	0x04
	.zero		1


	//   ....[22]....
        /*0580*/ 	.word	0x00001040
        /*0584*/ 	.word	0x000000ff
        /*0588*/ 	.word	0x000338a8
        /*058c*/ 	.short	0x0100
        /*058e*/ 	.byte	0x04
	.zero		1


	//   ....[23]....
        /*0590*/ 	.word	0x00001050
        /*0594*/ 	.word	0x000000ff
        /*0598*/ 	.word	0x000338b8
        /*059c*/ 	.short	0x0100
        /*059e*/ 	.byte	0x04
	.zero		1


	//   ....[24]....
        /*05a0*/ 	.word	0x000022f0
        /*05a4*/ 	.word	0x000000ff
        /*05a8*/ 	.word	0x00033810
        /*05ac*/ 	.short	0x010a
        /*05ae*/ 	.byte	0x38
	.zero		1


	//   ....[25]....
        /*05b0*/ 	.word	0x00002460
        /*05b4*/ 	.word	0x000000ff
        /*05b8*/ 	.word	0x00033800
        /*05bc*/ 	.short	0x010b
        /*05be*/ 	.byte	0x38
	.zero		1


	//   ....[26]....
        /*05c0*/ 	.word	0x00002a70
        /*05c4*/ 	.word	0x000000ff
        /*05c8*/ 	.word	0x00033838
        /*05cc*/ 	.short	0x010a
        /*05ce*/ 	.byte	0x38
	.zero		1


	//   ....[27]....
        /*05d0*/ 	.word	0x00002ca0
        /*05d4*/ 	.word	0x000000ff
        /*05d8*/ 	.word	0x00033830
        /*05dc*/ 	.short	0x0107
        /*05de*/ 	.byte	0x38
	.zero		1


	//   ....[28]....
        /*05e0*/ 	.word	0x00002d00
        /*05e4*/ 	.word	0x000000ff
        /*05e8*/ 	.word	0x00033830
        /*05ec*/ 	.short	0x0101
        /*05ee*/ 	.byte	0x38
	.zero		1


	//   ....[29]....
        /*05f0*/ 	.word	0x00002d50
        /*05f4*/ 	.word	0x000000ff
        /*05f8*/ 	.word	0x00033828
        /*05fc*/ 	.short	0x010a
        /*05fe*/ 	.byte	0x38
	.zero		1


	//   ....[30]....
        /*0600*/ 	.word	0x00002e70
        /*0604*/ 	.word	0x000000ff
        /*0608*/ 	.word	0x00033820
        /*060c*/ 	.short	0x010b
        /*060e*/ 	.byte	0x38
	.zero		1


	//   ....[31]....
        /*0610*/ 	.word	0x000034b0
        /*0614*/ 	.word	0x000000ff
        /*0618*/ 	.word	0x00033848
        /*061c*/ 	.short	0x010a
        /*061e*/ 	.byte	0x38
	.zero		1


	//   ....[32]....
        /*0620*/ 	.word	0x00003610
        /*0624*/ 	.word	0x000000ff
        /*0628*/ 	.word	0x00033840
        /*062c*/ 	.short	0x0107
        /*062e*/ 	.byte	0x38
	.zero		1


	//   ....[33]....
        /*0630*/ 	.word	0x00003680
        /*0634*/ 	.word	0x000000ff
        /*0638*/ 	.word	0x00033840
        /*063c*/ 	.short	0x0101
        /*063e*/ 	.byte	0x38
	.zero		1


	//   ....[34]....
        /*0640*/ 	.word	0x00003890
        /*0644*/ 	.word	0x000000ff
        /*0648*/ 	.word	0x00033810
        /*064c*/ 	.short	0x010a
        /*064e*/ 	.byte	0x31
	.zero		1


	//   ....[35]....
        /*0650*/ 	.word	0x00003d30
        /*0654*/ 	.word	0x000000ff
        /*0658*/ 	.word	0x00033838
        /*065c*/ 	.short	0x010a
        /*065e*/ 	.byte	0x38
	.zero		1


	//   ....[36]....
        /*0660*/ 	.word	0x00003f20
        /*0664*/ 	.word	0x000000ff
        /*0668*/ 	.word	0x00033830
        /*066c*/ 	.short	0x0107
        /*066e*/ 	.byte	0x38
	.zero		1


	//   ....[37]....
        /*0670*/ 	.word	0x00003f80
        /*0674*/ 	.word	0x000000ff
        /*0678*/ 	.word	0x00033830
        /*067c*/ 	.short	0x0101
        /*067e*/ 	.byte	0x38
	.zero		1


	//   ....[38]....
        /*0680*/ 	.word	0x00003fe0
        /*0684*/ 	.word	0x000000ff
        /*0688*/ 	.word	0x00033828
        /*068c*/ 	.short	0x010a
        /*068e*/ 	.byte	0x38
	.zero		1


	//   ....[39]....
        /*0690*/ 	.word	0x00004380
        /*0694*/ 	.word	0x000000ff
        /*0698*/ 	.word	0x00033848
        /*069c*/ 	.short	0x010a
        /*069e*/ 	.byte	0x38
	.zero		1


	//   ....[40]....
        /*06a0*/ 	.word	0x000044e0
        /*06a4*/ 	.word	0x000000ff
        /*06a8*/ 	.word	0x00033840
        /*06ac*/ 	.short	0x0107
        /*06ae*/ 	.byte	0x38
	.zero		1


	//   ....[41]....
        /*06b0*/ 	.word	0x00004550
        /*06b4*/ 	.word	0x000000ff
        /*06b8*/ 	.word	0x00033840
        /*06bc*/ 	.short	0x0101
        /*06be*/ 	.byte	0x38
	.zero		1


	//   ....[42]....
        /*06c0*/ 	.word	0x00004ab0
        /*06c4*/ 	.word	0x000000ff
        /*06c8*/ 	.word	0x00033800
        /*06cc*/ 	.short	0x010a
        /*06ce*/ 	.byte	0x18
	.zero		1


	//   ....[43]....
        /*06d0*/ 	.word	0x00004ae0
        /*06d4*/ 	.word	0x000000ff
        /*06d8*/ 	.word	0x00033858
        /*06dc*/ 	.short	0x010a
        /*06de*/ 	.byte	0x18
	.zero		1


	//   ....[44]....
        /*06e0*/ 	.word	0x00004f20
        /*06e4*/ 	.word	0x000000ff
        /*06e8*/ 	.word	0x00033820
        /*06ec*/ 	.short	0x010a
        /*06ee*/ 	.byte	0x18
	.zero		1


	//   ....[45]....
        /*06f0*/ 	.word	0x00004f60
        /*06f4*/ 	.word	0x000000ff
        /*06f8*/ 	.word	0x00033868
        /*06fc*/ 	.short	0x010a
        /*06fe*/ 	.byte	0x18
	.zero		1


	//   ....[46]....
        /*0700*/ 	.word	0x00004fa0
        /*0704*/ 	.word	0x000000ff
        /*0708*/ 	.word	0x00033878
        /*070c*/ 	.short	0x010a
        /*070e*/ 	.byte	0x18
	.zero		1


	//   ....[47]....
        /*0710*/ 	.word	0x000053a0
        /*0714*/ 	.word	0x000000ff
        /*0718*/ 	.word	0x00033880
        /*071c*/ 	.short	0x010a
        /*071e*/ 	.byte	0x18
	.zero		1


	//   ....[48]....
        /*0720*/ 	.word	0x00005d60
        /*0724*/ 	.word	0x000000ff
        /*0728*/ 	.word	0x00033800
        /*072c*/ 	.short	0x010a
        /*072e*/ 	.byte	0x06
	.zero		1


	//   ....[49]....
        /*0730*/ 	.word	0x00005dd0
        /*0734*/ 	.word	0x000000ff
        /*0738*/ 	.word	0x00033858
        /*073c*/ 	.short	0x010a
        /*073e*/ 	.byte	0x18
	.zero		1


	//   ....[50]....
        /*0740*/ 	.word	0x000061c0
        /*0744*/ 	.word	0x000000ff
        /*0748*/ 	.word	0x00033890
        /*074c*/ 	.short	0x010a
        /*074e*/ 	.byte	0x18
	.zero		1


	//   ....[51]....
        /*0750*/ 	.word	0x00006210
        /*0754*/ 	.word	0x000000ff
        /*0758*/ 	.word	0x00033868
        /*075c*/ 	.short	0x010a
        /*075e*/ 	.byte	0x18
	.zero		1


	//   ....[52]....
        /*0760*/ 	.word	0x00006a00
        /*0764*/ 	.word	0x000000ff
        /*0768*/ 	.word	0x00033878
        /*076c*/ 	.short	0x010a
        /*076e*/ 	.byte	0x18
	.zero		1


	//   ....[53]....
        /*0770*/ 	.word	0x00006a70
        /*0774*/ 	.word	0x000000ff
        /*0778*/ 	.word	0x00033820
        /*077c*/ 	.short	0x010a
        /*077e*/ 	.byte	0x18
	.zero		1


	//   ....[54]....
        /*0780*/ 	.word	0x00006e50
        /*0784*/ 	.word	0x000000ff
        /*0788*/ 	.word	0x00033880
        /*078c*/ 	.short	0x010a
        /*078e*/ 	.byte	0x18
	.zero		1


	//   ....[55]....
        /*0790*/ 	.word	0x000073f0
        /*0794*/ 	.word	0x000000ff
        /*0798*/ 	.word	0x000338b0
        /*079c*/ 	.short	0x010a
        /*079e*/ 	.byte	0x18
	.zero		1


	//   ....[56]....
        /*07a0*/ 	.word	0x00007470
        /*07a4*/ 	.word	0x000000ff
        /*07a8*/ 	.word	0x000338b8
        /*07ac*/ 	.short	0x010a
        /*07ae*/ 	.byte	0x18
	.zero		1


	//   ....[57]....
        /*07b0*/ 	.word	0x000074d0
        /*07b4*/ 	.word	0x000000ff
        /*07b8*/ 	.word	0x00033890
        /*07bc*/ 	.short	0x010a
        /*07be*/ 	.byte	0x18
	.zero		1


	//   ....[58]....
        /*07c0*/ 	.word	0x00008280
        /*07c4*/ 	.word	0x000000ff
        /*07c8*/ 	.word	0x00033870
        /*07cc*/ 	.short	0x010a
        /*07ce*/ 	.byte	0x0e
	.zero		1


	//   ....[59]....
        /*07d0*/ 	.word	0x00008420
        /*07d4*/ 	.word	0x000000ff
        /*07d8*/ 	.word	0x00000000
        /*07dc*/ 	.short	0x0101
        /*07de*/ 	.byte	0x04
	.zero		1


	//   ....[60]....
        /*07e0*/ 	.word	0x00009450
        /*07e4*/ 	.word	0x00000048
        /*07e8*/ 	.word	0x00033850
        /*07ec*/ 	.short	0x010a
        /*07ee*/ 	.byte	0xff
	.zero		1


	//   ....[61]....
        /*07f0*/ 	.word	0x000094d0
        /*07f4*/ 	.word	0x00000048
        /*07f8*/ 	.word	0x00033888
        /*07fc*/ 	.short	0x010a
        /*07fe*/ 	.byte	0xff
	.zero		1


	//   ....[62]....
        /*0800*/ 	.word	0x000095b0
        /*0804*/ 	.word	0x00000048
        /*0808*/ 	.word	0x00033830
        /*080c*/ 	.short	0x010a
        /*080e*/ 	.byte	0xff
	.zero		1


	//   ....[63]....
        /*0810*/ 	.word	0x0000efb0
        /*0814*/ 	.word	0x00000048
        /*0818*/ 	.word	0x00033880
        /*081c*/ 	.short	0x0101
        /*081e*/ 	.byte	0xff
	.zero		1


	//   ....[64]....
        /*0820*/ 	.word	0x0000f030
        /*0824*/ 	.word	0x00000000
        /*0828*/ 	.word	0x00000000
        /*082c*/ 	.short	0x0101
        /*082e*/ 	.byte	0xff
	.zero		1


	//   ....[65]....
        /*0830*/ 	.word	0x0000f090
        /*0834*/ 	.word	0x00000049
        /*0838*/ 	.word	0x00000000
        /*083c*/ 	.short	0x0101
        /*083e*/ 	.byte	0xff
	.zero		1


	//   ....[66]....
        /*0840*/ 	.word	0x0000f0f0
        /*0844*/ 	.word	0x00000048
        /*0848*/ 	.word	0x00033840
        /*084c*/ 	.short	0x010a
        /*084e*/ 	.byte	0xff
	.zero		1


	//   ....[67]....
        /*0850*/ 	.word	0x0000f180
        /*0854*/ 	.word	0x00000048
        /*0858*/ 	.word	0x00033860
        /*085c*/ 	.short	0x010a
        /*085e*/ 	.byte	0xff
	.zero		1


	//   ....[68]....
        /*0860*/ 	.word	0x0000f270
        /*0864*/ 	.word	0x00000048
        /*0868*/ 	.word	0x00033898
        /*086c*/ 	.short	0x010a
        /*086e*/ 	.byte	0xff
	.zero		1


	//   ....[69]....
        /*0870*/ 	.word	0x00010530
        /*0874*/ 	.word	0x000000ff
        /*0878*/ 	.word	0x00000000
        /*087c*/ 	.short	0x0101
        /*087e*/ 	.byte	0x04
	.zero		1


	//   ....[70]....
        /*0880*/ 	.word	0x00011090
        /*0884*/ 	.word	0x000000ff
        /*0888*/ 	.word	0x00033890
        /*088c*/ 	.short	0x0101
        /*088e*/ 	.byte	0x25
	.zero		1


	//   ....[71]....
        /*0890*/ 	.word	0x00011120
        /*0894*/ 	.word	0x000000ff
        /*0898*/ 	.word	0x00000000
        /*089c*/ 	.short	0x0101
        /*089e*/ 	.byte	0x04
	.zero		1


	//   ....[72]....
        /*08a0*/ 	.word	0x000114a0
        /*08a4*/ 	.word	0x000000ff
        /*08a8*/ 	.word	0x000338a0
        /*08ac*/ 	.short	0x010a
        /*08ae*/ 	.byte	0x25
	.zero		1


	//   ....[73]....
        /*08b0*/ 	.word	0x00012670
        /*08b4*/ 	.word	0x000000ff
        /*08b8*/ 	.word	0x00000000
        /*08bc*/ 	.short	0x0101
        /*08be*/ 	.byte	0x04
	.zero		1


	//   ....[74]....
        /*08c0*/ 	.word	0x000126c0
        /*08c4*/ 	.word	0x000000ff
        /*08c8*/ 	.word	0x000338a8
        /*08cc*/ 	.short	0x010a
        /*08ce*/ 	.byte	0x25
	.zero		1


	//   ....[75]....
        /*08d0*/ 	.word	0x00013b80
        /*08d4*/ 	.word	0x000000ff
        /*08d8*/ 	.word	0x00000000
        /*08dc*/ 	.short	0x0101
        /*08de*/ 	.byte	0x04
	.zero		1


	//   ....[76]....
        /*08e0*/ 	.word	0x00013e90
        /*08e4*/ 	.word	0x00000002
        /*08e8*/ 	.word	0x00033810
        /*08ec*/ 	.short	0x010a
        /*08ee*/ 	.byte	0xff
	.zero		1


	//   ....[77]....
        /*08f0*/ 	.word	0x00013ef0
        /*08f4*/ 	.word	0x00000002
        /*08f8*/ 	.word	0x00033838
        /*08fc*/ 	.short	0x010a
        /*08fe*/ 	.byte	0xff
	.zero		1


	//   ....[78]....
        /*0900*/ 	.word	0x00013f50
        /*0904*/ 	.word	0x00000005
        /*0908*/ 	.word	0x00033828
        /*090c*/ 	.short	0x010a
        /*090e*/ 	.byte	0xff
	.zero		1


	//   ....[79]....
        /*0910*/ 	.word	0x00013fb0
        /*0914*/ 	.word	0x00000003
        /*0918*/ 	.word	0x00033848
        /*091c*/ 	.short	0x010a
        /*091e*/ 	.byte	0xff
	.zero		1


	//   ....[80]....
        /*0920*/ 	.word	0x00014010
        /*0924*/ 	.word	0x00000005
        /*0928*/ 	.word	0x00033810
        /*092c*/ 	.short	0x010a
        /*092e*/ 	.byte	0xff
	.zero		1


	//   ....[81]....
        /*0930*/ 	.word	0x00014070
        /*0934*/ 	.word	0x00000003
        /*0938*/ 	.word	0x00033838
        /*093c*/ 	.short	0x010a
        /*093e*/ 	.byte	0xff
	.zero		1


	//   ....[82]....
        /*0940*/ 	.word	0x000140d0
        /*0944*/ 	.word	0x00000006
        /*0948*/ 	.word	0x00033828
        /*094c*/ 	.short	0x010a
        /*094e*/ 	.byte	0xff
	.zero		1


	//   ....[83]....
        /*0950*/ 	.word	0x00014130
        /*0954*/ 	.word	0x00000005
        /*0958*/ 	.word	0x00033848
        /*095c*/ 	.short	0x010a
        /*095e*/ 	.byte	0xff
	.zero		1


	//   ....[84]....
        /*0960*/ 	.word	0x00014190
        /*0964*/ 	.word	0x00000002
        /*0968*/ 	.word	0x00033800
        /*096c*/ 	.short	0x010a
        /*096e*/ 	.byte	0xff
	.zero		1


	//   ....[85]....
        /*0970*/ 	.word	0x000141f0
        /*0974*/ 	.word	0x00000002
        /*0978*/ 	.word	0x00033858
        /*097c*/ 	.short	0x010a
        /*097e*/ 	.byte	0xff
	.zero		1


	//   ....[86]....
        /*0980*/ 	.word	0x00014250
        /*0984*/ 	.word	0x00000002
        /*0988*/ 	.word	0x00033820
        /*098c*/ 	.short	0x010a
        /*098e*/ 	.byte	0xff
	.zero		1


	//   ....[87]....
        /*0990*/ 	.word	0x000142b0
        /*0994*/ 	.word	0x00000002
        /*0998*/ 	.word	0x00033868
        /*099c*/ 	.short	0x010a
        /*099e*/ 	.byte	0xff
	.zero		1


	//   ....[88]....
        /*09a0*/ 	.word	0x00014310
        /*09a4*/ 	.word	0x00000002
        /*09a8*/ 	.word	0x00033878
        /*09ac*/ 	.short	0x010a
        /*09ae*/ 	.byte	0xff
	.zero		1


	//   ....[89]....
        /*09b0*/ 	.word	0x00014370
        /*09b4*/ 	.word	0x00000002
        /*09b8*/ 	.word	0x00033880
        /*09bc*/ 	.short	0x010a
        /*09be*/ 	.byte	0xff
	.zero		1


	//   ....[90]....
        /*09c0*/ 	.word	0x000143d0
        /*09c4*/ 	.word	0x00000003
        /*09c8*/ 	.word	0x00033800
        /*09cc*/ 	.short	0x010a
        /*09ce*/ 	.byte	0xff
	.zero		1


	//   ....[91]....
        /*09d0*/ 	.word	0x00014430
        /*09d4*/ 	.word	0x00000003
        /*09d8*/ 	.word	0x00033858
        /*09dc*/ 	.short	0x010a
        /*09de*/ 	.byte	0xff
	.zero		1


	//   ....[92]....
        /*09e0*/ 	.word	0x00014490
        /*09e4*/ 	.word	0x00000003
        /*09e8*/ 	.word	0x00033890
        /*09ec*/ 	.short	0x010a
        /*09ee*/ 	.byte	0xff
	.zero		1


	//   ....[93]....
        /*09f0*/ 	.word	0x000144f0
        /*09f4*/ 	.word	0x00000003
        /*09f8*/ 	.word	0x00033868
        /*09fc*/ 	.short	0x010a
        /*09fe*/ 	.byte	0xff
	.zero		1


	//   ....[94]....
        /*0a00*/ 	.word	0x00014550
        /*0a04*/ 	.word	0x00000003
        /*0a08*/ 	.word	0x00033878
        /*0a0c*/ 	.short	0x010a
        /*0a0e*/ 	.byte	0xff
	.zero		1


	//   ....[95]....
        /*0a10*/ 	.word	0x000145b0
        /*0a14*/ 	.word	0x00000003
        /*0a18*/ 	.word	0x00033820
        /*0a1c*/ 	.short	0x010a
        /*0a1e*/ 	.byte	0xff
	.zero		1


	//   ....[96]....
        /*0a20*/ 	.word	0x00014610
        /*0a24*/ 	.word	0x00000003
        /*0a28*/ 	.word	0x00033880
        /*0a2c*/ 	.short	0x010a
        /*0a2e*/ 	.byte	0xff
	.zero		1


	//   ....[97]....
        /*0a30*/ 	.word	0x00014670
        /*0a34*/ 	.word	0x00000002
        /*0a38*/ 	.word	0x000338b0
        /*0a3c*/ 	.short	0x010a
        /*0a3e*/ 	.byte	0xff
	.zero		1


	//   ....[98]....
        /*0a40*/ 	.word	0x000146d0
        /*0a44*/ 	.word	0x00000002
        /*0a48*/ 	.word	0x000338b8
        /*0a4c*/ 	.short	0x010a
        /*0a4e*/ 	.byte	0xff
	.zero		1


	//   ....[99]....
        /*0a50*/ 	.word	0x00014730
        /*0a54*/ 	.word	0x00000002
        /*0a58*/ 	.word	0x00033890
        /*0a5c*/ 	.short	0x010a
        /*0a5e*/ 	.byte	0xff
	.zero		1


	//   ....[100]....
        /*0a60*/ 	.word	0x00014790
        /*0a64*/ 	.word	0x00000002
        /*0a68*/ 	.word	0x00033870
        /*0a6c*/ 	.short	0x010a
        /*0a6e*/ 	.byte	0xff
	.zero		1


	//   ....[101]....
        /*0a70*/ 	.word	0x000147e0
        /*0a74*/ 	.word	0x00000048
        /*0a78*/ 	.word	0x00033850
        /*0a7c*/ 	.short	0x010a
        /*0a7e*/ 	.byte	0xff
	.zero		1


	//   ....[102]....
        /*0a80*/ 	.word	0x00014830
        /*0a84*/ 	.word	0x00000048
        /*0a88*/ 	.word	0x00033888
        /*0a8c*/ 	.short	0x010a
        /*0a8e*/ 	.byte	0xff
	.zero		1


	//   ....[103]....
        /*0a90*/ 	.word	0x00014880
        /*0a94*/ 	.word	0x00000048
        /*0a98*/ 	.word	0x00033830
        /*0a9c*/ 	.short	0x010a
        /*0a9e*/ 	.byte	0xff
	.zero		1


	//   ....[104]....
        /*0aa0*/ 	.word	0x00014960
        /*0aa4*/ 	.word	0x00000048
        /*0aa8*/ 	.word	0x00033840
        /*0aac*/ 	.short	0x010a
        /*0aae*/ 	.byte	0xff
	.zero		1


	//   ....[105]....
        /*0ab0*/ 	.word	0x000149b0
        /*0ab4*/ 	.word	0x00000048
        /*0ab8*/ 	.word	0x00033860
        /*0abc*/ 	.short	0x010a
        /*0abe*/ 	.byte	0xff
	.zero		1


	//   ....[106]....
        /*0ac0*/ 	.word	0x00014a00
        /*0ac4*/ 	.word	0x00000048
        /*0ac8*/ 	.word	0x00033898
        /*0acc*/ 	.short	0x010a
        /*0ace*/ 	.byte	0xff
	.zero		1


	//   ....[107]....
        /*0ad0*/ 	.word	0x00014a60
        /*0ad4*/ 	.word	0x00000000
        /*0ad8*/ 	.word	0x000338a0
        /*0adc*/ 	.short	0x010a
        /*0ade*/ 	.byte	0xff
	.zero		1


	//   ....[108]....
        /*0ae0*/ 	.word	0x00014ac0
        /*0ae4*/ 	.word	0x00000000
        /*0ae8*/ 	.word	0x000338a8
        /*0aec*/ 	.short	0x010a
        /*0aee*/ 	.byte	0xff
	.zero		1


	//----- nvinfo : EIATTR_NUM_MBARRIERS
	.align		4
.L_53:
        /*0af0*/ 	.byte	0x03, 0x38
        /*0af2*/ 	.short	0x0018


	//----- nvinfo : EIATTR_EXIT_INSTR_OFFSETS
	.align		4
        /*0af4*/ 	.byte	0x04, 0x1c
        /*0af6*/ 	.short	(.L_55 - .L_54)


	//   ....[0]....
.L_54:
        /*0af8*/ 	.word	0x00001180


	//   ....[1]....
        /*0afc*/ 	.word	0x00002170


	//   ....[2]....
        /*0b00*/ 	.word	0x000036a0


	//   ....[3]....
        /*0b04*/ 	.word	0x00004610


	//   ....[4]....
        /*0b08*/ 	.word	0x000080e0


	//   ....[5]....
        /*0b0c*/ 	.word	0x00008120


	//   ....[6]....
        /*0b10*/ 	.word	0x00009290


	//   ....[7]....
        /*0b14*/ 	.word	0x000092c0


	//   ....[8]....
        /*0b18*/ 	.word	0x00013bb0


	//   ....[9]....
        /*0b1c*/ 	.word	0x00013e70


	//----- nvinfo : EIATTR_INDIRECT_BRANCH_TARGETS
	.align		4
.L_55:
        /*0b20*/ 	.byte	0x04, 0x34
        /*0b22*/ 	.short	(.L_57 - .L_56)


	//   ....[0]....
.L_56:
        /*0b24*/ 	.word	.L_x_326@srel
        /*0b28*/ 	.short	0x0
        /*0b2a*/ 	.short	0x0
        /*0b2c*/ 	.word	0x3
        /*0b30*/ 	.word	.L_x_327@srel
        /*0b34*/ 	.word	.L_x_328@srel
        /*0b38*/ 	.word	.L_x_329@srel


	//   ....[1]....
        /*0b3c*/ 	.word	.L_x_330@srel
        /*0b40*/ 	.short	0x0
        /*0b42*/ 	.short	0x0
        /*0b44*/ 	.word	0x3
        /*0b48*/ 	.word	.L_x_175@srel
        /*0b4c*/ 	.word	.L_x_154@srel
        /*0b50*/ 	.word	.L_x_329@srel


	//----- nvinfo : EIATTR_MAX_THREADS
	.align		4
.L_57:
        /*0b54*/ 	.byte	0x04, 0x05
        /*0b56*/ 	.short	(.L_59 - .L_58)
.L_58:
        /*0b58*/ 	.word	0x00000200
        /*0b5c*/ 	.word	0x00000001
        /*0b60*/ 	.word	0x00000001


	//----- nvinfo : EIATTR_CRS_STACK_SIZE
	.align		4
.L_59:
        /*0b64*/ 	.byte	0x04, 0x1e
        /*0b66*/ 	.short	(.L_61 - .L_60)
.L_60:
        /*0b68*/ 	.word	0x00000000


	//----- nvinfo : EIATTR_CBANK_PARAM_SIZE
	.align		4
.L_61:
        /*0b6c*/ 	.byte	0x03, 0x19
        /*0b6e*/ 	.short	0x0680


	//----- nvinfo : EIATTR_PARAM_CBANK
	.align		4
        /*0b70*/ 	.byte	0x04, 0x0a
        /*0b72*/ 	.short	(.L_63 - .L_62)
	.align		4
.L_62:
        /*0b74*/ 	.word	index@(.nv.constant0._ZN7cutlass13device_kernelINS_4fmha6kernel36Sm100FmhaBwdKernelTmaWarpSpecializedIN4cute5tupleIJiiiiNS5_IJNS5_IJiiEEEiEEEEEENS_6half_tEfNS5_IJNS4_1CILi128EEESB_NSA_ILi112EEESC_EEENS1_10collective10CausalMaskILb1EEEEEEEvNT_6ParamsE)
        /*0b78*/ 	.short	0x0380
        /*0b7a*/ 	.short	0x0680


	//----- nvinfo : EIATTR_SW_WAR
	.align		4
.L_63:
        /*0b7c*/ 	.byte	0x04, 0x36
        /*0b7e*/ 	.short	(.L_65 - .L_64)
.L_64:
        /*0b80*/ 	.word	0x00000008
.L_65:


//--------------------- .nv.callgraph             --------------------------
	.section	.nv.callgraph,"",@"SHT_CUDA_CALLGRAPH"
	.align	4
	.sectionentsize	8
	.align		4
        /*0000*/ 	.word	0x00000000
	.align		4
        /*0004*/ 	.word	0xffffffff
	.align		4
        /*0008*/ 	.word	index@(_ZN7cutlass13device_kernelINS_4fmha6kernel36Sm100FmhaBwdKernelTmaWarpSpecializedIN4cute5tupleIJiiiiNS5_IJNS5_IJiiEEEiEEEEEENS_6half_tEfNS5_IJNS4_1CILi128EEESB_NSA_ILi112EEESC_EEENS1_10collective10CausalMaskILb1EEEEEEEvNT_6ParamsE)
	.align		4
        /*000c*/ 	.word	index@(__assertfail)
	.align		4
        /*0010*/ 	.word	0x00000000
	.align		4
        /*0014*/ 	.word	0xfffffffe
	.align		4
        /*0018*/ 	.word	0x00000000
	.align		4
        /*001c*/ 	.word	0xfffffffd
	.align		4
        /*0020*/ 	.word	0x00000000
	.align		4
        /*0024*/ 	.word	0xfffffffc


//--------------------- .nv.constant4             --------------------------
	.section	.nv.constant4,"a",@progbits
	.align	8
	.align		8
.nv.constant4:
        /*0000*/ 	.dword	__assertfail
	.align		8
        /*0008*/ 	.dword	__unnamed_1
	.align		8
        /*0010*/ 	.dword	__unnamed_2
	.align		8
        /*0018*/ 	.dword	__unnamed_3
	.align		8
        /*0020*/ 	.dword	__unnamed_4
	.align		8
        /*0028*/ 	.dword	_ZN39_INTERNAL_4425764c_4_k_cu_f818f1b4_33804cuda3std3__45__cpo5beginE
	.align		8
        /*0030*/ 	.dword	_ZN39_INTERNAL_4425764c_4_k_cu_f818f1b4_33804cuda3std3__45__cpo3endE
	.align		8
        /*0038*/ 	.dword	_ZN39_INTERNAL_4425764c_4_k_cu_f818f1b4_33804cuda3std3__45__cpo6cbeginE
	.align		8
        /*0040*/ 	.dword	_ZN39_INTERNAL_4425764c_4_k_cu_f818f1b4_33804cuda3std3__45__cpo4cendE
	.align		8
        /*0048*/ 	.dword	_ZN39_INTERNAL_4425764c_4_k_cu_f818f1b4_33804cuda3std3__441_GLOBAL__N__4425764c_4_k_cu_f818f1b4_33806ignoreE
	.align		8
        /*0050*/ 	.dword	_ZN39_INTERNAL_4425764c_4_k_cu_f818f1b4_33804cuda3std3__419piecewise_constructE
	.align		8
        /*0058*/ 	.dword	_ZN39_INTERNAL_4425764c_4_k_cu_f818f1b4_33804cuda3std3__48in_placeE
	.align		8
        /*0060*/ 	.dword	_ZN39_INTERNAL_4425764c_4_k_cu_f818f1b4_33804cuda3std6ranges3__45__cpo4swapE
	.align		8
        /*0068*/ 	.dword	_ZN39_INTERNAL_4425764c_4_k_cu_f818f1b4_33804cuda3std6ranges3__45__cpo9iter_moveE
	.align		8
        /*0070*/ 	.dword	_ZN39_INTERNAL_4425764c_4_k_cu_f818f1b4_33804cute7productE
	.align		8
        /*0078*/ 	.dword	_ZN39_INTERNAL_4425764c_4_k_cu_f818f1b4_33804cute1_E
	.align		8
        /*0080*/ 	.dword	$str$23
	.align		8
        /*0088*/ 	.dword	$str$24
	.align		8
        /*0090*/ 	.dword	$str$25
	.align		8
        /*0098*/ 	.dword	$str$26


//--------------------- .nv.constant2._ZN7cutlass13device_kernelINS_4fmha6kernel36Sm100FmhaBwdKernelTmaWarpSpecializedIN4cute5tupleIJiiiiNS5_IJNS5_IJiiEEEiEEEEEENS_6half_tEfNS5_IJNS4_1CILi128EEESB_NSA_ILi112EEESC_EEENS1_10collective10CausalMaskILb1EEEEEEEvNT_6ParamsE --------------------------
	.section	.nv.constant2._ZN7cutlass13device_kernelINS_4fmha6kernel36Sm100FmhaBwdKernelTmaWarpSpecializedIN4cute5tupleIJiiiiNS5_IJNS5_IJiiEEEiEEEEEENS_6half_tEfNS5_IJNS4_1CILi128EEESB_NSA_ILi112EEESC_EEENS1_10collective10CausalMaskILb1EEEEEEEvNT_6ParamsE,"a",@progbits
	.sectionflags	@""
	.align	4
.nv.constant2._ZN7cutlass13device_kernelINS_4fmha6kernel36Sm100FmhaBwdKernelTmaWarpSpecializedIN4cute5tupleIJiiiiNS5_IJNS5_IJiiEEEiEEEEEENS_6half_tEfNS5_IJNS4_1CILi128EEESB_NSA_ILi112EEESC_EEENS1_10collective10CausalMaskILb1EEEEEEEvNT_6ParamsE:
        /*0000*/ 	.byte	0x10, 0x22, 0x00, 0x00, 0x20, 0x46, 0x00, 0x00, 0xa0, 0x92, 0x00, 0x00, 0xd0, 0x92, 0x00, 0x00
        /*0010*/ 	.byte	0xa0, 0x81, 0x00, 0x00, 0xa0, 0x92, 0x00, 0x00


//--------------------- .text._ZN7cutlass13device_kernelINS_4fmha6kernel36Sm100FmhaBwdKernelTmaWarpSpecializedIN4cute5tupleIJiiiiNS5_IJNS5_IJiiEEEiEEEEEENS_6half_tEfNS5_IJNS4_1CILi128EEESB_NSA_ILi112EEESC_EEENS1_10collective10CausalMaskILb1EEEEEEEvNT_6ParamsE --------------------------
	.section	.text._ZN7cutlass13device_kernelINS_4fmha6kernel36Sm100FmhaBwdKernelTmaWarpSpecializedIN4cute5tupleIJiiiiNS5_IJNS5_IJiiEEEiEEEEEENS_6half_tEfNS5_IJNS4_1CILi128EEESB_NSA_ILi112EEESC_EEENS1_10collective10CausalMaskILb1EEEEEEEvNT_6ParamsE,"ax",@progbits
	.align	128
.text._ZN7cutlass13device_kernelINS_4fmha6kernel36Sm100FmhaBwdKernelTmaWarpSpecializedIN4cute5tupleIJiiiiNS5_IJNS5_IJiiEEEiEEEEEENS_6half_tEfNS5_IJNS4_1CILi128EEESB_NSA_ILi112EEESC_EEENS1_10collective10CausalMaskILb1EEEEEEEvNT_6ParamsE:
        .type           _ZN7cutlass13device_kernelINS_4fmha6kernel36Sm100FmhaBwdKernelTmaWarpSpecializedIN4cute5tupleIJiiiiNS5_IJNS5_IJiiEEEiEEEEEENS_6half_tEfNS5_IJNS4_1CILi128EEESB_NSA_ILi112EEESC_EEENS1_10collective10CausalMaskILb1EEEEEEEvNT_6ParamsE,@function
        .size           _ZN7cutlass13device_kernelINS_4fmha6kernel36Sm100FmhaBwdKernelTmaWarpSpecializedIN4cute5tupleIJiiiiNS5_IJNS5_IJiiEEEiEEEEEENS_6half_tEfNS5_IJNS4_1CILi128EEESB_NSA_ILi112EEESC_EEENS1_10collective10CausalMaskILb1EEEEEEEvNT_6ParamsE,(.L_x_334 - _ZN7cutlass13device_kernelINS_4fmha6kernel36Sm100FmhaBwdKernelTmaWarpSpecializedIN4cute5tupleIJiiiiNS5_IJNS5_IJiiEEEiEEEEEENS_6half_tEfNS5_IJNS4_1CILi128EEESB_NSA_ILi112EEESC_EEENS1_10collective10CausalMaskILb1EEEEEEEvNT_6ParamsE)
        .other          _ZN7cutlass13device_kernelINS_4fmha6kernel36Sm100FmhaBwdKernelTmaWarpSpecializedIN4cute5tupleIJiiiiNS5_IJNS5_IJiiEEEiEEEEEENS_6half_tEfNS5_IJNS4_1CILi128EEESB_NSA_ILi112EEESC_EEENS1_10collective10CausalMaskILb1EEEEEEEvNT_6ParamsE,@"STO_CUDA_ENTRY STV_DEFAULT"
_ZN7cutlass13device_kernelINS_4fmha6kernel36Sm100FmhaBwdKernelTmaWarpSpecializedIN4cute5tupleIJiiiiNS5_IJNS5_IJiiEEEiEEEEEENS_6half_tEfNS5_IJNS4_1CILi128EEESB_NSA_ILi112EEESC_EEENS1_10collective10CausalMaskILb1EEEEEEEvNT_6ParamsE:
[----:B------:R-:W1:Y:S02]  /*0000*/  LDC R1, c[0x0][0x37c] ;  /* 0x0000df00ff017b82 */ /* 0x000e640000000800 */
[----:B-1----:R-:W-:Y:S01]  /*0010*/  IADD3 R1, PT, PT, R1, -0x60, RZ ;  /* 0xffffffa001017810 */ /* 0x002fe20007ffe0ff */
[----:B------:R-:W1:Y:S01]  /*0020*/  S2R R20, SR_TID.X ;  /* 0x0000000000147919 */ /* 0x000e620000002100 */
[----:B------:R-:W-:Y:S01]  /*0030*/  UMOV UR5, 0x33334444 ;  /* 0x3333444400057882 */ /* 0x000fe20000000000 */
[----:B------:R-:W-:Y:S01]  /*0040*/  ELECT P0, URZ, PT ;  /* 0x0000000000ff782f */ /* 0x000fe20003800000 */
[----:B------:R-:W-:Y:S01]  /*0050*/  BSSY.RECONVERGENT B0, `(.L_x_0) ;  /* 0x000002e000007945 */ /* 0x000fe20003800200 */
[--C-:B-1----:R-:W-:Y:S01]  /*0060*/  SHF.R.U32.HI R2, RZ, 0x5, R20.reuse ;  /* 0x00000005ff027819 */ /* 0x102fe20000011614 */
[----:B------:R-:W-:-:S04]  /*0070*/  IMAD.MOV.U32 R3, RZ, RZ, R20 ;  /* 0x000000ffff037224 */ /* 0x000fc800078e0014 */
[----:B------:R-:W1:Y:S02]  /*0080*/  SHFL.IDX PT, R0, R2, RZ, 0x1f ;  /* 0x00001fff02007589 */ /* 0x000e6400000e0000 */
[----:B-1----:R-:W-:-:S13]  /*0090*/  R2UR UR39, R0 ;  /* 0x00000000002772ca */ /* 0x002fda00000e0000 */
[----:B------:R-:W-:-:S04]  /*00a0*/  USHF.L.U32 UR4, UR39, 0x2, URZ ;  /* 0x0000000227047899 */ /* 0x000fc800080006ff */
[----:B------:R-:W-:-:S04]  /*00b0*/  USHF.R.U64 UR4, UR5, UR4, 0x123333 ;  /* 0x0012333305047499 */ /* 0x000fc80008001204 */
[----:B------:R-:W-:-:S06]  /*00c0*/  ULOP3.LUT UR47, UR4, 0x7, URZ, 0xc0, !UPT ;  /* 0x00000007042f7892 */ /* 0x000fcc000f8ec0ff */
[----:B------:R-:W-:-:S05]  /*00d0*/  IMAD.U32 R0, RZ, RZ, UR47 ;  /* 0x0000002fff007e24 */ /* 0x000fca000f8e00ff */
[----:B------:R-:W-:-:S04]  /*00e0*/  ISETP.NE.OR P1, PT, R0, 0x1, !P0 ;  /* 0x000000010000780c */ /* 0x000fc80004725670 */
[----:B------:R-:W-:-:S09]  /*00f0*/  P2R R4, PR, RZ, 0x2 ;  /* 0x00000002ff047803 */ /* 0x000fd20000000000 */
[----:B------:R-:W-:Y:S05]  /*0100*/  @P1 BRA `(.L_x_1) ;  /* 0x0000000000381947 */ /* 0x000fea0003800000 */
[----:B------:R-:W1:Y:S02]  /*0110*/  LDCU.64 UR4, c[0x0][0x348] ;  /* 0x00006900ff0477ac */ /* 0x000e640008000a00 */
[----:B-1----:R-:W-:Y:S02]  /*0120*/  UIADD3 UR10, UP3, UPT, UR4, 0x300, URZ ;  /* 0x00000300040a7890 */ /* 0x002fe4000ff7e0ff */
[----:B------:R-:W-:Y:S02]  /*0130*/  UIADD3 UR8, UP2, UPT, UR4, 0x100, URZ ;  /* 0x0000010004087890 */ /* 0x000fe4000ff5e0ff */
[----:B------:R-:W-:Y:S02]  /*0140*/  UIADD3 UR6, UP1, UPT, UR4, 0x200, URZ ;  /* 0x0000020004067890 */ /* 0x000fe4000ff3e0ff */
[----:B------:R-:W-:Y:S02]  /*0150*/  UIADD3 UR4, UP0, UPT, UR4, 0x400, URZ ;  /* 0x0000040004047890 */ /* 0x000fe4000ff1e0ff */
[----:B------:R-:W-:-:S02]  /*0160*/  UIADD3.X UR11, UPT, UPT, URZ, UR5, URZ, UP3, !UPT ;  /* 0x00000005ff0b7290 */ /* 0x000fc40009ffe4ff */
[----:B------:R-:W-:Y:S02]  /*0170*/  UIADD3.X UR9, UPT, UPT, URZ, UR5, URZ, UP2, !UPT ;  /* 0x00000005ff097290 */ /* 0x000fe400097fe4ff */
[----:B------:R-:W-:Y:S02]  /*0180*/  UIADD3.X UR7, UPT, UPT, URZ, UR5, URZ, UP1, !UPT ;  /* 0x00000005ff077290 */ /* 0x000fe40008ffe4ff */
[----:B------:R-:W-:-:S03]  /*0190*/  UIADD3.X UR5, UPT, UPT, URZ, UR5, URZ, UP0, !UPT ;  /* 0x00000005ff057290 */ /* 0x000fc600087fe4ff */
[----:B------:R1:W-:Y:S02]  /*01a0*/  UTMACCTL.PF [UR10] ;  /* 0x000000000a0079b9 */ /* 0x0003e40008040000 */
[----:B------:R1:W-:Y:S02]  /*01b0*/  UTMACCTL.PF [UR8] ;  /* 0x00000000080079b9 */ /* 0x0003e40008040000 */
[----:B------:R1:W-:Y:S02]  /*01c0*/  UTMACCTL.PF [UR6] ;  /* 0x00000000060079b9 */ /* 0x0003e40008040000 */
[----:B------:R1:W-:Y:S02]  /*01d0*/  UTMACCTL.PF [UR4] ;  /* 0x00000000040079b9 */ /* 0x0003e40008040000 */
[----:B-1----:R-:W-:Y:S05]  /*01e0*/  BRA `(.L_x_2) ;  /* 0x0000000000247947 */ /* 0x002fea0003800000 */
.L_x_1:
[----:B------:R-:W-:-:S09]  /*01f0*/  UISETP.NE.AND UP0, UPT, UR47, 0x2, UPT ;  /* 0x000000022f00788c */ /* 0x000fd2000bf05270 */
[----:B------:R-:W-:Y:S05]  /*0200*/  BRA.U !UP0, `(.L_x_3) ;  /* 0x0000000108347547 */ /* 0x000fea000b800000 */
[----:B------:R-:W-:Y:S01]  /*0210*/  UISETP.NE.AND UP0, UPT, UR47, 0x1, UPT ;  /* 0x000000012f00788c */ /* 0x000fe2000bf05270 */
[----:B------:R-:W-:Y:S02]  /*0220*/  PLOP3.LUT P0, PT, PT, PT, PT, 0x80, 0x8 ;  /* 0x000000000008781c */ /* 0x000fe40003f0f070 */
[----:B------:R-:W-:Y:S02]  /*0230*/  PLOP3.LUT P2, PT, PT, PT, PT, 0x80, 0x8 ;  /* 0x000000000008781c */ /* 0x000fe40003f4f070 */
[----:B------:R-:W-:Y:S02]  /*0240*/  PLOP3.LUT P1, PT, PT, PT, PT, 0x8, 0x80 ;  /* 0x000000000080781c */ /* 0x000fe40003f2e170 */
[----:B------:R-:W-:Y:S02]  /*0250*/  PLOP3.LUT P4, PT, PT, PT, PT, 0x80, 0x8 ;  /* 0x000000000008781c */ /* 0x000fe40003f8f070 */
[----:B------:R-:W-:Y:S01]  /*0260*/  P2R R18, PR, RZ, 0x1 ;  /* 0x00000001ff127803 */ /* 0x000fe20000000000 */
[----:B------:R-:W-:Y:S10]  /*0270*/  BRA.U UP0, `(.L_x_4) ;  /* 0x00000001002c7547 */ /* 0x000ff4000b800000 */
.L_x_2:
[----:B------:R-:W-:Y:S02]  /*0280*/  PLOP3.LUT P0, PT, PT, PT, PT, 0x8, 0x80 ;  /* 0x000000000080781c */ /* 0x000fe40003f0e170 */
[----:B------:R-:W-:Y:S02]  /*0290*/  PLOP3.LUT P2, PT, PT, PT, PT, 0x80, 0x8 ;  /* 0x000000000008781c */ /* 0x000fe40003f4f070 */
[----:B------:R-:W-:Y:S02]  /*02a0*/  PLOP3.LUT P1, PT, PT, PT, PT, 0x8, 0x80 ;  /* 0x000000000080781c */ /* 0x000fe40003f2e170 */
[----:B------:R-:W-:Y:S02]  /*02b0*/  PLOP3.LUT P4, PT, PT, PT, PT, 0x8, 0x80 ;  /* 0x000000000080781c */ /* 0x000fe40003f8e170 */
[----:B------:R-:W-:Y:S01]  /*02c0*/  P2R R18, PR, RZ, 0x1 ;  /* 0x00000001ff127803 */ /* 0x000fe20000000000 */
[----:B------:R-:W-:Y:S05]  /*02d0*/  BRA `(.L_x_4) ;  /* 0x0000000000147947 */ /* 0x000fea0003800000 */
.L_x_3:
[----:B------:R-:W-:Y:S02]  /*02e0*/  PLOP3.LUT P0, PT, PT, PT, PT, 0x80, 0x8 ;  /* 0x000000000008781c */ /* 0x000fe40003f0f070 */
[----:B------:R-:W-:Y:S02]  /*02f0*/  PLOP3.LUT P2, PT, PT, PT, PT, 0x8, 0x80 ;  /* 0x000000000080781c */ /* 0x000fe40003f4e170 */
[----:B------:R-:W-:Y:S02]  /*0300*/  PLOP3.LUT P1, PT, PT, PT, PT, 0x80, 0x8 ;  /* 0x000000000008781c */ /* 0x000fe40003f2f070 */
[----:B------:R-:W-:Y:S02]  /*0310*/  PLOP3.LUT P4, PT, PT, PT, PT, 0x8, 0x80 ;  /* 0x000000000080781c */ /* 0x000fe40003f8e170 */
[----:B------:R-:W-:-:S11]  /*0320*/  P2R R18, PR, RZ, 0x1 ;  /* 0x00000001ff127803 */ /* 0x000fd60000000000 */
.L_x_4:
[----:B------:R-:W-:Y:S05]  /*0330*/  BSYNC.RECONVERGENT B0 ;  /* 0x0000000000007941 */ /* 0x000fea0003800200 */
.L_x_0:
[----:B------:R-:W1:Y:S01]  /*0340*/  SHFL.IDX PT, R0, R2, RZ, 0x1f ;  /* 0x00001fff02007589 */ /* 0x000e6200000e0000 */
[----:B------:R-:W-:Y:S01]  /*0350*/  UISETP.NE.AND UP0, UPT, UR47, 0x2, UPT ;  /* 0x000000022f00788c */ /* 0x000fe2000bf05270 */
[----:B-1----:R-:W-:-:S13]  /*0360*/  ISETP.NE.AND P0, PT, R0, RZ, PT ;  /* 0x000000ff0000720c */ /* 0x002fda0003f05270 */
[----:B------:R-:W-:Y:S05]  /*0370*/  @P0 BRA `(.L_x_5) ;  /* 0x0000000000380947 */ /* 0x000fea0003800000 */
[----:B------:R-:W1:Y:S01]  /*0380*/  S2UR UR4, SR_CgaCtaId ;  /* 0x00000000000479c3 */ /* 0x000e620000008800 */
[----:B------:R-:W-:Y:S01]  /*0390*/  UMOV UR5, 0x400 ;  /* 0x0000040000057882 */ /* 0x000fe20000000000 */
[----:B------:R-:W-:Y:S01]  /*03a0*/  UMOV UR6, 0x1 ;  /* 0x0000000100067882 */ /* 0x000fe20000000000 */
[----:B------:R-:W-:Y:S01]  /*03b0*/  ELECT P0, URZ, PT ;  /* 0x0000000000ff782f */ /* 0x000fe20003800000 */
[----:B------:R-:W-:-:S04]  /*03c0*/  UIADD3 UR6, UPT, UPT, -UR6, 0x100000, URZ ;  /* 0x0010000006067890 */ /* 0x000fc8000fffe1ff */
[----:B------:R-:W-:Y:S02]  /*03d0*/  USHF.L.U32 UR7, UR6, 0xb, URZ ;  /* 0x0000000b06077899 */ /* 0x000fe400080006ff */
[----:B------:R-:W-:Y:S02]  /*03e0*/  USHF.L.U32 UR6, UR6, 0x1, URZ ;  /* 0x0000000106067899 */ /* 0x000fe400080006ff */
[----:B-1----:R-:W-:Y:S01]  /*03f0*/  ULEA UR4, UR4, UR5, 0x18 ;  /* 0x0000000504047291 */ /* 0x002fe2000f8ec0ff */
[----:B------:R-:W1:Y:S11]  /*0400*/  FENCE.VIEW.ASYNC.S ;  /* 0x00000000000073c6 */ /* 0x000e760000000000 */
[----:B-1----:R1:W2:Y:S01]  /*0410*/  SYNCS.EXCH.64 URZ, [UR4+0x33800], UR6 ;  /* 0x0338000604ff75b2 */ /* 0x0022a20008000100 */
[----:B------:R1:W3:Y:S01]  /*0420*/  SYNCS.EXCH.64 URZ, [UR4+0x33810], UR6 ;  /* 0x0338100604ff75b2 */ /* 0x0002e20008000100 */
[----:B------:R1:W4:Y:S01]  /*0430*/  SYNCS.EXCH.64 URZ, [UR4+0x33808], UR6 ;  /* 0x0338080604ff75b2 */ /* 0x0003220008000100 */
[----:B------:R1:W1:Y:S01]  /*0440*/  SYNCS.EXCH.64 URZ, [UR4+0x33818], UR6 ;  /* 0x0338180604ff75b2 */ /* 0x0002620008000100 */
[----:B------:R-:W-:Y:S01]  /*0450*/  NOP ;  /* 0x0000000000007918 */ /* 0x000fe20000000000 */
.L_x_5:
[----:B------:R-:W-:Y:S01]  /*0460*/  NOP ;  /* 0x0000000000007918 */ /* 0x000fe20000000000 */
[----:B------:R-:W-:Y:S05]  /*0470*/  BRA.U !UP0, `(.L_x_6) ;  /* 0x0000000108287547 */ /* 0x000fea000b800000 */
[----:B------:R-:W-:Y:S02]  /*0480*/  UISETP.NE.AND UP0, UPT, UR47, 0x1, UPT ;  /* 0x000000012f00788c */ /* 0x000fe4000bf05270 */
[----:B------:R-:W-:Y:S02]  /*0490*/  UPLOP3.LUT UP1, UPT, UPT, UPT, UPT, 0x80, 0x8 ;  /* 0x000000000008789c */ /* 0x000fe40003f2f070 */
[----:B------:R-:W-:Y:S02]  /*04a0*/  UPLOP3.LUT UP4, UPT, UPT, UPT, UPT, 0x40, 0x4 ;  /* 0x000000000004789c */ /* 0x000fe40003f8e870 */
[----:B------:R-:W-:Y:S02]  /*04b0*/  UPLOP3.LUT UP3, UPT, UPT, UPT, UPT, 0x80, 0x8 ;  /* 0x000000000008789c */ /* 0x000fe40003f6f070 */
[----:B------:R-:W-:Y:S01]  /*04c0*/  UPLOP3.LUT UP2, UPT, UPT, UPT, UPT, 0x80, 0x8 ;  /* 0x000000000008789c */ /* 0x000fe20003f4f070 */
[----:B------:R-:W-:Y:S10]  /*04d0*/  BRA.U UP0, `(.L_x_7) ;  /* 0x0000000100207547 */ /* 0x000ff4000b800000 */
[----:B------:R-:W-:Y:S02]  /*04e0*/  UPLOP3.LUT UP4, UPT, UPT, UPT, UPT, 0x40, 0x4 ;  /* 0x000000000004789c */ /* 0x000fe40003f8e870 */
[----:B------:R-:W-:Y:S02]  /*04f0*/  UPLOP3.LUT UP3, UPT, UPT, UPT, UPT, 0x40, 0x4 ;  /* 0x000000000004789c */ /* 0x000fe40003f6e870 */
[----:B------:R-:W-:Y:S01]  /*0500*/  UPLOP3.LUT UP2, UPT, UPT, UPT, UPT, 0x40, 0x4 ;  /* 0x000000000004789c */ /* 0x000fe20003f4e870 */
[----:B------:R-:W-:Y:S05]  /*0510*/  BRA `(.L_x_7) ;  /* 0x0000000000107947 */ /* 0x000fea0003800000 */
.L_x_6:
[----:B------:R-:W-:Y:S02]  /*0520*/  UPLOP3.LUT UP1, UPT, UPT, UPT, UPT, 0x40, 0x4 ;  /* 0x000000000004789c */ /* 0x000fe40003f2e870 */
[----:B------:R-:W-:Y:S02]  /*0530*/  UPLOP3.LUT UP4, UPT, UPT, UPT, UPT, 0x80, 0x8 ;  /* 0x000000000008789c */ /* 0x000fe40003f8f070 */
[----:B------:R-:W-:Y:S02]  /*0540*/  UPLOP3.LUT UP3, UPT, UPT, UPT, UPT, 0x40, 0x4 ;  /* 0x000000000004789c */ /* 0x000fe40003f6e870 */
[----:B------:R-:W-:Y:S02]  /*0550*/  UPLOP3.LUT UP2, UPT, UPT, UPT, UPT, 0x80, 0x8 ;  /* 0x000000000008789c */ /* 0x000fe40003f4f070 */
.L_x_7:
[----:B------:R-:W5:Y:S02]  /*0560*/  SHFL.IDX PT, R0, R2, RZ, 0x1f ;  /* 0x00001fff02007589 */ /* 0x000f6400000e0000 */
[----:B-----5:R-:W-:-:S13]  /*0570*/  ISETP.NE.AND P0, PT, R0, 0x1, PT ;  /* 0x000000010000780c */ /* 0x020fda0003f05270 */
[----:B------:R-:W-:Y:S05]  /*0580*/  @P0 BRA `(.L_x_8) ;  /* 0x0000000000300947 */ /* 0x000fea0003800000 */
[----:B-1----:R-:W1:Y:S01]  /*0590*/  S2UR UR6, SR_CgaCtaId ;  /* 0x00000000000679c3 */ /* 0x002e620000008800 */
[----:B------:R-:W-:Y:S01]  /*05a0*/  UMOV UR4, 0x400 ;  /* 0x0000040000047882 */ /* 0x000fe20000000000 */
[----:B------:R-:W-:Y:S01]  /*05b0*/  UMOV UR5, 0x1 ;  /* 0x0000000100057882 */ /* 0x000fe20000000000 */
[----:B------:R-:W-:Y:S01]  /*05c0*/  ELECT P0, URZ, PT ;  /* 0x0000000000ff782f */ /* 0x000fe20003800000 */
[----:B-1----:R-:W-:Y:S02]  /*05d0*/  ULEA UR6, UR6, UR4, 0x18 ;  /* 0x0000000406067291 */ /* 0x002fe4000f8ec0ff */
[----:B------:R-:W-:-:S04]  /*05e0*/  UIADD3 UR4, UPT, UPT, -UR5, 0x100000, URZ ;  /* 0x0010000005047890 */ /* 0x000fc8000fffe1ff */
[----:B------:R-:W-:Y:S02]  /*05f0*/  USHF.L.U32 UR5, UR4, 0xb, URZ ;  /* 0x0000000b04057899 */ /* 0x000fe400080006ff */
[----:B------:R-:W-:Y:S01]  /*0600*/  USHF.L.U32 UR4, UR4, 0x1, URZ ;  /* 0x0000000104047899 */ /* 0x000fe200080006ff */
[----:B------:R-:W1:Y:S11]  /*0610*/  FENCE.VIEW.ASYNC.S ;  /* 0x00000000000073c6 */ /* 0x000e760000000000 */
[----:B-1----:R1:W1:Y:S01]  /*0620*/  SYNCS.EXCH.64 URZ, [UR6+0x33820], UR4 ;  /* 0x0338200406ff75b2 */ /* 0x0022620008000100 */
[----:B------:R1:W1:Y:S01]  /*0630*/  SYNCS.EXCH.64 URZ, [UR6+0x33828], UR4 ;  /* 0x0338280406ff75b2 */ /* 0x0002620008000100 */
[----:B------:R-:W-:Y:S01]  /*0640*/  NOP ;  /* 0x0000000000007918 */ /* 0x000fe20000000000 */
.L_x_8:
[----:B------:R-:W5:Y:S01]  /*0650*/  SHFL.IDX PT, R0, R2, RZ, 0x1f ;  /* 0x00001fff02007589 */ /* 0x000f6200000e0000 */
[----:B------:R-:W-:Y:S01]  /*0660*/  NOP ;  /* 0x0000000000007918 */ /* 0x000fe20000000000 */
[----:B-----5:R-:W-:-:S13]  /*0670*/  ISETP.NE.AND P0, PT, R0, 0x2, PT ;  /* 0x000000020000780c */ /* 0x020fda0003f05270 */
[----:B------:R-:W-:Y:S05]  /*0680*/  @P0 BRA `(.L_x_9) ;  /* 0x0000000000400947 */ /* 0x000fea0003800000 */
[----:B-1----:R-:W1:Y:S01]  /*0690*/  S2UR UR4, SR_CgaCtaId ;  /* 0x00000000000479c3 */ /* 0x002e620000008800 */
[----:B------:R-:W-:Y:S01]  /*06a0*/  UMOV UR5, 0x400 ;  /* 0x0000040000057882 */ /* 0x000fe20000000000 */
[----:B------:R-:W-:Y:S01]  /*06b0*/  UMOV UR8, 0x20 ;  /* 0x0000002000087882 */ /* 0x000fe20000000000 */
[----:B------:R-:W-:Y:S01]  /*06c0*/  UMOV UR6, 0x100 ;  /* 0x0000010000067882 */ /* 0x000fe20000000000 */
[----:B------:R-:W-:-:S04]  /*06d0*/  UIADD3 UR8, UPT, UPT, -UR8, 0x100000, URZ ;  /* 0x0010000008087890 */ /* 0x000fc8000fffe1ff */
[----:B------:R-:W-:Y:S02]  /*06e0*/  USHF.L.U32 UR9, UR8, 0xb, URZ ;  /* 0x0000000b08097899 */ /* 0x000fe400080006ff */
[----:B------:R-:W-:Y:S02]  /*06f0*/  USHF.L.U32 UR8, UR8, 0x1, URZ ;  /* 0x0000000108087899 */ /* 0x000fe400080006ff */
[----:B------:R-:W-:-:S04]  /*0700*/  UIADD3 UR6, UPT, UPT, -UR6, 0x100000, URZ ;  /* 0x0010000006067890 */ /* 0x000fc8000fffe1ff */
[----:B------:R-:W-:Y:S02]  /*0710*/  USHF.L.U32 UR7, UR6, 0xb, URZ ;  /* 0x0000000b06077899 */ /* 0x000fe400080006ff */
[----:B------:R-:W-:Y:S01]  /*0720*/  USHF.L.U32 UR6, UR6, 0x1, URZ ;  /* 0x0000000106067899 */ /* 0x000fe200080006ff */
[----:B------:R-:W-:Y:S01]  /*0730*/  ELECT P0, URZ, PT ;  /* 0x0000000000ff782f */ /* 0x000fe20003800000 */
[----:B-1----:R-:W-:Y:S01]  /*0740*/  ULEA UR4, UR4, UR5, 0x18 ;  /* 0x0000000504047291 */ /* 0x002fe2000f8ec0ff */
[----:B------:R-:W1:Y:S11]  /*0750*/  FENCE.VIEW.ASYNC.S ;  /* 0x00000000000073c6 */ /* 0x000e760000000000 */
[----:B-1----:R1:W1:Y:S01]  /*0760*/  SYNCS.EXCH.64 URZ, [UR4+0x33830], UR8 ;  /* 0x0338300804ff75b2 */ /* 0x0022620008000100 */
[----:B------:R1:W1:Y:S01]  /*0770*/  SYNCS.EXCH.64 URZ, [UR4+0x33838], UR6 ;  /* 0x0338380604ff75b2 */ /* 0x0002620008000100 */
[----:B------:R-:W-:Y:S01]  /*0780*/  NOP ;  /* 0x0000000000007918 */ /* 0x000fe20000000000 */
.L_x_9:
        /* <DEDUP_REMOVED lines=20> */
.L_x_10:
        /* <DEDUP_REMOVED lines=20> */
.L_x_11:
        /* <DEDUP_REMOVED lines=20> */
.L_x_12:
        /* <DEDUP_REMOVED lines=20> */
.L_x_13:
        /* <DEDUP_REMOVED lines=20> */
.L_x_14:
        /* <DEDUP_REMOVED lines=20> */
.L_x_15:
        /* <DEDUP_REMOVED lines=19> */
[----:B------:R1:W1:Y:S01]  /*1040*/  SYNCS.EXCH.64 URZ, [UR4+0x338a8], UR8 ;  /* 0x0338a80804ff75b2 */ /* 0x0002620008000100 */
[----:B------:R1:W1:Y:S01]  /*1050*/  SYNCS.EXCH.64 URZ, [UR4+0x338b8], UR6 ;  /* 0x0338b80604ff75b2 */ /* 0x0002620008000100 */
[----:B------:R-:W-:Y:S01]  /*1060*/  NOP ;  /* 0x0000000000007918 */ /* 0x000fe20000000000 */
.L_x_16:
[----:B-1----:R-:W1:Y:S01]  /*1070*/  LDCU.64 UR6, c[0x0][0x380] ;  /* 0x00007000ff0677ac */ /* 0x002e620008000a00 */
[----:B------:R-:W5:Y:S01]  /*1080*/  S2UR UR8, SR_CTAID.X ;  /* 0x00000000000879c3 */ /* 0x000f620000002500 */
[----:B------:R-:W-:-:S07]  /*1090*/  NOP ;  /* 0x0000000000007918 */ /* 0x000fce0000000000 */
[----:B------:R-:W2:Y:S08]  /*10a0*/  S2UR UR53, SR_CTAID.Y ;  /* 0x00000000003579c3 */ /* 0x000eb00000002600 */
[----:B------:R-:W2:Y:S01]  /*10b0*/  S2UR UR54, SR_CTAID.Z ;  /* 0x00000000003679c3 */ /* 0x000ea20000002700 */
[----:B-1----:R-:W-:-:S04]  /*10c0*/  UIADD3 UR4, UPT, UPT, UR6, 0x7f, URZ ;  /* 0x0000007f06047890 */ /* 0x002fc8000fffe0ff */
[----:B------:R-:W-:Y:S02]  /*10d0*/  USHF.R.S32.HI UR5, URZ, 0x1f, UR4 ;  /* 0x0000001fff057899 */ /* 0x000fe40008011404 */
[----:B-----5:R-:W-:Y:S02]  /*10e0*/  USHF.L.U32 UR59, UR8, 0x7, URZ ;  /* 0x00000007083b7899 */ /* 0x020fe400080006ff */
[----:B------:R-:W-:Y:S02]  /*10f0*/  ULEA.HI UR4, UR5, UR4, URZ, 0x7 ;  /* 0x0000000405047291 */ /* 0x000fe4000f8f38ff */
[----:B------:R-:W-:Y:S02]  /*1100*/  ULOP3.LUT UR5, UR8, 0x1ffffff, URZ, 0xc0, !UPT ;  /* 0x01ffffff08057892 */ /* 0x000fe4000f8ec0ff */
[----:B------:R-:W-:Y:S02]  /*1110*/  USHF.R.S32.HI UR55, URZ, 0x7, UR4 ;  /* 0x00000007ff377899 */ /* 0x000fe40008011404 */
[----:B------:R-:W-:-:S02]  /*1120*/  UISETP.GE.U32.AND UP0, UPT, UR59, UR7, UPT ;  /* 0x000000073b00728c */ /* 0x000fc4000bf06070 */
[----:B------:R-:W-:-:S05]  /*1130*/  MOV R0, UR5 ;  /* 0x0000000500007c02 */ /* 0x000fca0008000f00 */
[----:B------:R1:W-:Y:S01]  /*1140*/  STL [R1], R0 ;  /* 0x0000000001007387 */ /* 0x0003e20000100800 */
[----:B--234-:R-:W-:Y:S08]  /*1150*/  BAR.SYNC.DEFER_BLOCKING 0x0 ;  /* 0x0000000000007b1d */ /* 0x01cff00000010000 */
[----:B------:R-:W-:Y:S01]  /*1160*/  BAR.SYNC.DEFER_BLOCKING 0x0 ;  /* 0x0000000000007b1d */ /* 0x000fe20000010000 */
[----:B------:R-:W-:-:S13]  /*1170*/  PLOP3.LUT P0, PT, PT, PT, UP0, 0x80, 0x8 ;  /* 0x000000000008781c */ /* 0x000fda0003f0f008 */
[----:B------:R-:W-:Y:S05]  /*1180*/  @P0 EXIT ;  /* 0x000000000000094d */ /* 0x000fea0003800000 */
[----:B------:R-:W2:Y:S01]  /*1190*/  LDCU UR4, c[0x0][0x390] ;  /* 0x00007200ff0477ac */ /* 0x000ea20008000800 */
[----:B-1----:R-:W-:Y:S01]  /*11a0*/  IADD3 R0, PT, PT, -R0, UR55, RZ ;  /* 0x0000003700007c10 */ /* 0x002fe2000fffe1ff */
[----:B------:R-:W1:Y:S04]  /*11b0*/  LDCU.64 UR62, c[0x0][0x358] ;  /* 0x00006b00ff3e77ac */ /* 0x000e680008000a00 */
[----:B--2---:R-:W-:-:S05]  /*11c0*/  IMAD R2, R0, UR4, RZ ;  /* 0x0000000400027c24 */ /* 0x004fca000f8e02ff */
[----:B------:R2:W-:Y:S01]  /*11d0*/  STL [R1+0x4], R2 ;  /* 0x0000040201007387 */ /* 0x0005e20000100800 */
[----:B------:R-:W-:-:S13]  /*11e0*/  ISETP.GT.AND P0, PT, R2, RZ, PT ;  /* 0x000000ff0200720c */ /* 0x000fda0003f04270 */
[----:B-1----:R-:W-:Y:S05]  /*11f0*/  @P0 BRA `(.L_x_17) ;  /* 0x0000000c00e00947 */ /* 0x002fea0003800000 */
[----:B------:R-:W1:Y:S01]  /*1200*/  LDC R14, c[0x0][0x360] ;  /* 0x0000d800ff0e7b82 */ /* 0x000e620000000800 */
[----:B------:R-:W3:Y:S01]  /*1210*/  LDCU.64 UR4, c[0x0][0x988] ;  /* 0x00013100ff0477ac */ /* 0x000ee20008000a00 */
[----:B------:R-:W-:Y:S01]  /*1220*/  MOV R5, 0x1330 ;  /* 0x0000133000057802 */ /* 0x000fe20000000f00 */
[----:B------:R-:W4:Y:S01]  /*1230*/  LDCU.64 UR6, c[0x0][0x9a0] ;  /* 0x00013400ff0677ac */ /* 0x000f220008000a00 */
[----:B------:R-:W5:Y:S01]  /*1240*/  LDCU UR8, c[0x0][0x990] ;  /* 0x00013200ff0877ac */ /* 0x000f620008000800 */
[----:B------:R-:W2:Y:S01]  /*1250*/  LDCU UR9, c[0x0][0x9a8] ;  /* 0x00013500ff0977ac */ /* 0x000ea20008000800 */
[----:B---3--:R-:W-:Y:S02]  /*1260*/  UIMAD UR5, UR53, UR5, URZ ;  /* 0x00000005350572a4 */ /* 0x008fe4000f8e02ff */
[----:B----4-:R-:W-:Y:S01]  /*1270*/  UIMAD UR53, UR53, UR7, URZ ;  /* 0x00000007353572a4 */ /* 0x010fe2000f8e02ff */
[----:B-1----:R-:W-:Y:S01]  /*1280*/  IMAD.IADD R0, R3, 0x1, R14 ;  /* 0x0000000103007824 */ /* 0x002fe200078e020e */
[----:B------:R-:W-:Y:S01]  /*1290*/  UIMAD UR5, UR59, UR4, UR5 ;  /* 0x000000043b0572a4 */ /* 0x000fe2000f8e0205 */
[----:B------:R-:W-:Y:S01]  /*12a0*/  LOP3.LUT R4, R14, 0xffff, RZ, 0xc0, !PT ;  /* 0x0000ffff0e047812 */ /* 0x000fe200078ec0ff */
[----:B------:R-:W-:Y:S01]  /*12b0*/  UIMAD UR53, UR59, UR6, UR53 ;  /* 0x000000063b3572a4 */ /* 0x000fe2000f8e0235 */
[----:B------:R-:W-:Y:S01]  /*12c0*/  IMAD.MOV R0, RZ, RZ, -R0 ;  /* 0x000000ffff007224 */ /* 0x000fe200078e0a00 */
[----:B-----5:R-:W-:-:S02]  /*12d0*/  UIMAD UR5, UR54, UR8, UR5 ;  /* 0x00000008360572a4 */ /* 0x020fc4000f8e0205 */
[----:B--2---:R-:W-:Y:S02]  /*12e0*/  UIMAD UR54, UR54, UR9, UR53 ;  /* 0x00000009363672a4 */ /* 0x004fe4000f8e0235 */
[----:B------:R-:W-:-:S05]  /*12f0*/  PRMT R0, R0, 0x7710, RZ ;  /* 0x0000771000007816 */ /* 0x000fca00000000ff */
[----:B------:R-:W-:-:S05]  /*1300*/  VIADD R0, R0, 0x37ff ;  /* 0x000037ff00007836 */ /* 0x000fca0000000000 */
[----:B------:R-:W-:Y:S02]  /*1310*/  LOP3.LUT R2, R0, 0xffff, RZ, 0xc0, !PT ;  /* 0x0000ffff00027812 */ /* 0x000fe400078ec0ff */
[----:B------:R-:W-:Y:S05]  /*1320*/  CALL.REL.NOINC `($__internal_3_$__cuda_sm20_div_u16) ;  /* 0x00000138001c7944 */ /* 0x000fea0003c00000 */
[----:B------:R-:W-:Y:S01]  /*1330*/  LOP3.LUT R15, R15, 0x3, RZ, 0xc0, !PT ;  /* 0x000000030f0f7812 */ /* 0x000fe200078ec0ff */
[----:B------:R-:W1:Y:S01]  /*1340*/  LDCU UR4, c[0x0][0x388] ;  /* 0x00007100ff0477ac */ /* 0x000e620008000800 */
[----:B------:R-:W-:Y:S01]  /*1350*/  BSSY.RECONVERGENT B1, `(.L_x_18) ;  /* 0x000001d000017945 */ /* 0x000fe20003800200 */
[----:B------:R-:W-:Y:S01]  /*1360*/  IMAD.MOV.U32 R2, RZ, RZ, R3 ;  /* 0x000000ffff027224 */ /* 0x000fe200078e0003 */
[----:B------:R-:W-:-:S13]  /*1370*/  ISETP.NE.AND P0, PT, R15, 0x2, PT ;  /* 0x000000020f00780c */ /* 0x000fda0003f05270 */
[----:B------:R-:W-:Y:S05]  /*1380*/  @!P0 BRA `(.L_x_19) ;  /* 0x0000000000648947 */ /* 0x000fea0003800000 */
[----:B------:R-:W2:Y:S01]  /*1390*/  LDC R7, c[0x0][0x384] ;  /* 0x0000e100ff077b82 */ /* 0x000ea20000000800 */
[----:B------:R-:W-:Y:S01]  /*13a0*/  HFMA2 R6, -RZ, RZ, 0, 0 ;  /* 0x00000000ff067431 */ /* 0x000fe200000001ff */
[----:B------:R-:W-:-:S07]  /*13b0*/  MOV R2, R3 ;  /* 0x0000000300027202 */ /* 0x000fce0000000f00 */
.L_x_22:
[----:B--2---:R-:W-:Y:S01]  /*13c0*/  LOP3.LUT R4, R2, 0x7f, RZ, 0xc0, !PT ;  /* 0x0000007f02047812 */ /* 0x004fe200078ec0ff */
[----:B------:R-:W-:Y:S01]  /*13d0*/  VIADD R6, R6, 0x1 ;  /* 0x0000000106067836 */ /* 0x000fe20000000000 */
[----:B------:R-:W-:Y:S03]  /*13e0*/  BSSY.RECONVERGENT B0, `(.L_x_20) ;  /* 0x0000011000007945 */ /* 0x000fe60003800200 */
[----:B------:R-:W-:Y:S01]  /*13f0*/  VIADD R5, R4, UR59 ;  /* 0x0000003b04057c36 */ /* 0x000fe20008000000 */
[----:B------:R-:W-:Y:S04]  /*1400*/  LOP3.LUT R0, R6, R15, RZ, 0x3c, !PT ;  /* 0x0000000f06007212 */ /* 0x000fe800078e3cff */
[----:B--2---:R-:W-:Y:S02]  /*1410*/  ISETP.GE.U32.AND P0, PT, R5, R7, PT ;  /* 0x000000070500720c */ /* 0x004fe40003f06070 */
[----:B------:R-:W-:Y:S11]  /*1420*/  ISETP.NE.AND P2, PT, R0, 0x2, PT ;  /* 0x000000020000780c */ /* 0x000ff60003f45270 */
[----:B------:R-:W-:Y:S05]  /*1430*/  @P0 BRA `(.L_x_21) ;  /* 0x00000000002c0947 */ /* 0x000fea0003800000 */
[----:B------:R-:W-:Y:S04]  /*1440*/  SHF.R.U32.HI R0, RZ, 0x7, R2 ;  /* 0x00000007ff007819 */ /* 0x000fe80000011602 */
[----:B-1----:R-:W-:Y:S11]  /*1450*/  ISETP.GE.AND P0, PT, R0, UR4, PT ;  /* 0x0000000400007c0c */ /* 0x002ff6000bf06270 */
[----:B------:R-:W-:Y:S02]  /*1460*/  @!UPT UIADD3 URZ, UPT, UPT, URZ, URZ, URZ ;  /* 0x000000fffffff290 */ /* 0x000fe4000fffe0ff */
[----:B------:R-:W1:Y:S08]  /*1470*/  @!P0 LDC R5, c[0x0][0x988] ;  /* 0x00026200ff058b82 */ /* 0x000e700000000800 */
[----:B------:R-:W2:Y:S01]  /*1480*/  @!P0 LDC.64 R8, c[0x0][0x980] ;  /* 0x00026000ff088b82 */ /* 0x000ea20000000a00 */
[----:B-1----:R-:W-:Y:S05]  /*1490*/  @!P0 IMAD R0, R4, R5, R0 ;  /* 0x0000000504008224 */ /* 0x002fea00078e0200 */
[C---:B------:R-:W-:Y:S04]  /*14a0*/  @!P0 IADD3 R5, P1, PT, R0.reuse, UR5, RZ ;  /* 0x0000000500058c10 */ /* 0x040fe8000ff3e0ff */
[----:B------:R-:W-:Y:S02]  /*14b0*/  @!P0 LEA.HI.X.SX32 R0, R0, RZ, 0x1, P1 ;  /* 0x000000ff00008211 */ /* 0x000fe400008f0eff */
[C---:B--2---:R-:W-:Y:S04]  /*14c0*/  @!P0 LEA R4, P1, R5.reuse, R8, 0x1 ;  /* 0x0000000805048211 */ /* 0x044fe800078208ff */
[----:B------:R-:W-:Y:S05]  /*14d0*/  @!P0 LEA.HI.X R5, R5, R9, R0, 0x1, P1 ;  /* 0x0000000905058211 */ /* 0x000fea00008f0c00 */
[----:B------:R2:W-:Y:S04]  /*14e0*/  @!P0 STG.E.U16 desc[UR62][R4.64], RZ ;  /* 0x000000ff04008986 */ /* 0x0005e8000c10153e */
.L_x_21:
[----:B-1----:R-:W-:Y:S05]  /*14f0*/  BSYNC.RECONVERGENT B0 ;  /* 0x0000000000007941 */ /* 0x002fea0003800200 */
.L_x_20:
[----:B------:R-:W-:Y:S01]  /*1500*/  IADD3 R2, PT, PT, R14, R2, RZ ;  /* 0x000000020e027210 */ /* 0x000fe20007ffe0ff */
[----:B------:R-:W-:Y:S06]  /*1510*/  @P2 BRA `(.L_x_22) ;  /* 0xfffffffc00a82947 */ /* 0x000fec000383ffff */
.L_x_19:
[----:B-1----:R-:W-:Y:S05]  /*1520*/  BSYNC.RECONVERGENT B1 ;  /* 0x0000000000017941 */ /* 0x002fea0003800200 */
.L_x_18:
[----:B------:R-:W1:Y:S01]  /*1530*/  LDC R17, c[0x0][0x384] ;  /* 0x0000e100ff117b82 */ /* 0x000e620000000800 */
[----:B------:R-:W-:Y:S01]  /*1540*/  BSSY.RECONVERGENT B1, `(.L_x_23) ;  /* 0x0000052000017945 */ /* 0x000fe20003800200 */
[C---:B------:R-:W-:Y:S01]  /*1550*/  LEA R6, R14.reuse, R2, 0x1 ;  /* 0x000000020e067211 */ /* 0x040fe200078e08ff */
[C---:B--2---:R-:W-:Y:S01]  /*1560*/  IMAD R5, R14.reuse, 0x3, R2 ;  /* 0x000000030e057824 */ /* 0x044fe200078e0202 */
[----:B------:R-:W-:Y:S01]  /*1570*/  SHF.L.U32 R16, R14, 0x2, RZ ;  /* 0x000000020e107819 */ /* 0x000fe200000006ff */
[----:B------:R-:W2:Y:S01]  /*1580*/  LDCU UR4, c[0x0][0x388] ;  /* 0x00007100ff0477ac */ /* 0x000ea20008000800 */
[----:B------:R-:W-:-:S07]  /*1590*/  IADD3 R4, PT, PT, R2, R14, RZ ;  /* 0x0000000e02047210 */ /* 0x000fce0007ffe0ff */
.L_x_32:
[----:B------:R-:W-:Y:S01]  /*15a0*/  LOP3.LUT R7, R2, 0x7f, RZ, 0xc0, !PT ;  /* 0x0000007f02077812 */ /* 0x000fe200078ec0ff */
[----:B------:R-:W-:Y:S01]  /*15b0*/  BSSY.RECONVERGENT B0, `(.L_x_24) ;  /* 0x0000018000007945 */ /* 0x000fe20003800200 */
[----:B--234-:R-:W-:Y:S02]  /*15c0*/  LOP3.LUT R9, R4, 0x7f, RZ, 0xc0, !PT ;  /* 0x0000007f04097812 */ /* 0x01cfe400078ec0ff */
[----:B------:R-:W-:Y:S01]  /*15d0*/  LOP3.LUT R10, R6, 0x7f, RZ, 0xc0, !PT ;  /* 0x0000007f060a7812 */ /* 0x000fe200078ec0ff */
[----:B-1----:R-:W-:Y:S01]  /*15e0*/  VIADD R13, R7, UR59 ;  /* 0x0000003b070d7c36 */ /* 0x002fe20008000000 */
[----:B------:R-:W-:Y:S01]  /*15f0*/  LOP3.LUT R11, R5, 0x7f, RZ, 0xc0, !PT ;  /* 0x0000007f050b7812 */ /* 0x000fe200078ec0ff */
[----:B------:R-:W-:Y:S02]  /*1600*/  VIADD R12, R9, UR59 ;  /* 0x0000003b090c7c36 */ /* 0x000fe40008000000 */
[----:B------:R-:W-:Y:S01]  /*1610*/  VIADD R8, R10, UR59 ;  /* 0x0000003b0a087c36 */ /* 0x000fe20008000000 */
[-C--:B-1----:R-:W-:Y:S01]  /*1620*/  ISETP.GE.U32.AND P0, PT, R13, R17.reuse, PT ;  /* 0x000000110d00720c */ /* 0x082fe20003f06070 */
[----:B------:R-:W-:Y:S01]  /*1630*/  VIADD R0, R11, UR59 ;  /* 0x0000003b0b007c36 */ /* 0x000fe20008000000 */
[-C--:B------:R-:W-:Y:S02]  /*1640*/  ISETP.GE.U32.AND P4, PT, R12, R17.reuse, PT ;  /* 0x000000110c00720c */ /* 0x080fe40003f86070 */
[-C--:B------:R-:W-:Y:S02]  /*1650*/  ISETP.GE.U32.AND P2, PT, R8, R17.reuse, PT ;  /* 0x000000110800720c */ /* 0x080fe40003f46070 */
[----:B------:R-:W-:Y:S07]  /*1660*/  ISETP.GE.U32.AND P1, PT, R0, R17, PT ;  /* 0x000000110000720c */ /* 0x000fee0003f26070 */
[----:B------:R-:W-:Y:S06]  /*1670*/  @P0 BRA `(.L_x_25) ;  /* 0x00000000002c0947 */ /* 0x000fec0003800000 */
[----:B------:R-:W-:Y:S04]  /*1680*/  SHF.R.U32.HI R0, RZ, 0x7, R2 ;  /* 0x00000007ff007819 */ /* 0x000fe80000011602 */
[----:B--2---:R-:W-:Y:S11]  /*1690*/  ISETP.GE.AND P0, PT, R0, UR4, PT ;  /* 0x0000000400007c0c */ /* 0x004ff6000bf06270 */
        /* <DEDUP_REMOVED lines=9> */
.L_x_25:
[----:B--2---:R-:W-:Y:S05]  /*1730*/  BSYNC.RECONVERGENT B0 ;  /* 0x0000000000007941 */ /* 0x004fea0003800200 */
.L_x_24:
[----:B------:R-:W-:Y:S04]  /*1740*/  BSSY.RECONVERGENT B0, `(.L_x_26) ;  /* 0x000000d000007945 */ /* 0x000fe80003800200 */
[----:B------:R-:W-:Y:S05]  /*1750*/  @P4 BRA `(.L_x_27) ;  /* 0x00000000002c4947 */ /* 0x000fea0003800000 */
[----:B------:R-:W-:Y:S04]  /*1760*/  SHF.R.U32.HI R0, RZ, 0x7, R4 ;  /* 0x00000007ff007819 */ /* 0x000fe80000011604 */
[----:B------:R-:W-:Y:S11]  /*1770*/  ISETP.GE.AND P0, PT, R0, UR4, PT ;  /* 0x0000000400007c0c */ /* 0x000ff6000bf06270 */
[----:B------:R-:W-:Y:S02]  /*1780*/  @!UPT UIADD3 URZ, UPT, UPT, URZ, URZ, URZ ;  /* 0x000000fffffff290 */ /* 0x000fe4000fffe0ff */
[----:B------:R-:W2:Y:S08]  /*1790*/  @!P0 LDC R7, c[0x0][0x988] ;  /* 0x00026200ff078b82 */ /* 0x000eb00000000800 */
[----:B-1----:R-:W1:Y:S01]  /*17a0*/  @!P0 LDC.64 R12, c[0x0][0x980] ;  /* 0x00026000ff0c8b82 */ /* 0x002e620000000a00 */
[----:B--2---:R-:W-:Y:S05]  /*17b0*/  @!P0 IMAD R0, R9, R7, R0 ;  /* 0x0000000709008224 */ /* 0x004fea00078e0200 */
[C---:B------:R-:W-:Y:S04]  /*17c0*/  @!P0 IADD3 R7, P3, PT, R0.reuse, UR5, RZ ;  /* 0x0000000500078c10 */ /* 0x040fe8000ff7e0ff */
[----:B------:R-:W-:Y:S02]  /*17d0*/  @!P0 LEA.HI.X.SX32 R0, R0, RZ, 0x1, P3 ;  /* 0x000000ff00008211 */ /* 0x000fe400018f0eff */
[C---:B-1----:R-:W-:Y:S04]  /*17e0*/  @!P0 LEA R8, P3, R7.reuse, R12, 0x1 ;  /* 0x0000000c07088211 */ /* 0x042fe800078608ff */
[----:B------:R-:W-:Y:S05]  /*17f0*/  @!P0 LEA.HI.X R9, R7, R13, R0, 0x1, P3 ;  /* 0x0000000d07098211 */ /* 0x000fea00018f0c00 */
[----:B------:R2:W-:Y:S04]  /*1800*/  @!P0 STG.E.U16 desc[UR62][R8.64], RZ ;  /* 0x000000ff08008986 */ /* 0x0005e8000c10153e */
.L_x_27:
[----:B------:R-:W-:Y:S05]  /*1810*/  BSYNC.RECONVERGENT B0 ;  /* 0x0000000000007941 */ /* 0x000fea0003800200 */
.L_x_26:
[----:B------:R-:W-:Y:S04]  /*1820*/  BSSY.RECONVERGENT B0, `(.L_x_28) ;  /* 0x000000d000007945 */ /* 0x000fe80003800200 */
[----:B------:R-:W-:Y:S05]  /*1830*/  @P2 BRA `(.L_x_29) ;  /* 0x00000000002c2947 */ /* 0x000fea0003800000 */
[----:B------:R-:W-:Y:S04]  /*1840*/  SHF.R.U32.HI R0, RZ, 0x7, R6 ;  /* 0x00000007ff007819 */ /* 0x000fe80000011606 */
[----:B------:R-:W-:Y:S11]  /*1850*/  ISETP.GE.AND P0, PT, R0, UR4, PT ;  /* 0x0000000400007c0c */ /* 0x000ff6000bf06270 */
[----:B------:R-:W-:Y:S02]  /*1860*/  @!UPT UIADD3 URZ, UPT, UPT, URZ, URZ, URZ ;  /* 0x000000fffffff290 */ /* 0x000fe4000fffe0ff */
[----:B------:R-:W3:Y:S08]  /*1870*/  @!P0 LDC R7, c[0x0][0x988] ;  /* 0x00026200ff078b82 */ /* 0x000ef00000000800 */
[----:B--2---:R-:W2:Y:S01]  /*1880*/  @!P0 LDC.64 R8, c[0x0][0x980] ;  /* 0x00026000ff088b82 */ /* 0x004ea20000000a00 */
[----:B---3--:R-:W-:Y:S05]  /*1890*/  @!P0 IMAD R0, R10, R7, R0 ;  /* 0x000000070a008224 */ /* 0x008fea00078e0200 */
[C---:B------:R-:W-:Y:S04]  /*18a0*/  @!P0 IADD3 R7, P2, PT, R0.reuse, UR5, RZ ;  /* 0x0000000500078c10 */ /* 0x040fe8000ff5e0ff */
[----:B------:R-:W-:Y:S02]  /*18b0*/  @!P0 LEA.HI.X.SX32 R0, R0, RZ, 0x1, P2 ;  /* 0x000000ff00008211 */ /* 0x000fe400010f0eff */
[C---:B--2---:R-:W-:Y:S04]  /*18c0*/  @!P0 LEA R8, P2, R7.reuse, R8, 0x1 ;  /* 0x0000000807088211 */ /* 0x044fe800078408ff */
[----:B------:R-:W-:Y:S05]  /*18d0*/  @!P0 LEA.HI.X R9, R7, R9, R0, 0x1, P2 ;  /* 0x0000000907098211 */ /* 0x000fea00010f0c00 */
[----:B------:R3:W-:Y:S04]  /*18e0*/  @!P0 STG.E.U16 desc[UR62][R8.64], RZ ;  /* 0x000000ff08008986 */ /* 0x0007e8000c10153e */
.L_x_29:
[----:B------:R-:W-:Y:S05]  /*18f0*/  BSYNC.RECONVERGENT B0 ;  /* 0x0000000000007941 */ /* 0x000fea0003800200 */
.L_x_28:
[----:B------:R-:W-:Y:S01]  /*1900*/  IADD3 R7, PT, PT, R14, R2, R14 ;  /* 0x000000020e077210 */ /* 0x000fe20007ffe00e */
[----:B------:R-:W-:Y:S04]  /*1910*/  BSSY.RECONVERGENT B0, `(.L_x_30) ;  /* 0x000000d000007945 */ /* 0x000fe80003800200 */
[----:B------:R-:W-:Y:S05]  /*1920*/  @P1 BRA `(.L_x_31) ;  /* 0x00000000002c1947 */ /* 0x000fea0003800000 */
[----:B------:R-:W-:Y:S04]  /*1930*/  SHF.R.U32.HI R0, RZ, 0x7, R5 ;  /* 0x00000007ff007819 */ /* 0x000fe80000011605 */
[----:B------:R-:W-:Y:S11]  /*1940*/  ISETP.GE.AND P0, PT, R0, UR4, PT ;  /* 0x0000000400007c0c */ /* 0x000ff6000bf06270 */
[----:B------:R-:W-:Y:S02]  /*1950*/  @!UPT UIADD3 URZ, UPT, UPT, URZ, URZ, URZ ;  /* 0x000000fffffff290 */ /* 0x000fe4000fffe0ff */
[----:B------:R-:W4:Y:S08]  /*1960*/  @!P0 LDC R2, c[0x0][0x988] ;  /* 0x00026200ff028b82 */ /* 0x000f300000000800 */
[----:B--23--:R-:W2:Y:S01]  /*1970*/  @!P0 LDC.64 R8, c[0x0][0x980] ;  /* 0x00026000ff088b82 */ /* 0x00cea20000000a00 */
[----:B----4-:R-:W-:Y:S05]  /*1980*/  @!P0 IMAD R0, R11, R2, R0 ;  /* 0x000000020b008224 */ /* 0x010fea00078e0200 */
[C---:B------:R-:W-:Y:S04]  /*1990*/  @!P0 IADD3 R2, P1, PT, R0.reuse, UR5, RZ ;  /* 0x0000000500028c10 */ /* 0x040fe8000ff3e0ff */
[----:B------:R-:W-:Y:S02]  /*19a0*/  @!P0 LEA.HI.X.SX32 R0, R0, RZ, 0x1, P1 ;  /* 0x000000ff00008211 */ /* 0x000fe400008f0eff */
[C---:B--2---:R-:W-:Y:S04]  /*19b0*/  @!P0 LEA R8, P1, R2.reuse, R8, 0x1 ;  /* 0x0000000802088211 */ /* 0x044fe800078208ff */
[----:B------:R-:W-:Y:S05]  /*19c0*/  @!P0 LEA.HI.X R9, R2, R9, R0, 0x1, P1 ;  /* 0x0000000902098211 */ /* 0x000fea00008f0c00 */
[----:B------:R4:W-:Y:S04]  /*19d0*/  @!P0 STG.E.U16 desc[UR62][R8.64], RZ ;  /* 0x000000ff08008986 */ /* 0x0009e8000c10153e */
.L_x_31:
[----:B------:R-:W-:Y:S05]  /*19e0*/  BSYNC.RECONVERGENT B0 ;  /* 0x0000000000007941 */ /* 0x000fea0003800200 */
.L_x_30:
[----:B------:R-:W-:Y:S01]  /*19f0*/  IADD3 R2, PT, PT, R14, R7, R14 ;  /* 0x000000070e027210 */ /* 0x000fe20007ffe00e */
[C---:B------:R-:W-:Y:S01]  /*1a00*/  IMAD.IADD R6, R16.reuse, 0x1, R6 ;  /* 0x0000000110067824 */ /* 0x040fe200078e0206 */
[C---:B------:R-:W-:Y:S01]  /*1a10*/  IADD3 R5, PT, PT, R16.reuse, R5, RZ ;  /* 0x0000000510057210 */ /* 0x040fe20007ffe0ff */
[----:B------:R-:W-:Y:S01]  /*1a20*/  IMAD.IADD R4, R16, 0x1, R4 ;  /* 0x0000000110047824 */ /* 0x000fe200078e0204 */
[----:B------:R-:W-:Y:S11]  /*1a30*/  ISETP.GE.U32.AND P0, PT, R2, 0x3800, PT ;  /* 0x000038000200780c */ /* 0x000ff60003f06070 */
[----:B------:R-:W-:Y:S02]  /*1a40*/  @!UPT UIADD3 URZ, UPT, UPT, URZ, URZ, URZ ;  /* 0x000000fffffff290 */ /* 0x000fe4000fffe0ff */
[----:B------:R-:W-:Y:S05]  /*1a50*/  @!P0 BRA `(.L_x_32) ;  /* 0xfffffff800d08947 */ /* 0x000fea000383ffff */
[----:B------:R-:W-:Y:S05]  /*1a60*/  BSYNC.RECONVERGENT B1 ;  /* 0x0000000000017941 */ /* 0x000fea0003800200 */
.L_x_23:
[----:B------:R-:W-:Y:S01]  /*1a70*/  ISETP.NE.AND P0, PT, R15, 0x2, PT ;  /* 0x000000020f00780c */ /* 0x000fe20003f05270 */
[----:B------:R-:W1:Y:S01]  /*1a80*/  LDCU UR4, c[0x0][0x38c] ;  /* 0x00007180ff0477ac */ /* 0x000e620008000800 */
[----:B------:R-:W-:Y:S11]  /*1a90*/  BSSY.RECONVERGENT B1, `(.L_x_33) ;  /* 0x000001a000017945 */ /* 0x000ff60003800200 */
[----:B------:R-:W-:Y:S05]  /*1aa0*/  @!P0 BRA `(.L_x_34) ;  /* 0x0000000000608947 */ /* 0x000fea0003800000 */
[----:B------:R-:W1:Y:S01]  /*1ab0*/  LDC R7, c[0x0][0x384] ;  /* 0x0000e100ff077b82 */ /* 0x000e620000000800 */
[----:B------:R-:W-:-:S07]  /*1ac0*/  HFMA2 R6, -RZ, RZ, 0, 0 ;  /* 0x00000000ff067431 */ /* 0x000fce00000001ff */
.L_x_37:
[----:B------:R-:W-:Y:S01]  /*1ad0*/  LOP3.LUT R2, R3, 0x7f, RZ, 0xc0, !PT ;  /* 0x0000007f03027812 */ /* 0x000fe200078ec0ff */
[----:B------:R-:W-:Y:S01]  /*1ae0*/  VIADD R6, R6, 0x1 ;  /* 0x0000000106067836 */ /* 0x000fe20000000000 */
[----:B------:R-:W-:Y:S03]  /*1af0*/  BSSY.RECONVERGENT B0, `(.L_x_35) ;  /* 0x0000011000007945 */ /* 0x000fe60003800200 */
[----:B-1----:R-:W-:Y:S01]  /*1b00*/  VIADD R4, R2, UR59 ;  /* 0x0000003b02047c36 */ /* 0x002fe20008000000 */
[----:B------:R-:W-:Y:S04]  /*1b10*/  LOP3.LUT R0, R6, R15, RZ, 0x3c, !PT ;  /* 0x0000000f06007212 */ /* 0x000fe800078e3cff */
[----:B-1----:R-:W-:Y:S02]  /*1b20*/  ISETP.GE.U32.AND P0, PT, R4, R7, PT ;  /* 0x000000070400720c */ /* 0x002fe40003f06070 */
[----:B------:R-:W-:Y:S11]  /*1b30*/  ISETP.NE.AND P2, PT, R0, 0x2, PT ;  /* 0x000000020000780c */ /* 0x000ff60003f45270 */
[----:B------:R-:W-:Y:S05]  /*1b40*/  @P0 BRA `(.L_x_36) ;  /* 0x00000000002c0947 */ /* 0x000fea0003800000 */
[----:B------:R-:W-:Y:S04]  /*1b50*/  SHF.R.U32.HI R0, RZ, 0x7, R3 ;  /* 0x00000007ff007819 */ /* 0x000fe80000011603 */
[----:B------:R-:W-:Y:S11]  /*1b60*/  ISETP.GE.AND P0, PT, R0, UR4, PT ;  /* 0x0000000400007c0c */ /* 0x000ff6000bf06270 */
[----:B------:R-:W-:Y:S02]  /*1b70*/  @!UPT UIADD3 URZ, UPT, UPT, URZ, URZ, URZ ;  /* 0x000000fffffff290 */ /* 0x000fe4000fffe0ff */
[----:B------:R-:W1:Y:S08]  /*1b80*/  @!P0 LDC R4, c[0x0][0x9a0] ;  /* 0x00026800ff048b82 */ /* 0x000e700000000800 */
[----:B--234-:R-:W2:Y:S01]  /*1b90*/  @!P0 LDC.64 R8, c[0x0][0x998] ;  /* 0x00026600ff088b82 */ /* 0x01cea20000000a00 */
[----:B-1----:R-:W-:Y:S05]  /*1ba0*/  @!P0 IMAD R0, R2, R4, R0 ;  /* 0x0000000402008224 */ /* 0x002fea00078e0200 */
[C---:B------:R-:W-:Y:S04]  /*1bb0*/  @!P0 IADD3 R2, P1, PT, R0.reuse, UR54, RZ ;  /* 0x0000003600028c10 */ /* 0x040fe8000ff3e0ff */
[----:B------:R-:W-:Y:S02]  /*1bc0*/  @!P0 LEA.HI.X.SX32 R0, R0, RZ, 0x1, P1 ;  /* 0x000000ff00008211 */ /* 0x000fe400008f0eff */
[C---:B--2---:R-:W-:Y:S04]  /*1bd0*/  @!P0 LEA R4, P1, R2.reuse, R8, 0x1 ;  /* 0x0000000802048211 */ /* 0x044fe800078208ff */
[----:B------:R-:W-:Y:S05]  /*1be0*/  @!P0 LEA.HI.X R5, R2, R9, R0, 0x1, P1 ;  /* 0x0000000902058211 */ /* 0x000fea00008f0c00 */
[----:B------:R1:W-:Y:S04]  /*1bf0*/  @!P0 STG.E.U16 desc[UR62][R4.64], RZ ;  /* 0x000000ff04008986 */ /* 0x0003e8000c10153e */
.L_x_36:
[----:B------:R-:W-:Y:S05]  /*1c00*/  BSYNC.RECONVERGENT B0 ;  /* 0x0000000000007941 */ /* 0x000fea0003800200 */
.L_x_35:
[----:B------:R-:W-:Y:S01]  /*1c10*/  IADD3 R3, PT, PT, R14, R3, RZ ;  /* 0x000000030e037210 */ /* 0x000fe20007ffe0ff */
[----:B------:R-:W-:Y:S06]  /*1c20*/  @P2 BRA `(.L_x_37) ;  /* 0xfffffffc00a82947 */ /* 0x000fec000383ffff */
.L_x_34:
[----:B-1----:R-:W-:Y:S05]  /*1c30*/  BSYNC.RECONVERGENT B1 ;  /* 0x0000000000017941 */ /* 0x002fea0003800200 */
.L_x_33:
[----:B------:R-:W1:Y:S01]  /*1c40*/  LDC R15, c[0x0][0x384] ;  /* 0x0000e100ff0f7b82 */ /* 0x000e620000000800 */
[----:B------:R-:W-:Y:S01]  /*1c50*/  BSSY.RECONVERGENT B1, `(.L_x_38) ;  /* 0x0000051000017945 */ /* 0x000fe20003800200 */
[C---:B------:R-:W-:Y:S01]  /*1c60*/  LEA R5, R14.reuse, R3, 0x1 ;  /* 0x000000030e057211 */ /* 0x040fe200078e08ff */
[----:B------:R-:W-:Y:S01]  /*1c70*/  IMAD R4, R14, 0x3, R3 ;  /* 0x000000030e047824 */ /* 0x000fe200078e0203 */
[----:B------:R-:W-:Y:S01]  /*1c80*/  IADD3 R2, PT, PT, R3, R14, RZ ;  /* 0x0000000e03027210 */ /* 0x000fe20007ffe0ff */
[----:B------:R-:W1:Y:S06]  /*1c90*/  LDCU UR4, c[0x0][0x38c] ;  /* 0x00007180ff0477ac */ /* 0x000e6c0008000800 */
.L_x_47:
[----:B-1234-:R-:W-:Y:S01]  /*1ca0*/  LOP3.LUT R6, R3, 0x7f, RZ, 0xc0, !PT ;  /* 0x0000007f03067812 */ /* 0x01efe200078ec0ff */
[----:B------:R-:W-:Y:S01]  /*1cb0*/  BSSY.RECONVERGENT B0, `(.L_x_39) ;  /* 0x0000018000007945 */ /* 0x000fe20003800200 */
[----:B--234-:R-:W-:Y:S02]  /*1cc0*/  LOP3.LUT R8, R2, 0x7f, RZ, 0xc0, !PT ;  /* 0x0000007f02087812 */ /* 0x01cfe400078ec0ff */
[----:B------:R-:W-:Y:S01]  /*1cd0*/  LOP3.LUT R9, R5, 0x7f, RZ, 0xc0, !PT ;  /* 0x0000007f05097812 */ /* 0x000fe200078ec0ff */
[----:B------:R-:W-:Y:S01]  /*1ce0*/  VIADD R12, R6, UR59 ;  /* 0x0000003b060c7c36 */ /* 0x000fe20008000000 */
        /* <DEDUP_REMOVED lines=10> */
[----:B------:R-:W-:Y:S11]  /*1d90*/  ISETP.GE.AND P0, PT, R0, UR4, PT ;  /* 0x0000000400007c0c */ /* 0x000ff6000bf06270 */
        /* <DEDUP_REMOVED lines=9> */
.L_x_40:
[----:B------:R-:W-:Y:S05]  /*1e30*/  BSYNC.RECONVERGENT B0 ;  /* 0x0000000000007941 */ /* 0x000fea0003800200 */
.L_x_39:
[----:B------:R-:W-:Y:S04]  /*1e40*/  BSSY.RECONVERGENT B0, `(.L_x_41) ;  /* 0x000000d000007945 */ /* 0x000fe80003800200 */
[----:B------:R-:W-:Y:S05]  /*1e50*/  @P4 BRA `(.L_x_42) ;  /* 0x00000000002c4947 */ /* 0x000fea0003800000 */
[----:B------:R-:W-:Y:S04]  /*1e60*/  SHF.R.U32.HI R0, RZ, 0x7, R2 ;  /* 0x00000007ff007819 */ /* 0x000fe80000011602 */
[----:B------:R-:W-:Y:S11]  /*1e70*/  ISETP.GE.AND P0, PT, R0, UR4, PT ;  /* 0x0000000400007c0c */ /* 0x000ff6000bf06270 */
[----:B------:R-:W-:Y:S02]  /*1e80*/  @!UPT UIADD3 URZ, UPT, UPT, URZ, URZ, URZ ;  /* 0x000000fffffff290 */ /* 0x000fe4000fffe0ff */
[----:B-1----:R-:W1:Y:S08]  /*1e90*/  @!P0 LDC R6, c[0x0][0x9a0] ;  /* 0x00026800ff068b82 */ /* 0x002e700000000800 */
[----:B------:R-:W2:Y:S01]  /*1ea0*/  @!P0 LDC.64 R12, c[0x0][0x998] ;  /* 0x00026600ff0c8b82 */ /* 0x000ea20000000a00 */
[----:B-1----:R-:W-:Y:S05]  /*1eb0*/  @!P0 IMAD R0, R8, R6, R0 ;  /* 0x0000000608008224 */ /* 0x002fea00078e0200 */
[C---:B------:R-:W-:Y:S04]  /*1ec0*/  @!P0 IADD3 R7, P3, PT, R0.reuse, UR54, RZ ;  /* 0x0000003600078c10 */ /* 0x040fe8000ff7e0ff */
[----:B------:R-:W-:Y:S02]  /*1ed0*/  @!P0 LEA.HI.X.SX32 R0, R0, RZ, 0x1, P3 ;  /* 0x000000ff00008211 */ /* 0x000fe400018f0eff */
[C---:B--2---:R-:W-:Y:S04]  /*1ee0*/  @!P0 LEA R6, P3, R7.reuse, R12, 0x1 ;  /* 0x0000000c07068211 */ /* 0x044fe800078608ff */
[----:B------:R-:W-:Y:S05]  /*1ef0*/  @!P0 LEA.HI.X R7, R7, R13, R0, 0x1, P3 ;  /* 0x0000000d07078211 */ /* 0x000fea00018f0c00 */
[----:B------:R2:W-:Y:S04]  /*1f00*/  @!P0 STG.E.U16 desc[UR62][R6.64], RZ ;  /* 0x000000ff06008986 */ /* 0x0005e8000c10153e */
.L_x_42:
[----:B------:R-:W-:Y:S05]  /*1f10*/  BSYNC.RECONVERGENT B0 ;  /* 0x0000000000007941 */ /* 0x000fea0003800200 */
.L_x_41:
[----:B------:R-:W-:Y:S04]  /*1f20*/  BSSY.RECONVERGENT B0, `(.L_x_43) ;  /* 0x000000d000007945 */ /* 0x000fe80003800200 */
[----:B------:R-:W-:Y:S05]  /*1f30*/  @P2 BRA `(.L_x_44) ;  /* 0x00000000002c2947 */ /* 0x000fea0003800000 */
[----:B------:R-:W-:Y:S04]  /*1f40*/  SHF.R.U32.HI R0, RZ, 0x7, R5 ;  /* 0x00000007ff007819 */ /* 0x000fe80000011605 */
[----:B------:R-:W-:Y:S11]  /*1f50*/  ISETP.GE.AND P0, PT, R0, UR4, PT ;  /* 0x0000000400007c0c */ /* 0x000ff6000bf06270 */
[----:B------:R-:W-:Y:S02]  /*1f60*/  @!UPT UIADD3 URZ, UPT, UPT, URZ, URZ, URZ ;  /* 0x000000fffffff290 */ /* 0x000fe4000fffe0ff */
[----:B-12---:R-:W1:Y:S08]  /*1f70*/  @!P0 LDC R6, c[0x0][0x9a0] ;  /* 0x00026800ff068b82 */ /* 0x006e700000000800 */
[----:B------:R-:W2:Y:S01]  /*1f80*/  @!P0 LDC.64 R12, c[0x0][0x998] ;  /* 0x00026600ff0c8b82 */ /* 0x000ea20000000a00 */
[----:B-1----:R-:W-:Y:S05]  /*1f90*/  @!P0 IMAD R0, R9, R6, R0 ;  /* 0x0000000609008224 */ /* 0x002fea00078e0200 */
[C---:B------:R-:W-:Y:S04]  /*1fa0*/  @!P0 IADD3 R7, P2, PT, R0.reuse, UR54, RZ ;  /* 0x0000003600078c10 */ /* 0x040fe8000ff5e0ff */
[----:B------:R-:W-:Y:S02]  /*1fb0*/  @!P0 LEA.HI.X.SX32 R0, R0, RZ, 0x1, P2 ;  /* 0x000000ff00008211 */ /* 0x000fe400010f0eff */
[C---:B--2---:R-:W-:Y:S04]  /*1fc0*/  @!P0 LEA R6, P2, R7.reuse, R12, 0x1 ;  /* 0x0000000c07068211 */ /* 0x044fe800078408ff */
[----:B------:R-:W-:Y:S05]  /*1fd0*/  @!P0 LEA.HI.X R7, R7, R13, R0, 0x1, P2 ;  /* 0x0000000d07078211 */ /* 0x000fea00010f0c00 */
[----:B------:R3:W-:Y:S04]  /*1fe0*/  @!P0 STG.E.U16 desc[UR62][R6.64], RZ ;  /* 0x000000ff06008986 */ /* 0x0007e8000c10153e */
.L_x_44:
[----:B------:R-:W-:Y:S05]  /*1ff0*/  BSYNC.RECONVERGENT B0 ;  /* 0x0000000000007941 */ /* 0x000fea0003800200 */
.L_x_43:
[----:B------:R-:W-:Y:S01]  /*2000*/  IADD3 R8, PT, PT, R14, R3, R14 ;  /* 0x000000030e087210 */ /* 0x000fe20007ffe00e */
[----:B------:R-:W-:Y:S04]  /*2010*/  BSSY.RECONVERGENT B0, `(.L_x_45) ;  /* 0x000000d000007945 */ /* 0x000fe80003800200 */
[----:B------:R-:W-:Y:S05]  /*2020*/  @P1 BRA `(.L_x_46) ;  /* 0x00000000002c1947 */ /* 0x000fea0003800000 */
[----:B------:R-:W-:Y:S04]  /*2030*/  SHF.R.U32.HI R0, RZ, 0x7, R4 ;  /* 0x00000007ff007819 */ /* 0x000fe80000011604 */
[----:B------:R-:W-:Y:S11]  /*2040*/  ISETP.GE.AND P0, PT, R0, UR4, PT ;  /* 0x0000000400007c0c */ /* 0x000ff6000bf06270 */
[----:B------:R-:W-:Y:S02]  /*2050*/  @!UPT UIADD3 URZ, UPT, UPT, URZ, URZ, URZ ;  /* 0x000000fffffff290 */ /* 0x000fe4000fffe0ff */
[----:B------:R-:W4:Y:S08]  /*2060*/  @!P0 LDC R3, c[0x0][0x9a0] ;  /* 0x00026800ff038b82 */ /* 0x000f300000000800 */
[----:B-123--:R-:W1:Y:S01]  /*2070*/  @!P0 LDC.64 R6, c[0x0][0x998] ;  /* 0x00026600ff068b82 */ /* 0x00ee620000000a00 */
[----:B----4-:R-:W-:Y:S05]  /*2080*/  @!P0 IMAD R0, R10, R3, R0 ;  /* 0x000000030a008224 */ /* 0x010fea00078e0200 */
[C---:B------:R-:W-:Y:S04]  /*2090*/  @!P0 IADD3 R3, P1, PT, R0.reuse, UR54, RZ ;  /* 0x0000003600038c10 */ /* 0x040fe8000ff3e0ff */
[----:B------:R-:W-:Y:S02]  /*20a0*/  @!P0 LEA.HI.X.SX32 R0, R0, RZ, 0x1, P1 ;  /* 0x000000ff00008211 */ /* 0x000fe400008f0eff */
[C---:B-1----:R-:W-:Y:S04]  /*20b0*/  @!P0 LEA R6, P1, R3.reuse, R6, 0x1 ;  /* 0x0000000603068211 */ /* 0x042fe800078208ff */
[----:B------:R-:W-:Y:S05]  /*20c0*/  @!P0 LEA.HI.X R7, R3, R7, R0, 0x1, P1 ;  /* 0x0000000703078211 */ /* 0x000fea00008f0c00 */
[----:B------:R4:W-:Y:S04]  /*20d0*/  @!P0 STG.E.U16 desc[UR62][R6.64], RZ ;  /* 0x000000ff06008986 */ /* 0x0009e8000c10153e */
.L_x_46:
[----:B------:R-:W-:Y:S05]  /*20e0*/  BSYNC.RECONVERGENT B0 ;  /* 0x0000000000007941 */ /* 0x000fea0003800200 */
.L_x_45:
        /* <DEDUP_REMOVED lines=8> */
.L_x_38:
[----:B------:R-:W-:Y:S05]  /*2170*/  EXIT ;  /* 0x000000000000794d */ /* 0x000fea0003800000 */
.L_x_17:
[----:B------:R-:W-:-:S09]  /*2180*/  UISETP.GT.AND UP0, UPT, UR47, 0x2, UPT ;  /* 0x000000022f00788c */ /* 0x000fd2000bf04270 */
[----:B------:R-:W-:Y:S05]  /*2190*/  BRA.U UP0, `(.L_x_48) ;  /* 0x0000005d00e47547 */ /* 0x000fea000b800000 */
[----:B--2---:R-:W-:Y:S01]  /*21a0*/  IMAD.MOV.U32 R2, RZ, RZ, -0x1 ;  /* 0xffffffffff027424 */ /* 0x004fe200078e00ff */
[----:B------:R-:W-:-:S04]  /*21b0*/  MOV R6, UR47 ;  /* 0x0000002f00067c02 */ /* 0x000fc80008000f00 */
[----:B------:R-:W-:-:S05]  /*21c0*/  VIADDMNMX.U32 R6, R2, R6, 0x2, PT ;  /* 0x0000000202067446 */ /* 0x000fca0003800006 */
[----:B------:R-:W-:-:S06]  /*21d0*/  IMAD.SHL.U32 R6, R6, 0x4, RZ ;  /* 0x0000000406067824 */ /* 0x000fcc00078e00ff */
[----:B------:R-:W1:Y:S02]  /*21e0*/  LDC R6, c[0x2][R6] ;  /* 0x0080000006067b82 */ /* 0x000e640000000800 */
[----:B-1----:R-:W-:-:S04]  /*21f0*/  SHF.R.S32.HI R7, RZ, 0x1f, R6 ;  /* 0x0000001fff077819 */ /* 0x002fc80000011406 */
.L_x_326:
[----:B------:R-:W-:Y:S05]  /*2200*/  BRX R6 -0x2210                                                                                                                                                                                                                                              (*"BRANCH_TARGETS .L_x_327,.L_x_328,.L_x_329"*) ;  /* 0xffffffdc067c7949 */ /* 0x000fea000383ffff */
.L_x_327:
[----:B------:R-:W-:-:S08]  /*2210*/  NOP ;  /* 0x0000000000007918 */ /* 0x000fd00000000000 */
[----:B------:R-:W1:-:S00]  /*2220*/  USETMAXREG.DEALLOC.CTAPOOL 0x60 ;  /* 0x00000060000079c8 */ /* 0x000e4000080e0500 */
[----:B-1----:R-:W-:Y:S01]  /*2230*/  ISETP.NE.AND P0, PT, R18, RZ, PT ;  /* 0x000000ff1200720c */ /* 0x002fe20003f05270 */
[----:B------:R-:W-:-:S12]  /*2240*/  BSSY.RECONVERGENT B0, `(.L_x_49) ;  /* 0x0000003000007945 */ /* 0x000fd80003800200 */
[----:B------:R-:W-:Y:S05]  /*2250*/  @!P0 BRA `(.L_x_50) ;  /* 0x0000000000048947 */ /* 0x000fea0003800000 */
[----:B------:R-:W-:Y:S05]  /*2260*/  BPT.TRAP 0x1 ;  /* 0x000000040000795c */ /* 0x000fea0000300000 */
.L_x_50:
[----:B------:R-:W-:Y:S05]  /*2270*/  BSYNC.RECONVERGENT B0 ;  /* 0x0000000000007941 */ /* 0x000fea0003800200 */
.L_x_49:
[----:B------:R-:W1:Y:S01]  /*2280*/  S2UR UR56, SR_CgaCtaId ;  /* 0x00000000003879c3 */ /* 0x000e620000008800 */
[----:B------:R-:W-:Y:S01]  /*2290*/  UMOV UR4, 0x400 ;  /* 0x0000040000047882 */ /* 0x000fe20000000000 */
[----:B------:R-:W-:Y:S01]  /*22a0*/  IMAD.MOV.U32 R14, RZ, RZ, 0x1 ;  /* 0x00000001ff0e7424 */ /* 0x000fe200078e00ff */
[----:B------:R-:W-:-:S04]  /*22b0*/  ISETP.NE.AND P2, PT, R4, RZ, PT ;  /* 0x000000ff0400720c */ /* 0x000fc80003f45270 */
[----:B------:R-:W-:-:S09]  /*22c0*/  SHF.L.U32 R14, R14, 0x1f, RZ ;  /* 0x0000001f0e0e7819 */ /* 0x000fd200000006ff */
[----:B------:R-:W-:Y:S01]  /*22d0*/  @!P2 IMAD.MOV.U32 R0, RZ, RZ, 0x7000 ;  /* 0x00007000ff00a424 */ /* 0x000fe200078e00ff */
[----:B-1----:R-:W-:-:S09]  /*22e0*/  ULEA UR56, UR56, UR4, 0x18 ;  /* 0x0000000438387291 */ /* 0x002fd2000f8ec0ff */
[----:B------:R-:W1:Y:S02]  /*22f0*/  SYNCS.PHASECHK.TRANS64.TRYWAIT P0, [UR56+0x33810], R14 ;  /* 0x0338100eff0075a7 */ /* 0x000e640008001138 */
[----:B-1----:R-:W-:Y:S05]  /*2300*/  @!P0 BRA `(.L_x_51) ;  /* 0x0000011800dc8947 */ /* 0x002fea0003800000 */
.L_x_264:
[----:B------:R-:W-:Y:S01]  /*2310*/  ISETP.NE.AND P2, PT, R4, RZ, PT ;  /* 0x000000ff0400720c */ /* 0x000fe20003f45270 */
[----:B------:R-:W-:Y:S01]  /*2320*/  BSSY.RECONVERGENT B0, `(.L_x_52) ;  /* 0x0000005000007945 */ /* 0x000fe20003800200 */
[----:B------:R-:W-:-:S11]  /*2330*/  PLOP3.LUT P4, PT, P1, P4, PT, 0xf8, 0x8f ;  /* 0x00000000008f781c */ /* 0x000fd60000f89f70 */
[----:B------:R2:W-:Y:S02]  /*2340*/  @!P2 SYNCS.ARRIVE.TRANS64 RZ, [UR56+0x33800], R0 ;  /* 0x03380000ffffa9a7 */ /* 0x0005e40008000038 */
[----:B------:R-:W-:Y:S05]  /*2350*/  @!P4 BRA `(.L_x_53) ;  /* 0x000000000004c947 */ /* 0x000fea0003800000 */
[----:B------:R-:W-:Y:S05]  /*2360*/  BPT.TRAP 0x1 ;  /* 0x000000040000795c */ /* 0x000fea0000300000 */
.L_x_53:
[----:B------:R-:W-:Y:S05]  /*2370*/  BSYNC.RECONVERGENT B0 ;  /* 0x0000000000007941 */ /* 0x000fea0003800200 */
.L_x_52:
[----:B--2---:R-:W-:Y:S01]  /*2380*/  LOP3.LUT P0, R0, R3, 0x1f, RZ, 0xc0, !PT ;  /* 0x0000001f03007812 */ /* 0x004fe2000780c0ff */
[----:B------:R-:W-:Y:S03]  /*2390*/  BSSY.RECONVERGENT B0, `(.L_x_54) ;  /* 0x0000004000007945 */ /* 0x000fe60003800200 */
[----:B------:R-:W-:-:S13]  /*23a0*/  PLOP3.LUT P0, PT, P0, P2, PT, 0x8f, 0xf8 ;  /* 0x0000000000f8781c */ /* 0x000fda0000705177 */
[----:B------:R-:W-:Y:S05]  /*23b0*/  @P0 BRA `(.L_x_55) ;  /* 0x0000000000040947 */ /* 0x000fea0003800000 */
[----:B------:R-:W-:Y:S05]  /*23c0*/  BPT.TRAP 0x1 ;  /* 0x000000040000795c */ /* 0x000fea0000300000 */
.L_x_55:
[----:B------:R-:W-:Y:S05]  /*23d0*/  BSYNC.RECONVERGENT B0 ;  /* 0x0000000000007941 */ /* 0x000fea0003800200 */
.L_x_54:
[----:B------:R-:W-:Y:S01]  /*23e0*/  ISETP.NE.AND P0, PT, R18, RZ, PT ;  /* 0x000000ff1200720c */ /* 0x000fe20003f05270 */
[----:B------:R-:W-:-:S12]  /*23f0*/  BSSY.RECONVERGENT B0, `(.L_x_56) ;  /* 0x0000003000007945 */ /* 0x000fd80003800200 */
[----:B------:R-:W-:Y:S05]  /*2400*/  @!P0 BRA `(.L_x_57) ;  /* 0x0000000000048947 */ /* 0x000fea0003800000 */
[----:B------:R-:W-:Y:S05]  /*2410*/  BPT.TRAP 0x1 ;  /* 0x000000040000795c */ /* 0x000fea0000300000 */
.L_x_57:
[----:B------:R-:W-:Y:S05]  /*2420*/  BSYNC.RECONVERGENT B0 ;  /* 0x0000000000007941 */ /* 0x000fea0003800200 */
.L_x_56:
[----:B------:R-:W-:Y:S02]  /*2430*/  ELECT P0, URZ, PT ;  /* 0x0000000000ff782f */ /* 0x000fe40003800000 */
[----:B-1----:R-:W-:Y:S01]  /*2440*/  @!P2 MOV R2, 0x7000 ;  /* 0x000070000002a802 */ /* 0x002fe20000000f00 */
[----:B------:R-:W-:Y:S03]  /*2450*/  BSSY.RECONVERGENT B0, `(.L_x_58) ;  /* 0x0000030000007945 */ /* 0x000fe60003800200 */
[----:B------:R1:W-:Y:S07]  /*2460*/  @!P2 SYNCS.ARRIVE.TRANS64.RED.A0TR RZ, [UR56+0x33800], R2 ;  /* 0x03380002ffffa9a7 */ /* 0x0003ee0008300438 */
[----:B------:R-:W-:Y:S05]  /*2470*/  @!P0 BRA `(.L_x_59) ;  /* 0x0000000000b48947 */ /* 0x000fea0003800000 */
[----:B------:R-:W2:Y:S01]  /*2480*/  LDCU.64 UR4, c[0x0][0x348] ;  /* 0x00006900ff0477ac */ /* 0x000ea20008000a00 */
[----:B------:R-:W-:Y:S02]  /*2490*/  UIADD3 UR57, UPT, UPT, UR56, 0x33800, URZ ;  /* 0x0003380038397890 */ /* 0x000fe4000fffe0ff */
[----:B------:R-:W-:Y:S02]  /*24a0*/  UIADD3 UR16, UPT, UPT, UR56, 0x1000, URZ ;  /* 0x0000100038107890 */ /* 0x000fe4000fffe0ff */
[----:B------:R-:W-:Y:S01]  /*24b0*/  UIADD3 UR8, UPT, UPT, UR56, 0x2000, URZ ;  /* 0x0000200038087890 */ /* 0x000fe2000fffe0ff */
[----:B------:R-:W-:Y:S01]  /*24c0*/  UMOV UR14, 0x0 ;  /* 0x00000000000e7882 */ /* 0x000fe20000000000 */
[----:B------:R-:W-:Y:S01]  /*24d0*/  UMOV UR15, 0x10000000 ;  /* 0x10000000000f7882 */ /* 0x000fe20000000000 */
[----:B------:R-:W-:Y:S01]  /*24e0*/  UMOV UR58, URZ ;  /* 0x000000ff003a7c82 */ /* 0x000fe20008000000 */
[----:B------:R-:W-:Y:S01]  /*24f0*/  UMOV UR60, UR53 ;  /* 0x00000035003c7c82 */ /* 0x000fe20008000000 */
[----:B------:R-:W-:Y:S01]  /*2500*/  UMOV UR61, UR54 ;  /* 0x00000036003d7c82 */ /* 0x000fe20008000000 */
[----:B------:R-:W-:Y:S01]  /*2510*/  UMOV UR18, 0x10 ;  /* 0x0000001000127882 */ /* 0x000fe20000000000 */
[----:B------:R-:W-:Y:S01]  /*2520*/  UMOV UR19, UR59 ;  /* 0x0000003b00137c82 */ /* 0x000fe20008000000 */
[----:B------:R-:W-:Y:S01]  /*2530*/  UMOV UR20, UR53 ;  /* 0x0000003500147c82 */ /* 0x000fe20008000000 */
[----:B--2---:R-:W-:Y:S01]  /*2540*/  UIADD3 UR4, UP0, UPT, UR4, 0x100, URZ ;  /* 0x0000010004047890 */ /* 0x004fe2000ff1e0ff */
[----:B------:R-:W-:Y:S01]  /*2550*/  UMOV UR21, UR54 ;  /* 0x0000003600157c82 */ /* 0x000fe20008000000 */
[----:B------:R-:W-:-:S02]  /*2560*/  UMOV UR17, UR57 ;  /* 0x0000003900117c82 */ /* 0x000fc40008000000 */
[----:B------:R-:W-:Y:S01]  /*2570*/  UIADD3.X UR5, UPT, UPT, URZ, UR5, URZ, UP0, !UPT ;  /* 0x00000005ff057290 */ /* 0x000fe200087fe4ff */
[----:B------:R-:W-:Y:S01]  /*2580*/  UMOV UR10, 0x20 ;  /* 0x00000020000a7882 */ /* 0x000fe20000000000 */
[----:B------:R-:W-:Y:S01]  /*2590*/  UMOV UR11, UR59 ;  /* 0x0000003b000b7c82 */ /* 0x000fe20008000000 */
[----:B------:R-:W-:Y:S01]  /*25a0*/  UMOV UR12, UR53 ;  /* 0x00000035000c7c82 */ /* 0x000fe20008000000 */
[----:B------:R-:W-:Y:S01]  /*25b0*/  UMOV UR13, UR54 ;  /* 0x00000036000d7c82 */ /* 0x000fe20008000000 */
[----:B------:R-:W-:Y:S01]  /*25c0*/  UIADD3 UR32, UPT, UPT, UR56, 0x3000, URZ ;  /* 0x0000300038207890 */ /* 0x000fe2000fffe0ff */
[----:B------:R-:W-:-:S03]  /*25d0*/  UMOV UR9, UR57 ;  /* 0x0000003900097c82 */ /* 0x000fc60008000000 */
[----:B------:R-:W-:Y:S01]  /*25e0*/  UTMALDG.4D [UR56], [UR4], desc[UR14] ;  /* 0x00000e38040075b4 */ /* 0x000fe20008019000 */
[----:B------:R-:W-:Y:S01]  /*25f0*/  UIADD3 UR24, UPT, UPT, UR56, 0x4000, URZ ;  /* 0x0000400038187890 */ /* 0x000fe2000fffe0ff */
[----:B------:R-:W-:Y:S01]  /*2600*/  UMOV UR34, 0x30 ;  /* 0x0000003000227882 */ /* 0x000fe20000000000 */
[----:B------:R-:W-:Y:S01]  /*2610*/  UMOV UR35, UR59 ;  /* 0x0000003b00237c82 */ /* 0x000fe20008000000 */
[----:B------:R-:W-:Y:S01]  /*2620*/  UMOV UR36, UR53 ;  /* 0x0000003500247c82 */ /* 0x000fe20008000000 */
[----:B------:R-:W-:Y:S01]  /*2630*/  UMOV UR37, UR54 ;  /* 0x0000003600257c82 */ /* 0x000fe20008000000 */
[----:B------:R-:W-:Y:S01]  /*2640*/  UMOV UR33, UR57 ;  /* 0x0000003900217c82 */ /* 0x000fe20008000000 */
[----:B------:R2:W-:Y:S01]  /*2650*/  UTMALDG.4D [UR16], [UR4], desc[UR14] ;  /* 0x00000e10040075b4 */ /* 0x0005e20008019000 */
[----:B------:R-:W-:Y:S01]  /*2660*/  UMOV UR26, 0x40 ;  /* 0x00000040001a7882 */ /* 0x000fe20000000000 */
[----:B------:R-:W-:Y:S01]  /*2670*/  UMOV UR27, UR59 ;  /* 0x0000003b001b7c82 */ /* 0x000fe20008000000 */
[----:B------:R-:W-:Y:S01]  /*2680*/  UMOV UR28, UR53 ;  /* 0x00000035001c7c82 */ /* 0x000fe20008000000 */
[----:B------:R-:W-:Y:S01]  /*2690*/  UMOV UR29, UR54 ;  /* 0x00000036001d7c82 */ /* 0x000fe20008000000 */
[----:B------:R-:W-:Y:S01]  /*26a0*/  UMOV UR25, UR57 ;  /* 0x0000003900197c82 */ /* 0x000fe20008000000 */
[----:B------:R3:W-:Y:S01]  /*26b0*/  UTMALDG.4D [UR8], [UR4], desc[UR14] ;  /* 0x00000e08040075b4 */ /* 0x0007e20008019000 */
[----:B------:R4:W-:Y:S01]  /*26c0*/  UTMALDG.4D [UR32], [UR4], desc[UR14] ;  /* 0x00000e20040075b4 */ /* 0x0009e20008019000 */
[----:B------:R4:W-:Y:S01]  /*26d0*/  UTMALDG.4D [UR24], [UR4], desc[UR14] ;  /* 0x00000e18040075b4 */ /* 0x0009e20008019000 */
[----:B--2---:R-:W-:Y:S01]  /*26e0*/  UIADD3 UR16, UPT, UPT, UR56, 0x5000, URZ ;  /* 0x0000500038107890 */ /* 0x004fe2000fffe0ff */
[----:B------:R-:W-:Y:S01]  /*26f0*/  UMOV UR18, 0x50 ;  /* 0x0000005000127882 */ /* 0x000fe20000000000 */
[----:B---3--:R-:W-:-:S07]  /*2700*/  UIADD3 UR8, UPT, UPT, UR56, 0x6000, URZ ;  /* 0x0000600038087890 */ /* 0x008fce000fffe0ff */
[----:B------:R4:W-:Y:S01]  /*2710*/  UTMALDG.4D [UR16], [UR4], desc[UR14] ;  /* 0x00000e10040075b4 */ /* 0x0009e20008019000 */
[----:B------:R-:W-:Y:S02]  /*2720*/  UMOV UR10, 0x60 ;  /* 0x00000060000a7882 */ /* 0x000fe40000000000 */
[----:B------:R4:W-:Y:S02]  /*2730*/  UTMALDG.4D [UR8], [UR4], desc[UR14] ;  /* 0x00000e08040075b4 */ /* 0x0009e40008019000 */
[----:B----4-:R-:W-:Y:S01]  /*2740*/  NOP ;  /* 0x0000000000007918 */ /* 0x010fe20000000000 */
.L_x_59:
[----:B------:R-:W-:Y:S05]  /*2750*/  BSYNC.RECONVERGENT B0 ;  /* 0x0000000000007941 */ /* 0x000fea0003800200 */
.L_x_58:
[----:B------:R-:W-:Y:S01]  /*2760*/  ELECT P0, URZ, PT ;  /* 0x0000000000ff782f */ /* 0x000fe20003800000 */
[----:B------:R-:W-:Y:S01]  /*2770*/  BSSY.RECONVERGENT B0, `(.L_x_60) ;  /* 0x000002d000007945 */ /* 0x000fe20003800200 */
[----:B------:R-:W-:-:S11]  /*2780*/  UISETP.NE.AND UP1, UPT, UR47, 0x1, UPT ;  /* 0x000000012f00788c */ /* 0x000fd6000bf25270 */
[----:B------:R-:W-:Y:S05]  /*2790*/  @!P0 BRA `(.L_x_61) ;  /* 0x0000000000a88947 */ /* 0x000fea0003800000 */
[----:B-1----:R-:W2:Y:S01]  /*27a0*/  LDL R2, [R1] ;  /* 0x0000000001027983 */ /* 0x002ea20000100800 */
[----:B------:R-:W1:Y:S01]  /*27b0*/  LDCU.64 UR4, c[0x0][0x348] ;  /* 0x00006900ff0477ac */ /* 0x000e620008000a00 */
[----:B------:R-:W-:Y:S02]  /*27c0*/  UIADD3 UR48, UPT, UPT, UR56, 0xe000, URZ ;  /* 0x0000e00038307890 */ /* 0x000fe4000fffe0ff */
[----:B------:R-:W-:Y:S02]  /*27d0*/  UIADD3 UR49, UPT, UPT, UR56, 0x33800, URZ ;  /* 0x0003380038317890 */ /* 0x000fe4000fffe0ff */
[----:B------:R-:W-:Y:S01]  /*27e0*/  UIADD3 UR8, UPT, UPT, UR56, 0xf000, URZ ;  /* 0x0000f00038087890 */ /* 0x000fe2000fffe0ff */
[----:B------:R-:W-:Y:S01]  /*27f0*/  UMOV UR52, URZ ;  /* 0x000000ff00347c82 */ /* 0x000fe20008000000 */
[----:B------:R-:W-:Y:S01]  /*2800*/  UMOV UR24, 0x0 ;  /* 0x0000000000187882 */ /* 0x000fe20000000000 */
[----:B------:R-:W-:Y:S01]  /*2810*/  UMOV UR25, 0x10000000 ;  /* 0x1000000000197882 */ /* 0x000fe20000000000 */
[----:B------:R-:W-:Y:S01]  /*2820*/  UMOV UR50, URZ ;  /* 0x000000ff00327c82 */ /* 0x000fe20008000000 */
[----:B------:R-:W-:Y:S01]  /*2830*/  UMOV UR10, 0x10 ;  /* 0x00000010000a7882 */ /* 0x000fe20000000000 */
[----:B------:R-:W-:Y:S01]  /*2840*/  UMOV UR13, UR53 ;  /* 0x00000035000d7c82 */ /* 0x000fe20008000000 */
[----:B------:R-:W-:Y:S01]  /*2850*/  UMOV UR14, UR54 ;  /* 0x00000036000e7c82 */ /* 0x000fe20008000000 */
[----:B------:R-:W-:Y:S01]  /*2860*/  UMOV UR9, UR49 ;  /* 0x0000003100097c82 */ /* 0x000fe20008000000 */
[----:B-1----:R-:W-:Y:S01]  /*2870*/  UIADD3 UR4, UP0, UPT, UR4, 0x300, URZ ;  /* 0x0000030004047890 */ /* 0x002fe2000ff1e0ff */
[----:B------:R-:W-:Y:S01]  /*2880*/  UMOV UR12, UR52 ;  /* 0x00000034000c7c82 */ /* 0x000fe20008000000 */
[----:B------:R-:W-:-:S02]  /*2890*/  UIADD3 UR16, UPT, UPT, UR56, 0x10000, URZ ;  /* 0x0001000038107890 */ /* 0x000fc4000fffe0ff */
[----:B------:R-:W-:Y:S01]  /*28a0*/  UIADD3.X UR5, UPT, UPT, URZ, UR5, URZ, UP0, !UPT ;  /* 0x00000005ff057290 */ /* 0x000fe200087fe4ff */
[----:B------:R-:W-:Y:S01]  /*28b0*/  UMOV UR18, 0x20 ;  /* 0x0000002000127882 */ /* 0x000fe20000000000 */
[----:B------:R-:W-:Y:S01]  /*28c0*/  UMOV UR21, UR53 ;  /* 0x0000003500157c82 */ /* 0x000fe20008000000 */
[----:B------:R-:W-:Y:S01]  /*28d0*/  UMOV UR22, UR54 ;  /* 0x0000003600167c82 */ /* 0x000fe20008000000 */
[----:B------:R-:W-:Y:S01]  /*28e0*/  UMOV UR17, UR49 ;  /* 0x0000003100117c82 */ /* 0x000fe20008000000 */
[----:B------:R-:W-:Y:S01]  /*28f0*/  UMOV UR20, UR52 ;  /* 0x0000003400147c82 */ /* 0x000fe20008000000 */
[----:B--2---:R-:W-:-:S13]  /*2900*/  R2UR UR51, R2 ;  /* 0x00000000023372ca */ /* 0x004fda00000e0000 */
[----:B------:R-:W-:-:S07]  /*2910*/  USHF.L.U32 UR51, UR51, 0x7, URZ ;  /* 0x0000000733337899 */ /* 0x000fce00080006ff */
[----:B------:R-:W-:Y:S01]  /*2920*/  UMOV UR11, UR51 ;  /* 0x00000033000b7c82 */ /* 0x000fe20008000000 */
[----:B------:R-:W-:Y:S01]  /*2930*/  UMOV UR19, UR51 ;  /* 0x0000003300137c82 */ /* 0x000fe20008000000 */
[----:B------:R1:W-:Y:S01]  /*2940*/  UTMALDG.5D [UR48], [UR4], desc[UR24] ;  /* 0x00001830040075b4 */ /* 0x0003e20008021000 */
[----:B------:R2:W-:Y:S01]  /*2950*/  UTMALDG.5D [UR8], [UR4], desc[UR24] ;  /* 0x00001808040075b4 */ /* 0x0005e20008021000 */
[----:B------:R3:W-:Y:S01]  /*2960*/  UTMALDG.5D [UR16], [UR4], desc[UR24] ;  /* 0x00001810040075b4 */ /* 0x0007e20008021000 */
[----:B-1----:R-:W-:Y:S01]  /*2970*/  UIADD3 UR48, UPT, UPT, UR56, 0x12000, URZ ;  /* 0x0001200038307890 */ /* 0x002fe2000fffe0ff */
[----:B------:R-:W-:Y:S01]  /*2980*/  UMOV UR50, 0x40 ;  /* 0x0000004000327882 */ /* 0x000fe20000000000 */
[----:B--2---:R-:W-:Y:S01]  /*2990*/  UIADD3 UR8, UPT, UPT, UR56, 0x11000, URZ ;  /* 0x0001100038087890 */ /* 0x004fe2000fffe0ff */
[----:B------:R-:W-:Y:S01]  /*29a0*/  UMOV UR10, 0x30 ;  /* 0x00000030000a7882 */ /* 0x000fe20000000000 */
[----:B---3--:R-:W-:-:S07]  /*29b0*/  UIADD3 UR16, UPT, UPT, UR56, 0x13000, URZ ;  /* 0x0001300038107890 */ /* 0x008fce000fffe0ff */
[----:B------:R1:W-:Y:S01]  /*29c0*/  UTMALDG.5D [UR8], [UR4], desc[UR24] ;  /* 0x00001808040075b4 */ /* 0x0003e20008021000 */
[----:B------:R-:W-:Y:S01]  /*29d0*/  UMOV UR18, 0x50 ;  /* 0x0000005000127882 */ /* 0x000fe20000000000 */
[----:B------:R2:W-:Y:S01]  /*29e0*/  UTMALDG.5D [UR48], [UR4], desc[UR24] ;  /* 0x00001830040075b4 */ /* 0x0005e20008021000 */
[----:B------:R2:W-:Y:S01]  /*29f0*/  UTMALDG.5D [UR16], [UR4], desc[UR24] ;  /* 0x00001810040075b4 */ /* 0x0005e20008021000 */
[----:B-1----:R-:W-:Y:S01]  /*2a00*/  UIADD3 UR8, UPT, UPT, UR56, 0x14000, URZ ;  /* 0x0001400038087890 */ /* 0x002fe2000fffe0ff */
[----:B------:R-:W-:-:S08]  /*2a10*/  UMOV UR10, 0x60 ;  /* 0x00000060000a7882 */ /* 0x000fd00000000000 */
[----:B------:R2:W-:Y:S02]  /*2a20*/  UTMALDG.5D [UR8], [UR4], desc[UR24] ;  /* 0x00001808040075b4 */ /* 0x0005e40008021000 */
[----:B--2---:R-:W-:Y:S01]  /*2a30*/  NOP ;  /* 0x0000000000007918 */ /* 0x004fe20000000000 */
.L_x_61:
[----:B------:R-:W-:Y:S05]  /*2a40*/  BSYNC.RECONVERGENT B0 ;  /* 0x0000000000007941 */ /* 0x000fea0003800200 */
.L_x_60:
[----:B------:R-:W-:Y:S05]  /*2a50*/  BRA.U !UP1, `(.L_x_62) ;  /* 0x0000000109047547 */ /* 0x000fea000b800000 */
[----:B------:R-:W-:Y:S05]  /*2a60*/  BPT.TRAP 0x1 ;  /* 0x000000040000795c */ /* 0x000fea0000300000 */
.L_x_62:
[----:B------:R-:W2:Y:S02]  /*2a70*/  SYNCS.PHASECHK.TRANS64.TRYWAIT P0, [UR56+0x33838], R14 ;  /* 0x0338380eff0075a7 */ /* 0x000ea40008001138 */
[----:B--2---:R-:W-:Y:S05]  /*2a80*/  @!P0 BRA `(.L_x_63) ;  /* 0x0000011400148947 */ /* 0x004fea0003800000 */
.L_x_266:
[----:B------:R-:W2:Y:S01]  /*2a90*/  LDL R3, [R1] ;  /* 0x0000000001037983 */ /* 0x000ea20000100800 */
[----:B------:R-:W3:Y:S01]  /*2aa0*/  LDCU UR4, c[0x0][0x40c] ;  /* 0x00008180ff0477ac */ /* 0x000ee20008000800 */
[----:B------:R-:W4:Y:S01]  /*2ab0*/  LDC.64 R16, c[0x0][0x400] ;  /* 0x00010000ff107b82 */ /* 0x000f220000000a00 */
[C---:B------:R-:W-:Y:S01]  /*2ac0*/  IMAD.SHL.U32 R19, R0.reuse, 0x4, RZ ;  /* 0x0000000400137824 */ /* 0x040fe200078e00ff */
[----:B------:R-:W-:Y:S01]  /*2ad0*/  LEA R0, R0, UR56, 0x4 ;  /* 0x0000003800007c11 */ /* 0x000fe2000f8e20ff */
[----:B------:R-:W5:Y:S01]  /*2ae0*/  LDCU UR5, c[0x0][0x410] ;  /* 0x00008200ff0577ac */ /* 0x000f620008000800 */
[----:B---3--:R-:W-:-:S04]  /*2af0*/  UIMAD UR4, UR53, UR4, URZ ;  /* 0x00000004350472a4 */ /* 0x008fc8000f8e02ff */
[----:B-----5:R-:W-:Y:S01]  /*2b00*/  UIMAD UR4, UR54, UR5, UR4 ;  /* 0x00000005360472a4 */ /* 0x020fe2000f8e0204 */
[----:B--2---:R-:W-:-:S13]  /*2b10*/  R2UR UR51, R3 ;  /* 0x00000000033372ca */ /* 0x004fda00000e0000 */
[----:B------:R-:W-:-:S06]  /*2b20*/  USHF.L.U32 UR51, UR51, 0x7, URZ ;  /* 0x0000000733337899 */ /* 0x000fcc00080006ff */
[----:B-1----:R-:W-:-:S04]  /*2b30*/  IADD3 R2, PT, PT, R19, UR51, RZ ;  /* 0x0000003313027c10 */ /* 0x002fc8000fffe0ff */
[C---:B------:R-:W-:Y:S01]  /*2b40*/  IADD3 R6, PT, PT, R2.reuse, 0x2, RZ ;  /* 0x0000000202067810 */ /* 0x040fe20007ffe0ff */
[C---:B------:R-:W-:Y:S01]  /*2b50*/  VIADD R7, R2.reuse, 0x1 ;  /* 0x0000000102077836 */ /* 0x040fe20000000000 */
[C---:B------:R-:W-:Y:S01]  /*2b60*/  ISETP.GE.AND P3, PT, R2.reuse, UR6, PT ;  /* 0x0000000602007c0c */ /* 0x040fe2000bf66270 */
[C---:B------:R-:W-:Y:S01]  /*2b70*/  VIADD R5, R2.reuse, 0x3 ;  /* 0x0000000302057836 */ /* 0x040fe20000000000 */
[----:B------:R-:W-:Y:S02]  /*2b80*/  IADD3 R3, PT, PT, R2, UR4, RZ ;  /* 0x0000000402037c10 */ /* 0x000fe4000fffe0ff */
[----:B------:R-:W-:Y:S02]  /*2b90*/  ISETP.GE.AND P2, PT, R7, UR6, PT ;  /* 0x0000000607007c0c */ /* 0x000fe4000bf46270 */
[----:B------:R-:W-:Y:S01]  /*2ba0*/  ISETP.GE.AND P1, PT, R6, UR6, PT ;  /* 0x0000000606007c0c */ /* 0x000fe2000bf26270 */
[----:B------:R-:W-:Y:S01]  /*2bb0*/  VIADD R10, R3, 0x1 ;  /* 0x00000001030a7836 */ /* 0x000fe20000000000 */
[----:B------:R-:W-:Y:S01]  /*2bc0*/  ISETP.GE.AND P0, PT, R5, UR6, PT ;  /* 0x0000000605007c0c */ /* 0x000fe2000bf06270 */
[C---:B------:R-:W-:Y:S01]  /*2bd0*/  VIADD R6, R3.reuse, 0x3 ;  /* 0x0000000303067836 */ /* 0x040fe20000000000 */
[C---:B------:R-:W-:Y:S01]  /*2be0*/  IADD3 R8, PT, PT, R3.reuse, 0x2, RZ ;  /* 0x0000000203087810 */ /* 0x040fe20007ffe0ff */
[----:B----4-:R-:W-:-:S04]  /*2bf0*/  IMAD.WIDE.U32 R12, R3, 0x4, R16 ;  /* 0x00000004030c7825 */ /* 0x010fc800078e0010 */
[--C-:B------:R-:W-:Y:S01]  /*2c00*/  IMAD.WIDE.U32 R10, R10, 0x4, R16.reuse ;  /* 0x000000040a0a7825 */ /* 0x100fe200078e0010 */
[----:B------:R-:W-:Y:S01]  /*2c10*/  @!PT LDS RZ, [RZ] ;  /* 0x00000000fffff984 */ /* 0x000fe20000000800 */
[----:B------:R-:W-:Y:S01]  /*2c20*/  @!PT LDS RZ, [RZ] ;  /* 0x00000000fffff984 */ /* 0x000fe20000000800 */
[----:B------:R-:W-:Y:S01]  /*2c30*/  @!PT LDS RZ, [RZ] ;  /* 0x00000000fffff984 */ /* 0x000fe20000000800 */
[----:B------:R1:W-:Y:S03]  /*2c40*/  LDGSTS.E.LTC128B [R0+0x33000], desc[UR62][R12.64], !P3 ;  /* 0x330000000c007fae */ /* 0x0003e6000d9a123e */
[--C-:B------:R-:W-:Y:S01]  /*2c50*/  IMAD.WIDE.U32 R8, R8, 0x4, R16.reuse ;  /* 0x0000000408087825 */ /* 0x100fe200078e0010 */
[----:B------:R1:W-:Y:S03]  /*2c60*/  LDGSTS.E.LTC128B [R0+0x33004], desc[UR62][R10.64], !P2 ;  /* 0x330040000a007fae */ /* 0x0003e6000d1a123e */
[----:B------:R-:W-:Y:S01]  /*2c70*/  IMAD.WIDE.U32 R6, R6, 0x4, R16 ;  /* 0x0000000406067825 */ /* 0x000fe200078e0010 */
[----:B------:R1:W-:Y:S04]  /*2c80*/  LDGSTS.E.LTC128B [R0+0x33008], desc[UR62][R8.64], !P1 ;  /* 0x3300800008007fae */ /* 0x0003e8000c9a123e */
[----:B------:R1:W-:Y:S01]  /*2c90*/  LDGSTS.E.LTC128B [R0+0x3300c], desc[UR62][R6.64], !P0 ;  /* 0x3300c00006007fae */ /* 0x0003e2000c1a123e */
[----:B------:R-:W-:Y:S01]  /*2ca0*/  NOP ;  /* 0x0000000000007918 */ /* 0x000fe20000000000 */
[----:B------:R-:W-:Y:S02]  /*2cb0*/  SYNCS.ARRIVE.TRANS64.RED.A0T1 RZ, [UR56+0x33830], RZ ;  /* 0x033830ffffff79a7 */ /* 0x000fe40008200438 */
[----:B------:R-:W-:Y:S01]  /*2cc0*/  ARRIVES.LDGSTSBAR.64.TRANSCNT [UR56+0x33830] ;  /* 0x03383000ff0079b0 */ /* 0x000fe20008002a38 */
[----:B------:R-:W-:Y:S01]  /*2cd0*/  NOP ;  /* 0x0000000000007918 */ /* 0x000fe20000000000 */
[----:B------:R-:W-:Y:S05]  /*2ce0*/  BRA.U !UP1, `(.L_x_64) ;  /* 0x0000000109047547 */ /* 0x000fea000b800000 */
[----:B------:R-:W-:Y:S05]  /*2cf0*/  BPT.TRAP 0x1 ;  /* 0x000000040000795c */ /* 0x000fea0000300000 */
.L_x_64:
[----:B------:R-:W-:Y:S01]  /*2d00*/  SYNCS.ARRIVE.TRANS64.A1T0 RZ, [UR56+0x33830], RZ ;  /* 0x033830ffffff79a7 */ /* 0x000fe20008100038 */
[----:B------:R-:W-:Y:S05]  /*2d10*/  BRA.U !UP2, `(.L_x_65) ;  /* 0x000000010a047547 */ /* 0x000fea000b800000 */
[----:B------:R-:W-:Y:S05]  /*2d20*/  BPT.TRAP 0x1 ;  /* 0x000000040000795c */ /* 0x000fea0000300000 */
.L_x_65:
[----:B------:R-:W-:-:S13]  /*2d30*/  ISETP.NE.AND P5, PT, R4, RZ, PT ;  /* 0x000000ff0400720c */ /* 0x000fda0003fa5270 */
[----:B------:R-:W-:Y:S01]  /*2d40*/  @!P5 MOV R3, 0x7000 ;  /* 0x000070000003d802 */ /* 0x000fe20000000f00 */
[----:B------:R-:W2:Y:S02]  /*2d50*/  SYNCS.PHASECHK.TRANS64.TRYWAIT P5, [UR56+0x33828], R14 ;  /* 0x0338280eff0075a7 */ /* 0x000ea400080a1138 */
[----:B--2---:R-:W-:Y:S05]  /*2d60*/  @!P5 BRA `(.L_x_66) ;  /* 0x000001100074d947 */ /* 0x004fea0003800000 */
.L_x_268:
[----:B------:R-:W-:Y:S01]  /*2d70*/  ISETP.NE.AND P6, PT, R4, RZ, PT ;  /* 0x000000ff0400720c */ /* 0x000fe20003fc5270 */
[----:B------:R-:W-:-:S12]  /*2d80*/  UPLOP3.LUT UP3, UPT, UP4, UP3, UPT, 0xf8, 0x8f ;  /* 0x00000000008f789c */ /* 0x000fd80002767f70 */
[----:B------:R3:W-:Y:S01]  /*2d90*/  @!P6 SYNCS.ARRIVE.TRANS64 RZ, [UR56+0x33820], R3 ;  /* 0x03382003ffffe9a7 */ /* 0x0007e20008000038 */
[----:B------:R-:W-:Y:S05]  /*2da0*/  BRA.U !UP3, `(.L_x_67) ;  /* 0x000000010b047547 */ /* 0x000fea000b800000 */
[----:B------:R-:W-:Y:S05]  /*2db0*/  BPT.TRAP 0x1 ;  /* 0x000000040000795c */ /* 0x000fea0000300000 */
.L_x_67:
[----:B------:R-:W-:Y:S01]  /*2dc0*/  LOP3.LUT P5, R20, R20, 0x1f, RZ, 0xc0, !PT ;  /* 0x0000001f14147812 */ /* 0x000fe200078ac0ff */
[----:B------:R-:W-:Y:S03]  /*2dd0*/  BSSY.RECONVERGENT B0, `(.L_x_68) ;  /* 0x0000004000007945 */ /* 0x000fe60003800200 */
[----:B------:R-:W-:-:S13]  /*2de0*/  PLOP3.LUT P5, PT, P5, P6, PT, 0x8f, 0xf8 ;  /* 0x0000000000f8781c */ /* 0x000fda0002fad177 */
[----:B------:R-:W-:Y:S05]  /*2df0*/  @P5 BRA `(.L_x_69) ;  /* 0x0000000000045947 */ /* 0x000fea0003800000 */
[----:B------:R-:W-:Y:S05]  /*2e00*/  BPT.TRAP 0x1 ;  /* 0x000000040000795c */ /* 0x000fea0000300000 */
.L_x_69:
[----:B------:R-:W-:Y:S05]  /*2e10*/  BSYNC.RECONVERGENT B0 ;  /* 0x0000000000007941 */ /* 0x000fea0003800200 */
.L_x_68:
[----:B------:R-:W-:Y:S05]  /*2e20*/  BRA.U !UP2, `(.L_x_70) ;  /* 0x000000010a047547 */ /* 0x000fea000b800000 */
[----:B------:R-:W-:Y:S05]  /*2e30*/  BPT.TRAP 0x1 ;  /* 0x000000040000795c */ /* 0x000fea0000300000 */
.L_x_70:
[----:B------:R-:W-:Y:S02]  /*2e40*/  ELECT P5, URZ, PT ;  /* 0x0000000000ff782f */ /* 0x000fe400038a0000 */
[----:B---3--:R-:W-:Y:S01]  /*2e50*/  @!P6 MOV R3, 0x7000 ;  /* 0x000070000003e802 */ /* 0x008fe20000000f00 */
[----:B------:R-:W-:Y:S03]  /*2e60*/  BSSY.RECONVERGENT B0, `(.L_x_71) ;  /* 0x0000032000007945 */ /* 0x000fe60003800200 */
[----:B------:R3:W-:Y:S07]  /*2e70*/  @!P6 SYNCS.ARRIVE.TRANS64.RED.A0TR RZ, [UR56+0x33820], R3 ;  /* 0x03382003ffffe9a7 */ /* 0x0007ee0008300438 */
[----:B------:R-:W-:Y:S05]  /*2e80*/  @!P5 BRA `(.L_x_72) ;  /* 0x0000000000bcd947 */ /* 0x000fea0003800000 */
[----:B------:R-:W4:Y:S01]  /*2e90*/  LDCU.64 UR6, c[0x0][0x348] ;  /* 0x00006900ff0677ac */ /* 0x000f220008000a00 */
[----:B------:R-:W-:Y:S02]  /*2ea0*/  UIADD3 UR40, UPT, UPT, UR56, 0x7000, URZ ;  /* 0x0000700038287890 */ /* 0x000fe4000fffe0ff */
        /* <DEDUP_REMOVED lines=8> */
[----:B------:R-:W-:Y:S01]  /*2f30*/  UMOV UR45, UR54 ;  /* 0x00000036002d7c82 */ /* 0x000fe20008000000 */
[----:B----4-:R-:W-:Y:S01]  /*2f40*/  UIADD3 UR6, UP0, UPT, UR6, 0x200, URZ ;  /* 0x0000020006067890 */ /* 0x010fe2000ff1e0ff */
[----:B------:R-:W-:Y:S01]  /*2f50*/  UMOV UR18, 0x10 ;  /* 0x0000001000127882 */ /* 0x000fe20000000000 */
[----:B------:R-:W-:-:S02]  /*2f60*/  UMOV UR19, UR59 ;  /* 0x0000003b00137c82 */ /* 0x000fc40008000000 */
[----:B------:R-:W-:Y:S01]  /*2f70*/  UIADD3.X UR7, UPT, UPT, URZ, UR7, URZ, UP0, !UPT ;  /* 0x00000007ff077290 */ /* 0x000fe200087fe4ff */
[----:B------:R-:W-:Y:S01]  /*2f80*/  UMOV UR20, UR53 ;  /* 0x0000003500147c82 */ /* 0x000fe20008000000 */
[----:B------:R-:W-:Y:S01]  /*2f90*/  UMOV UR21, UR54 ;  /* 0x0000003600157c82 */ /* 0x000fe20008000000 */
[----:B------:R-:W-:Y:S01]  /*2fa0*/  UMOV UR17, UR41 ;  /* 0x0000002900117c82 */ /* 0x000fe20008000000 */
[----:B------:R-:W-:Y:S01]  /*2fb0*/  UMOV UR10, 0x20 ;  /* 0x00000020000a7882 */ /* 0x000fe20000000000 */
[----:B------:R-:W-:Y:S01]  /*2fc0*/  UMOV UR11, UR59 ;  /* 0x0000003b000b7c82 */ /* 0x000fe20008000000 */
[----:B------:R-:W-:Y:S01]  /*2fd0*/  UMOV UR12, UR53 ;  /* 0x00000035000c7c82 */ /* 0x000fe20008000000 */
[----:B------:R-:W-:Y:S02]  /*2fe0*/  UMOV UR13, UR54 ;  /* 0x00000036000d7c82 */ /* 0x000fe40008000000 */
[----:B------:R-:W-:Y:S01]  /*2ff0*/  UTMALDG.4D [UR40], [UR6], desc[UR14] ;  /* 0x00000e28060075b4 */ /* 0x000fe20008019000 */
[----:B------:R-:W-:Y:S01]  /*3000*/  UIADD3 UR32, UPT, UPT, UR56, 0xa000, URZ ;  /* 0x0000a00038207890 */ /* 0x000fe2000fffe0ff */
[----:B------:R-:W-:Y:S01]  /*3010*/  UMOV UR9, UR41 ;  /* 0x0000002900097c82 */ /* 0x000fe20008000000 */
[----:B------:R-:W-:Y:S01]  /*3020*/  UIADD3 UR24, UPT, UPT, UR56, 0xb000, URZ ;  /* 0x0000b00038187890 */ /* 0x000fe2000fffe0ff */
[----:B------:R-:W-:Y:S01]  /*3030*/  UMOV UR34, 0x30 ;  /* 0x0000003000227882 */ /* 0x000fe20000000000 */
[----:B------:R-:W-:Y:S01]  /*3040*/  UMOV UR35, UR59 ;  /* 0x0000003b00237c82 */ /* 0x000fe20008000000 */
[----:B------:R4:W-:Y:S01]  /*3050*/  UTMALDG.4D [UR16], [UR6], desc[UR14] ;  /* 0x00000e10060075b4 */ /* 0x0009e20008019000 */
[----:B------:R-:W-:Y:S01]  /*3060*/  UMOV UR36, UR53 ;  /* 0x0000003500247c82 */ /* 0x000fe20008000000 */
[----:B------:R-:W-:Y:S01]  /*3070*/  UMOV UR37, UR54 ;  /* 0x0000003600257c82 */ /* 0x000fe20008000000 */
[----:B------:R-:W-:Y:S01]  /*3080*/  UMOV UR33, UR41 ;  /* 0x0000002900217c82 */ /* 0x000fe20008000000 */
[----:B------:R-:W-:Y:S01]  /*3090*/  UMOV UR26, 0x40 ;  /* 0x00000040001a7882 */ /* 0x000fe20000000000 */
[----:B------:R-:W-:Y:S01]  /*30a0*/  UMOV UR27, UR59 ;  /* 0x0000003b001b7c82 */ /* 0x000fe20008000000 */
[----:B------:R-:W-:Y:S01]  /*30b0*/  UMOV UR28, UR53 ;  /* 0x00000035001c7c82 */ /* 0x000fe20008000000 */
[----:B------:R-:W-:Y:S01]  /*30c0*/  UMOV UR29, UR54 ;  /* 0x00000036001d7c82 */ /* 0x000fe20008000000 */
[----:B------:R5:W-:Y:S01]  /*30d0*/  UTMALDG.4D [UR8], [UR6], desc[UR14] ;  /* 0x00000e08060075b4 */ /* 0x000be20008019000 */
[----:B------:R-:W-:Y:S01]  /*30e0*/  UMOV UR25, UR41 ;  /* 0x0000002900197c82 */ /* 0x000fe20008000000 */
[----:B------:R1:W-:Y:S01]  /*30f0*/  UTMALDG.4D [UR32], [UR6], desc[UR14] ;  /* 0x00000e20060075b4 */ /* 0x0003e20008019000 */
[----:B------:R1:W-:Y:S01]  /*3100*/  UTMALDG.4D [UR24], [UR6], desc[UR14] ;  /* 0x00000e18060075b4 */ /* 0x0003e20008019000 */
[----:B----4-:R-:W-:Y:S01]  /*3110*/  UIADD3 UR16, UPT, UPT, UR56, 0xc000, URZ ;  /* 0x0000c00038107890 */ /* 0x010fe2000fffe0ff */
[----:B------:R-:W-:Y:S01]  /*3120*/  UMOV UR18, 0x50 ;  /* 0x0000005000127882 */ /* 0x000fe20000000000 */
[----:B-----5:R-:W-:-:S07]  /*3130*/  UIADD3 UR8, UPT, UPT, UR56, 0xd000, URZ ;  /* 0x0000d00038087890 */ /* 0x020fce000fffe0ff */
[----:B------:R1:W-:Y:S01]  /*3140*/  UTMALDG.4D [UR16], [UR6], desc[UR14] ;  /* 0x00000e10060075b4 */ /* 0x0003e20008019000 */
[----:B------:R-:W-:Y:S02]  /*3150*/  UMOV UR10, 0x60 ;  /* 0x00000060000a7882 */ /* 0x000fe40000000000 */
[----:B------:R1:W-:Y:S02]  /*3160*/  UTMALDG.4D [UR8], [UR6], desc[UR14] ;  /* 0x00000e08060075b4 */ /* 0x0003e40008019000 */
[----:B-1----:R-:W-:Y:S01]  /*3170*/  NOP ;  /* 0x0000000000007918 */ /* 0x002fe20000000000 */
.L_x_72:
[----:B------:R-:W-:Y:S05]  /*3180*/  BSYNC.RECONVERGENT B0 ;  /* 0x0000000000007941 */ /* 0x000fea0003800200 */
.L_x_71:
[----:B------:R-:W-:Y:S01]  /*3190*/  ELECT P5, URZ, PT ;  /* 0x0000000000ff782f */ /* 0x000fe200038a0000 */
[----:B------:R-:W-:-:S12]  /*31a0*/  BSSY.RECONVERGENT B0, `(.L_x_73) ;  /* 0x000002e000007945 */ /* 0x000fd80003800200 */
[----:B------:R-:W-:Y:S05]  /*31b0*/  @!P5 BRA `(.L_x_74) ;  /* 0x0000000000b0d947 */ /* 0x000fea0003800000 */
[----:B------:R-:W4:Y:S01]  /*31c0*/  LDCU.64 UR6, c[0x0][0x348] ;  /* 0x00006900ff0677ac */ /* 0x000f220008000a00 */
[----:B------:R-:W-:Y:S02]  /*31d0*/  UIADD3 UR48, UPT, UPT, UR56, 0x1c000, URZ ;  /* 0x0001c00038307890 */ /* 0x000fe4000fffe0ff */
        /* <DEDUP_REMOVED lines=9> */
[----:B----4-:R-:W-:Y:S01]  /*3270*/  UIADD3 UR6, UP0, UPT, UR6, 0x400, URZ ;  /* 0x0000040006067890 */ /* 0x010fe2000ff1e0ff */
[----:B------:R-:W-:Y:S01]  /*3280*/  UMOV UR21, UR53 ;  /* 0x0000003500157c82 */ /* 0x000fe20008000000 */
[----:B------:R-:W-:-:S02]  /*3290*/  UMOV UR22, UR54 ;  /* 0x0000003600167c82 */ /* 0x000fc40008000000 */
[----:B------:R-:W-:Y:S01]  /*32a0*/  UIADD3.X UR7, UPT, UPT, URZ, UR7, URZ, UP0, !UPT ;  /* 0x00000007ff077290 */ /* 0x000fe200087fe4ff */
[----:B------:R-:W-:Y:S01]  /*32b0*/  UMOV UR17, UR49 ;  /* 0x0000003100117c82 */ /* 0x000fe20008000000 */
[----:B------:R-:W-:Y:S01]  /*32c0*/  UMOV UR20, UR52 ;  /* 0x0000003400147c82 */ /* 0x000fe20008000000 */
[----:B------:R-:W-:Y:S01]  /*32d0*/  UMOV UR10, 0x20 ;  /* 0x00000020000a7882 */ /* 0x000fe20000000000 */
[----:B------:R-:W-:Y:S01]  /*32e0*/  UMOV UR11, UR51 ;  /* 0x00000033000b7c82 */ /* 0x000fe20008000000 */
[----:B------:R-:W-:Y:S01]  /*32f0*/  UMOV UR13, UR53 ;  /* 0x00000035000d7c82 */ /* 0x000fe20008000000 */
[----:B------:R-:W-:Y:S01]  /*3300*/  UMOV UR14, UR54 ;  /* 0x00000036000e7c82 */ /* 0x000fe20008000000 */
[----:B------:R-:W-:Y:S02]  /*3310*/  UIADD3 UR24, UPT, UPT, UR56, 0x1f000, URZ ;  /* 0x0001f00038187890 */ /* 0x000fe4000fffe0ff */
[----:B------:R4:W-:Y:S01]  /*3320*/  UTMALDG.5D [UR48], [UR6], desc[UR32] ;  /* 0x00002030060075b4 */ /* 0x0009e20008021000 */
[----:B------:R-:W-:Y:S01]  /*3330*/  UMOV UR9, UR49 ;  /* 0x0000003100097c82 */ /* 0x000fe20008000000 */
[----:B------:R-:W-:Y:S01]  /*3340*/  UMOV UR12, UR52 ;  /* 0x00000034000c7c82 */ /* 0x000fe20008000000 */
[----:B------:R-:W-:Y:S01]  /*3350*/  UMOV UR26, 0x30 ;  /* 0x00000030001a7882 */ /* 0x000fe20000000000 */
[----:B------:R-:W-:Y:S01]  /*3360*/  UMOV UR27, UR51 ;  /* 0x00000033001b7c82 */ /* 0x000fe20008000000 */
[----:B------:R-:W-:Y:S01]  /*3370*/  UMOV UR29, UR53 ;  /* 0x00000035001d7c82 */ /* 0x000fe20008000000 */
[----:B------:R-:W-:Y:S01]  /*3380*/  UMOV UR30, UR54 ;  /* 0x00000036001e7c82 */ /* 0x000fe20008000000 */
[----:B------:R-:W-:Y:S01]  /*3390*/  UMOV UR25, UR49 ;  /* 0x0000003100197c82 */ /* 0x000fe20008000000 */
[----:B------:R5:W-:Y:S01]  /*33a0*/  UTMALDG.5D [UR16], [UR6], desc[UR32] ;  /* 0x00002010060075b4 */ /* 0x000be20008021000 */
[----:B------:R-:W-:Y:S01]  /*33b0*/  UMOV UR28, UR52 ;  /* 0x00000034001c7c82 */ /* 0x000fe20008000000 */
[----:B------:R1:W-:Y:S01]  /*33c0*/  UTMALDG.5D [UR8], [UR6], desc[UR32] ;  /* 0x00002008060075b4 */ /* 0x0003e20008021000 */
[----:B------:R1:W-:Y:S01]  /*33d0*/  UTMALDG.5D [UR24], [UR6], desc[UR32] ;  /* 0x00002018060075b4 */ /* 0x0003e20008021000 */
[----:B----4-:R-:W-:Y:S01]  /*33e0*/  UIADD3 UR48, UPT, UPT, UR56, 0x20000, URZ ;  /* 0x0002000038307890 */ /* 0x010fe2000fffe0ff */
[----:B------:R-:W-:Y:S01]  /*33f0*/  UMOV UR50, 0x40 ;  /* 0x0000004000327882 */ /* 0x000fe20000000000 */
[----:B-----5:R-:W-:-:S07]  /*3400*/  UIADD3 UR16, UPT, UPT, UR56, 0x21000, URZ ;  /* 0x0002100038107890 */ /* 0x020fce000fffe0ff */
[----:B------:R4:W-:Y:S01]  /*3410*/  UTMALDG.5D [UR48], [UR6], desc[UR32] ;  /* 0x00002030060075b4 */ /* 0x0009e20008021000 */
[----:B------:R-:W-:Y:S01]  /*3420*/  UMOV UR18, 0x50 ;  /* 0x0000005000127882 */ /* 0x000fe20000000000 */
[----:B-1----:R-:W-:Y:S01]  /*3430*/  UIADD3 UR8, UPT, UPT, UR56, 0x22000, URZ ;  /* 0x0002200038087890 */ /* 0x002fe2000fffe0ff */
[----:B------:R4:W-:Y:S01]  /*3440*/  UTMALDG.5D [UR16], [UR6], desc[UR32] ;  /* 0x00002010060075b4 */ /* 0x0009e20008021000 */
[----:B------:R-:W-:-:S07]  /*3450*/  UMOV UR10, 0x60 ;  /* 0x00000060000a7882 */ /* 0x000fce0000000000 */
[----:B------:R4:W-:Y:S02]  /*3460*/  UTMALDG.5D [UR8], [UR6], desc[UR32] ;  /* 0x00002008060075b4 */ /* 0x0009e40008021000 */
[----:B----4-:R-:W-:Y:S01]  /*3470*/  NOP ;  /* 0x0000000000007918 */ /* 0x010fe20000000000 */
.L_x_74:
[----:B------:R-:W-:Y:S05]  /*3480*/  BSYNC.RECONVERGENT B0 ;  /* 0x0000000000007941 */ /* 0x000fea0003800200 */
.L_x_73:
[----:B------:R-:W-:Y:S05]  /*3490*/  BRA.U !UP1, `(.L_x_75) ;  /* 0x0000000109047547 */ /* 0x000fea000b800000 */
[----:B------:R-:W-:Y:S05]  /*34a0*/  BPT.TRAP 0x1 ;  /* 0x000000040000795c */ /* 0x000fea0000300000 */
.L_x_75:
[----:B------:R-:W4:Y:S02]  /*34b0*/  SYNCS.PHASECHK.TRANS64.TRYWAIT P5, [UR56+0x33848], R14 ;  /* 0x0338480eff0075a7 */ /* 0x000f2400080a1138 */
[----:B----4-:R-:W-:Y:S05]  /*34c0*/  @!P5 BRA `(.L_x_76) ;  /* 0x0000010800b4d947 */ /* 0x010fea0003800000 */
.L_x_270:
[----:B------:R-:W4:Y:S01]  /*34d0*/  LDCU UR5, c[0x0][0x424] ;  /* 0x00008480ff0577ac */ /* 0x000f220008000800 */
[----:B-1----:R-:W1:Y:S01]  /*34e0*/  LDC.64 R12, c[0x0][0x418] ;  /* 0x00010600ff0c7b82 */ /* 0x002e620000000a00 */
[----:B------:R-:W5:Y:S01]  /*34f0*/  LDCU UR6, c[0x0][0x428] ;  /* 0x00008500ff0677ac */ /* 0x000f620008000800 */
[----:B----4-:R-:W-:-:S04]  /*3500*/  UIMAD UR5, UR53, UR5, URZ ;  /* 0x00000005350572a4 */ /* 0x010fc8000f8e02ff */
[----:B-----5:R-:W-:-:S06]  /*3510*/  UIMAD UR5, UR54, UR6, UR5 ;  /* 0x00000006360572a4 */ /* 0x020fcc000f8e0205 */
[----:B------:R-:W-:-:S04]  /*3520*/  IADD3 R2, PT, PT, R2, UR5, RZ ;  /* 0x0000000502027c10 */ /* 0x000fc8000fffe0ff */
[C---:B------:R-:W-:Y:S01]  /*3530*/  IADD3 R8, PT, PT, R2.reuse, 0x1, RZ ;  /* 0x0000000102087810 */ /* 0x040fe20007ffe0ff */
[C-C-:B-1----:R-:W-:Y:S01]  /*3540*/  IMAD.WIDE.U32 R10, R2.reuse, 0x4, R12.reuse ;  /* 0x00000004020a7825 */ /* 0x142fe200078e000c */
[C---:B------:R-:W-:Y:S02]  /*3550*/  IADD3 R6, PT, PT, R2.reuse, 0x2, RZ ;  /* 0x0000000202067810 */ /* 0x040fe40007ffe0ff */
[----:B---3--:R-:W-:Y:S01]  /*3560*/  IADD3 R3, PT, PT, R2, 0x3, RZ ;  /* 0x0000000302037810 */ /* 0x008fe20007ffe0ff */
        /* <DEDUP_REMOVED lines=16> */
.L_x_77:
[----:B-1----:R-:W3:Y:S01]  /*3670*/  LDL R2, [R1+0x4] ;  /* 0x0000040001027983 */ /* 0x002ee20000100800 */
[----:B------:R-:W-:Y:S01]  /*3680*/  SYNCS.ARRIVE.TRANS64.A1T0 RZ, [UR56+0x33840], RZ ;  /* 0x033840ffffff79a7 */ /* 0x000fe20008100038 */
[----:B---3--:R-:W-:-:S13]  /*3690*/  ISETP.NE.AND P0, PT, R2, 0x1, PT ;  /* 0x000000010200780c */ /* 0x008fda0003f05270 */
[----:B------:R-:W-:Y:S05]  /*36a0*/  @!P0 EXIT ;  /* 0x000000000000894d */ /* 0x000fea0003800000 */
[----:B------:R-:W3:Y:S01]  /*36b0*/  LDL R2, [R1] ;  /* 0x0000000001027983 */ /* 0x000ee20000100800 */
[----:B------:R-:W1:Y:S01]  /*36c0*/  LDC.64 R24, c[0x0][0x400] ;  /* 0x00010000ff187b82 */ /* 0x000e620000000a00 */
[----:B------:R-:W-:Y:S01]  /*36d0*/  CS2R R16, SRZ ;  /* 0x0000000000107805 */ /* 0x000fe2000001ff00 */
[----:B------:R-:W-:Y:S01]  /*36e0*/  IMAD.MOV.U32 R15, RZ, RZ, RZ ;  /* 0x000000ffff0f7224 */ /* 0x000fe200078e00ff */
[----:B------:R-:W4:Y:S01]  /*36f0*/  LDCU.64 UR64, c[0x0][0x348] ;  /* 0x00006900ff4077ac */ /* 0x000f220008000a00 */
[----:B--2---:R-:W-:Y:S01]  /*3700*/  IMAD.MOV.U32 R14, RZ, RZ, 0x1 ;  /* 0x00000001ff0e7424 */ /* 0x004fe200078e00ff */
[----:B------:R-:W2:Y:S03]  /*3710*/  LDCU UR15, c[0x0][0x408] ;  /* 0x00008100ff0f77ac */ /* 0x000ea60008000800 */
[----:B------:R-:W1:Y:S01]  /*3720*/  LDC.64 R22, c[0x0][0x418] ;  /* 0x00010600ff167b82 */ /* 0x000e620000000a00 */
[----:B------:R-:W1:Y:S01]  /*3730*/  LDCU UR57, c[0x0][0x380] ;  /* 0x00007000ff3977ac */ /* 0x000e620008000800 */
[----:B------:R-:W1:Y:S01]  /*3740*/  LDCU UR23, c[0x0][0x420] ;  /* 0x00008400ff1777ac */ /* 0x000e620008000800 */
[----:B------:R-:W-:Y:S01]  /*3750*/  UMOV UR7, 0x1 ;  /* 0x0000000100077882 */ /* 0x000fe20000000000 */
[----:B------:R-:W-:Y:S01]  /*3760*/  UMOV UR52, URZ ;  /* 0x000000ff00347c82 */ /* 0x000fe20008000000 */
[----:B-1234-:R-:W-:-:S15]  /*3770*/  R2UR UR39, R2 ;  /* 0x00000000022772ca */ /* 0x01efde00000e0000 */
.L_x_96:
[----:B------:R-:W-:Y:S01]  /*3780*/  UIADD3 UR8, UPT, UPT, UR39, 0x1, URZ ;  /* 0x0000000127087890 */ /* 0x000fe2000fffe0ff */
[----:B-12---:R-:W2:Y:S01]  /*3790*/  LDL R2, [R1] ;  /* 0x0000000001027983 */ /* 0x006ea20000100800 */
[----:B------:R-:W-:Y:S01]  /*37a0*/  UIADD3 UR6, UPT, UPT, UR52, 0x1, URZ ;  /* 0x0000000134067890 */ /* 0x000fe2000fffe0ff */
[----:B------:R-:W-:Y:S01]  /*37b0*/  ISETP.NE.AND P0, PT, R18, RZ, PT ;  /* 0x000000ff1200720c */ /* 0x000fe20003f05270 */
[----:B------:R-:W-:Y:S01]  /*37c0*/  UISETP.NE.AND UP0, UPT, UR8, UR55, UPT ;  /* 0x000000370800728c */ /* 0x000fe2000bf05270 */
[----:B------:R-:W-:Y:S10]  /*37d0*/  BSSY.RECONVERGENT B0, `(.L_x_78) ;  /* 0x0000008000007945 */ /* 0x000ff40003800200 */
[----:B------:R-:W-:Y:S07]  /*37e0*/  @UP0 UIADD3 UR6, UPT, UPT, UR52, URZ, URZ ;  /* 0x000000ff34060290 */ /* 0x000fee000fffe0ff */
[----:B------:R-:W-:Y:S01]  /*37f0*/  UMOV UR52, UR6 ;  /* 0x0000000600347c82 */ /* 0x000fe20008000000 */
[----:B--2---:R-:W-:Y:S11]  /*3800*/  R2UR UR9, R2 ;  /* 0x00000000020972ca */ /* 0x004ff600000e0000 */
[----:B------:R-:W-:Y:S02]  /*3810*/  @!UPT UIADD3 URZ, UPT, UPT, URZ, URZ, URZ ;  /* 0x000000fffffff290 */ /* 0x000fe4000fffe0ff */
[----:B------:R-:W-:Y:S01]  /*3820*/  USEL UR39, UR9, UR8, !UP0 ;  /* 0x0000000809277287 */ /* 0x000fe2000c000000 */
[----:B------:R-:W-:Y:S11]  /*3830*/  @!P0 BRA `(.L_x_79) ;  /* 0x0000000000048947 */ /* 0x000ff60003800000 */
[----:B------:R-:W-:Y:S05]  /*3840*/  BPT.TRAP 0x1 ;  /* 0x000000040000795c */ /* 0x000fea0000300000 */
.L_x_79:
[----:B------:R-:W-:Y:S05]  /*3850*/  BSYNC.RECONVERGENT B0 ;  /* 0x0000000000007941 */ /* 0x000fea0003800200 */
.L_x_78:
[----:B------:R-:W-:Y:S01]  /*3860*/  ULEA UR49, UR7, UR56, 0x3 ;  /* 0x0000003807317291 */ /* 0x000fe2000f8e18ff */
[----:B------:R-:W-:Y:S02]  /*3870*/  SHF.L.U32 R2, R14, 0x1f, RZ ;  /* 0x0000001f0e027819 */ /* 0x000fe400000006ff */
[----:B------:R-:W-:Y:S06]  /*3880*/  ISETP.NE.AND P1, PT, R4, RZ, PT ;  /* 0x000000ff0400720c */ /* 0x000fec0003f25270 */
[----:B------:R-:W1:Y:S07]  /*3890*/  SYNCS.PHASECHK.TRANS64.TRYWAIT P0, [UR49+0x33810], R2 ;  /* 0x03381002ff0075a7 */ /* 0x000e6e0008001131 */
[----:B------:R-:W-:Y:S01]  /*38a0*/  @!P1 IMAD.MOV.U32 R3, RZ, RZ, 0x7000 ;  /* 0x00007000ff039424 */ /* 0x000fe200078e00ff */
[----:B-1----:R-:W-:Y:S06]  /*38b0*/  @!P0 BRA `(.L_x_80) ;  /* 0x0000010400d08947 */ /* 0x002fec0003800000 */
.L_x_272:
[----:B------:R-:W-:Y:S01]  /*38c0*/  ISETP.NE.AND P0, PT, R4, RZ, PT ;  /* 0x000000ff0400720c */ /* 0x000fe20003f05270 */
[----:B------:R-:W-:Y:S11]  /*38d0*/  BSSY.RECONVERGENT B0, `(.L_x_81) ;  /* 0x0000005000007945 */ /* 0x000ff60003800200 */
[----:B------:R-:W-:Y:S01]  /*38e0*/  @!UPT UIADD3 URZ, UPT, UPT, URZ, URZ, URZ ;  /* 0x000000fffffff290 */ /* 0x000fe2000fffe0ff */
[----:B------:R2:W-:Y:S01]  /*38f0*/  @!P0 SYNCS.ARRIVE.TRANS64 RZ, [UR49+0x33800], R3 ;  /* 0x03380003ffff89a7 */ /* 0x0005e20008000031 */
[----:B------:R-:W-:Y:S05]  /*3900*/  @!P4 BRA `(.L_x_82) ;  /* 0x000000000004c947 */ /* 0x000fea0003800000 */
[----:B------:R-:W-:Y:S05]  /*3910*/  BPT.TRAP 0x1 ;  /* 0x000000040000795c */ /* 0x000fea0000300000 */
.L_x_82:
[----:B------:R-:W-:Y:S05]  /*3920*/  BSYNC.RECONVERGENT B0 ;  /* 0x0000000000007941 */ /* 0x000fea0003800200 */
.L_x_81:
[----:B------:R-:W-:Y:S01]  /*3930*/  ISETP.EQ.OR P6, PT, R20, RZ, P0 ;  /* 0x000000ff1400720c */ /* 0x000fe200007c2670 */
[----:B------:R-:W-:Y:S11]  /*3940*/  BSSY.RECONVERGENT B0, `(.L_x_83) ;  /* 0x0000004000007945 */ /* 0x000ff60003800200 */
[----:B------:R-:W-:Y:S01]  /*3950*/  @!UPT UIADD3 URZ, UPT, UPT, URZ, URZ, URZ ;  /* 0x000000fffffff290 */ /* 0x000fe2000fffe0ff */
[----:B------:R-:W-:Y:S05]  /*3960*/  @P6 BRA `(.L_x_84) ;  /* 0x0000000000046947 */ /* 0x000fea0003800000 */
[----:B------:R-:W-:Y:S05]  /*3970*/  BPT.TRAP 0x1 ;  /* 0x000000040000795c */ /* 0x000fea0000300000 */
.L_x_84:
[----:B------:R-:W-:Y:S05]  /*3980*/  BSYNC.RECONVERGENT B0 ;  /* 0x0000000000007941 */ /* 0x000fea0003800200 */
.L_x_83:
[----:B------:R-:W-:Y:S02]  /*3990*/  UIADD3 UR58, UP0, UPT, UR64, 0x300, URZ ;  /* 0x00000300403a7890 */ /* 0x000fe4000ff1e0ff */
[----:B------:R-:W-:Y:S02]  /*39a0*/  UIMAD UR6, UR7, 0x7000, UR56 ;  /* 0x00007000070678a4 */ /* 0x000fe4000f8e0238 */
[----:B------:R-:W-:Y:S02]  /*39b0*/  UIADD3 UR49, UPT, UPT, UR49, 0x33800, URZ ;  /* 0x0003380031317890 */ /* 0x000fe4000fffe0ff */
[----:B------:R-:W-:Y:S02]  /*39c0*/  USHF.L.U32 UR51, UR39, 0x7, URZ ;  /* 0x0000000727337899 */ /* 0x000fe400080006ff */
[----:B------:R-:W-:Y:S02]  /*39d0*/  UIADD3.X UR59, UPT, UPT, URZ, UR65, URZ, UP0, !UPT ;  /* 0x00000041ff3b7290 */ /* 0x000fe400087fe4ff */
[----:B------:R-:W-:Y:S01]  /*39e0*/  UIADD3 UR48, UPT, UPT, UR6, 0xe000, URZ ;  /* 0x0000e00006307890 */ /* 0x000fe2000fffe0ff */
[----:B------:R-:W-:Y:S01]  /*39f0*/  UMOV UR60, 0x0 ;  /* 0x00000000003c7882 */ /* 0x000fe20000000000 */
[----:B------:R-:W-:Y:S01]  /*3a00*/  UMOV UR61, 0x10000000 ;  /* 0x10000000003d7882 */ /* 0x000fe20000000000 */
[----:B------:R-:W-:Y:S01]  /*3a10*/  UMOV UR50, URZ ;  /* 0x000000ff00327c82 */ /* 0x000fe20008000000 */
[----:B------:R-:W-:Y:S01]  /*3a20*/  UIADD3 UR40, UPT, UPT, UR6, 0xf000, URZ ;  /* 0x0000f00006287890 */ /* 0x000fe2000fffe0ff */
[----:B------:R-:W-:Y:S01]  /*3a30*/  UMOV UR42, 0x10 ;  /* 0x00000010002a7882 */ /* 0x000fe20000000000 */
[----:B------:R-:W-:Y:S03]  /*3a40*/  UMOV UR44, UR52 ;  /* 0x00000034002c7c82 */ /* 0x000fe60008000000 */
[----:B------:R-:W-:Y:S01]  /*3a50*/  UTMALDG.5D [UR48], [UR58], desc[UR60] ;  /* 0x00003c303a0075b4 */ /* 0x000fe20008021000 */
[----:B------:R-:W-:Y:S01]  /*3a60*/  UMOV UR45, UR53 ;  /* 0x00000035002d7c82 */ /* 0x000fe20008000000 */
[----:B------:R-:W-:Y:S01]  /*3a70*/  UMOV UR46, UR54 ;  /* 0x00000036002e7c82 */ /* 0x000fe20008000000 */
[----:B------:R-:W-:Y:S01]  /*3a80*/  UMOV UR41, UR49 ;  /* 0x0000003100297c82 */ /* 0x000fe20008000000 */
[----:B------:R-:W-:Y:S01]  /*3a90*/  UMOV UR43, UR51 ;  /* 0x00000033002b7c82 */ /* 0x000fe20008000000 */
[----:B------:R-:W-:Y:S01]  /*3aa0*/  UIADD3 UR8, UPT, UPT, UR6, 0x10000, URZ ;  /* 0x0001000006087890 */ /* 0x000fe2000fffe0ff */
[----:B------:R-:W-:Y:S01]  /*3ab0*/  UMOV UR10, 0x20 ;  /* 0x00000020000a7882 */ /* 0x000fe20000000000 */
[----:B------:R-:W-:Y:S01]  /*3ac0*/  UTMALDG.5D [UR40], [UR58], desc[UR60] ;  /* 0x00003c283a0075b4 */ /* 0x000fe20008021000 */
[----:B------:R-:W-:Y:S01]  /*3ad0*/  UMOV UR12, UR52 ;  /* 0x00000034000c7c82 */ /* 0x000fe20008000000 */
[----:B------:R-:W-:Y:S01]  /*3ae0*/  UMOV UR13, UR53 ;  /* 0x00000035000d7c82 */ /* 0x000fe20008000000 */
[----:B------:R-:W-:Y:S01]  /*3af0*/  UMOV UR14, UR54 ;  /* 0x00000036000e7c82 */ /* 0x000fe20008000000 */
[----:B------:R-:W-:Y:S01]  /*3b00*/  UMOV UR9, UR49 ;  /* 0x0000003100097c82 */ /* 0x000fe20008000000 */
[----:B------:R-:W-:Y:S01]  /*3b10*/  UMOV UR11, UR51 ;  /* 0x00000033000b7c82 */ /* 0x000fe20008000000 */
[----:B------:R-:W-:Y:S01]  /*3b20*/  UIADD3 UR32, UPT, UPT, UR6, 0x11000, URZ ;  /* 0x0001100006207890 */ /* 0x000fe2000fffe0ff */
[----:B------:R3:W-:Y:S01]  /*3b30*/  UTMALDG.5D [UR8], [UR58], desc[UR60] ;  /* 0x00003c083a0075b4 */ /* 0x0007e20008021000 */
[----:B------:R-:W-:Y:S01]  /*3b40*/  UMOV UR34, 0x30 ;  /* 0x0000003000227882 */ /* 0x000fe20000000000 */
        /* <DEDUP_REMOVED lines=21> */
[----:B------:R-:W-:Y:S01]  /*3ca0*/  UISETP.NE.AND UP1, UPT, UR47, 0x1, UPT ;  /* 0x000000012f00788c */ /* 0x000fe2000bf25270 */
[----:B------:R4:W-:Y:S01]  /*3cb0*/  UTMALDG.5D [UR16], [UR58], desc[UR60] ;  /* 0x00003c103a0075b4 */ /* 0x0009e20008021000 */
[----:B------:R-:W-:Y:S02]  /*3cc0*/  UIADD3 UR31, UPT, UPT, UR7, 0x1, URZ ;  /* 0x00000001071f7890 */ /* 0x000fe4000fffe0ff */
[----:B---3--:R-:W-:Y:S01]  /*3cd0*/  UIADD3 UR8, UPT, UPT, UR6, 0x14000, URZ ;  /* 0x0001400006087890 */ /* 0x008fe2000fffe0ff */
[----:B------:R-:W-:Y:S08]  /*3ce0*/  UMOV UR10, 0x60 ;  /* 0x00000060000a7882 */ /* 0x000ff00000000000 */
[----:B------:R4:W-:Y:S02]  /*3cf0*/  UTMALDG.5D [UR8], [UR58], desc[UR60] ;  /* 0x00003c083a0075b4 */ /* 0x0009e40008021000 */
[----:B----4-:R-:W-:Y:S05]  /*3d00*/  BRA.U !UP1, `(.L_x_85) ;  /* 0x0000000109047547 */ /* 0x010fea000b800000 */
[----:B------:R-:W-:Y:S05]  /*3d10*/  BPT.TRAP 0x1 ;  /* 0x000000040000795c */ /* 0x000fea0000300000 */
.L_x_85:
[----:B-1----:R-:W-:Y:S04]  /*3d20*/  SHF.L.U32 R2, R16, 0x1f, RZ ;  /* 0x0000001f10027819 */ /* 0x002fe800000006ff */
[----:B------:R-:W1:Y:S02]  /*3d30*/  SYNCS.PHASECHK.TRANS64.TRYWAIT P0, [UR56+0x33838], R2 ;  /* 0x03383802ff0075a7 */ /* 0x000e640008001138 */
[----:B-1----:R-:W-:Y:S05]  /*3d40*/  @!P0 BRA `(.L_x_86) ;  /* 0x0000010000c48947 */ /* 0x002fea0003800000 */
.L_x_274:
[----:B------:R-:W-:Y:S02]  /*3d50*/  USHF.L.U32 UR27, UR39, 0x7, URZ ;  /* 0x00000007271b7899 */ /* 0x000fe400080006ff */
[----:B------:R-:W-:Y:S04]  /*3d60*/  UIMAD UR6, UR52, UR15, UR4 ;  /* 0x0000000f340672a4 */ /* 0x000fe8000f8e0204 */
[----:B-1----:R-:W-:Y:S04]  /*3d70*/  VIADD R2, R19, UR27 ;  /* 0x0000001b13027c36 */ /* 0x002fe80008000000 */
[C---:B--2---:R-:W-:Y:S01]  /*3d80*/  VIADD R3, R2.reuse, UR6 ;  /* 0x0000000602037c36 */ /* 0x044fe20008000000 */
[C---:B------:R-:W-:Y:S01]  /*3d90*/  ISETP.GE.AND P3, PT, R2.reuse, UR57, PT ;  /* 0x0000003902007c0c */ /* 0x040fe2000bf66270 */
[----:B------:R-:W-:Y:S02]  /*3da0*/  VIADD R7, R2, 0x1 ;  /* 0x0000000102077836 */ /* 0x000fe40000000000 */
[C---:B------:R-:W-:Y:S01]  /*3db0*/  VIADD R6, R3.reuse, 0x1 ;  /* 0x0000000103067836 */ /* 0x040fe20000000000 */
[CC--:B------:R-:W-:Y:S01]  /*3dc0*/  LEA R12, P0, R3.reuse, R24.reuse, 0x2 ;  /* 0x00000018030c7211 */ /* 0x0c0fe200078010ff */
[----:B------:R-:W-:Y:S01]  /*3dd0*/  VIADD R5, R3, 0x2 ;  /* 0x0000000203057836 */ /* 0x000fe20000000000 */
[----:B------:R-:W-:Y:S02]  /*3de0*/  ISETP.GE.AND P2, PT, R7, UR57, PT ;  /* 0x0000003907007c0c */ /* 0x000fe4000bf46270 */
[CC--:B------:R-:W-:Y:S01]  /*3df0*/  LEA.HI.X R13, R3.reuse, R25.reuse, RZ, 0x2, P0 ;  /* 0x00000019030d7211 */ /* 0x0c0fe200000f14ff */
[----:B------:R-:W-:Y:S01]  /*3e00*/  VIADD R3, R3, 0x3 ;  /* 0x0000000303037836 */ /* 0x000fe20000000000 */
[CC--:B------:R-:W-:Y:S02]  /*3e10*/  LEA R10, P1, R6.reuse, R24.reuse, 0x2 ;  /* 0x00000018060a7211 */ /* 0x0c0fe400078210ff */
[CC--:B------:R-:W-:Y:S01]  /*3e20*/  LEA R8, P0, R5.reuse, R24.reuse, 0x2 ;  /* 0x0000001805087211 */ /* 0x0c0fe200078010ff */
[----:B------:R-:W-:Y:S01]  /*3e30*/  @!PT LDS RZ, [RZ] ;  /* 0x00000000fffff984 */ /* 0x000fe20000000800 */
[----:B------:R-:W-:Y:S01]  /*3e40*/  @!PT LDS RZ, [RZ] ;  /* 0x00000000fffff984 */ /* 0x000fe20000000800 */
[----:B------:R-:W-:Y:S01]  /*3e50*/  @!PT LDS RZ, [RZ] ;  /* 0x00000000fffff984 */ /* 0x000fe20000000800 */
[----:B------:R1:W-:Y:S01]  /*3e60*/  LDGSTS.E.LTC128B [R0+0x33000], desc[UR62][R12.64], !P3 ;  /* 0x330000000c007fae */ /* 0x0003e2000d9a123e */
[-C--:B------:R-:W-:Y:S02]  /*3e70*/  LEA.HI.X R11, R6, R25.reuse, RZ, 0x2, P1 ;  /* 0x00000019060b7211 */ /* 0x080fe400008f14ff */
[-C--:B------:R-:W-:Y:S01]  /*3e80*/  LEA.HI.X R9, R5, R25.reuse, RZ, 0x2, P0 ;  /* 0x0000001905097211 */ /* 0x080fe200000f14ff */
[C---:B------:R-:W-:Y:S01]  /*3e90*/  VIADD R5, R2.reuse, 0x2 ;  /* 0x0000000202057836 */ /* 0x040fe20000000000 */
[C---:B------:R-:W-:Y:S01]  /*3ea0*/  LEA R6, P0, R3.reuse, R24, 0x2 ;  /* 0x0000001803067211 */ /* 0x040fe200078010ff */
[----:B------:R1:W-:Y:S03]  /*3eb0*/  LDGSTS.E.LTC128B [R0+0x33004], desc[UR62][R10.64], !P2 ;  /* 0x330040000a007fae */ /* 0x0003e6000d1a123e */
[----:B------:R-:W-:Y:S01]  /*3ec0*/  LEA.HI.X R7, R3, R25, RZ, 0x2, P0 ;  /* 0x0000001903077211 */ /* 0x000fe200000f14ff */
[----:B------:R-:W-:Y:S01]  /*3ed0*/  VIADD R3, R2, 0x3 ;  /* 0x0000000302037836 */ /* 0x000fe20000000000 */
[----:B------:R-:W-:Y:S04]  /*3ee0*/  ISETP.GE.AND P1, PT, R5, UR57, PT ;  /* 0x0000003905007c0c */ /* 0x000fe8000bf26270 */
[----:B------:R-:W-:Y:S09]  /*3ef0*/  ISETP.GE.AND P0, PT, R3, UR57, PT ;  /* 0x0000003903007c0c */ /* 0x000ff2000bf06270 */
        /* <DEDUP_REMOVED lines=8> */
.L_x_87:
[----:B------:R-:W-:Y:S01]  /*3f80*/  SYNCS.ARRIVE.TRANS64.A1T0 RZ, [UR56+0x33830], RZ ;  /* 0x033830ffffff79a7 */ /* 0x000fe20008100038 */
[----:B------:R-:W-:Y:S05]  /*3f90*/  BRA.U !UP2, `(.L_x_88) ;  /* 0x000000010a047547 */ /* 0x000fea000b800000 */
[----:B------:R-:W-:Y:S05]  /*3fa0*/  BPT.TRAP 0x1 ;  /* 0x000000040000795c */ /* 0x000fea0000300000 */
.L_x_88:
[----:B------:R-:W-:Y:S02]  /*3fb0*/  ISETP.NE.AND P5, PT, R4, RZ, PT ;  /* 0x000000ff0400720c */ /* 0x000fe40003fa5270 */
[----:B------:R-:W-:Y:S11]  /*3fc0*/  SHF.L.U32 R3, R15, 0x1f, RZ ;  /* 0x0000001f0f037819 */ /* 0x000ff600000006ff */
[----:B------:R-:W-:Y:S01]  /*3fd0*/  @!P5 IMAD.MOV.U32 R5, RZ, RZ, 0x7000 ;  /* 0x00007000ff05d424 */ /* 0x000fe200078e00ff */
[----:B------:R-:W2:Y:S02]  /*3fe0*/  SYNCS.PHASECHK.TRANS64.TRYWAIT P5, [UR56+0x33828], R3 ;  /* 0x03382803ff0075a7 */ /* 0x000ea400080a1138 */
[----:B--2---:R-:W-:Y:S05]  /*3ff0*/  @!P5 BRA `(.L_x_89) ;  /* 0x000001000030d947 */ /* 0x004fea0003800000 */
.L_x_276:
[----:B------:R-:W-:Y:S11]  /*4000*/  ISETP.NE.AND P5, PT, R4, RZ, PT ;  /* 0x000000ff0400720c */ /* 0x000ff60003fa5270 */
[----:B------:R-:W-:Y:S02]  /*4010*/  @!UPT UIADD3 URZ, UPT, UPT, URZ, URZ, URZ ;  /* 0x000000fffffff290 */ /* 0x000fe4000fffe0ff */
[----:B------:R2:W-:Y:S01]  /*4020*/  @!P5 SYNCS.ARRIVE.TRANS64 RZ, [UR56+0x33820], R5 ;  /* 0x03382005ffffd9a7 */ /* 0x0005e20008000038 */
[----:B------:R-:W-:Y:S05]  /*4030*/  BRA.U !UP3, `(.L_x_90) ;  /* 0x000000010b047547 */ /* 0x000fea000b800000 */
[----:B------:R-:W-:Y:S05]  /*4040*/  BPT.TRAP 0x1 ;  /* 0x000000040000795c */ /* 0x000fea0000300000 */
.L_x_90:
[----:B------:R-:W-:Y:S04]  /*4050*/  BSSY.RECONVERGENT B0, `(.L_x_91) ;  /* 0x0000003000007945 */ /* 0x000fe80003800200 */
[----:B------:R-:W-:Y:S05]  /*4060*/  @P6 BRA `(.L_x_92) ;  /* 0x0000000000046947 */ /* 0x000fea0003800000 */
[----:B------:R-:W-:Y:S05]  /*4070*/  BPT.TRAP 0x1 ;  /* 0x000000040000795c */ /* 0x000fea0000300000 */
.L_x_92:
[----:B------:R-:W-:Y:S05]  /*4080*/  BSYNC.RECONVERGENT B0 ;  /* 0x0000000000007941 */ /* 0x000fea0003800200 */
.L_x_91:
[----:B------:R-:W-:Y:S02]  /*4090*/  UIADD3 UR6, UP0, UPT, UR64, 0x400, URZ ;  /* 0x0000040040067890 */ /* 0x000fe4000ff1e0ff */
[----:B------:R-:W-:Y:S02]  /*40a0*/  UIADD3 UR25, UPT, UPT, UR56, 0x33820, URZ ;  /* 0x0003382038197890 */ /* 0x000fe4000fffe0ff */
[----:B------:R-:W-:Y:S02]  /*40b0*/  UIADD3 UR24, UPT, UPT, UR56, 0x1c000, URZ ;  /* 0x0001c00038187890 */ /* 0x000fe4000fffe0ff */
[----:B------:R-:W-:Y:S01]  /*40c0*/  UIADD3.X UR7, UPT, UPT, URZ, UR65, URZ, UP0, !UPT ;  /* 0x00000041ff077290 */ /* 0x000fe200087fe4ff */
[----:B------:R-:W-:Y:S01]  /*40d0*/  UMOV UR40, 0x0 ;  /* 0x0000000000287882 */ /* 0x000fe20000000000 */
[----:B------:R-:W-:Y:S01]  /*40e0*/  UMOV UR41, 0x10000000 ;  /* 0x1000000000297882 */ /* 0x000fe20000000000 */
[----:B------:R-:W-:Y:S01]  /*40f0*/  UMOV UR26, URZ ;  /* 0x000000ff001a7c82 */ /* 0x000fe20008000000 */
[----:B------:R-:W-:Y:S01]  /*4100*/  UMOV UR28, UR52 ;  /* 0x00000034001c7c82 */ /* 0x000fe20008000000 */
[----:B------:R-:W-:Y:S01]  /*4110*/  UMOV UR29, UR53 ;  /* 0x00000035001d7c82 */ /* 0x000fe20008000000 */
[----:B------:R-:W-:Y:S01]  /*4120*/  UMOV UR30, UR54 ;  /* 0x00000036001e7c82 */ /* 0x000fe20008000000 */
[----:B------:R-:W-:Y:S02]  /*4130*/  UIADD3 UR16, UPT, UPT, UR56, 0x1d000, URZ ;  /* 0x0001d00038107890 */ /* 0x000fe4000fffe0ff */
        /* <DEDUP_REMOVED lines=22> */
[----:B------:R-:W-:Y:S02]  /*42a0*/  UMOV UR33, UR25 ;  /* 0x0000001900217c82 */ /* 0x000fe40008000000 */
[----:B------:R1:W-:Y:S01]  /*42b0*/  UTMALDG.5D [UR32], [UR6], desc[UR40] ;  /* 0x00002820060075b4 */ /* 0x0003e20008021000 */
[----:B---3--:R-:W-:Y:S01]  /*42c0*/  UIADD3 UR24, UPT, UPT, UR56, 0x20000, URZ ;  /* 0x0002000038187890 */ /* 0x008fe2000fffe0ff */
[----:B------:R-:W-:Y:S01]  /*42d0*/  UMOV UR26, 0x40 ;  /* 0x00000040001a7882 */ /* 0x000fe20000000000 */
[----:B----4-:R-:W-:Y:S07]  /*42e0*/  UIADD3 UR16, UPT, UPT, UR56, 0x21000, URZ ;  /* 0x0002100038107890 */ /* 0x010fee000fffe0ff */
[----:B------:R1:W-:Y:S01]  /*42f0*/  UTMALDG.5D [UR24], [UR6], desc[UR40] ;  /* 0x00002818060075b4 */ /* 0x0003e20008021000 */
[----:B------:R-:W-:Y:S01]  /*4300*/  UMOV UR18, 0x50 ;  /* 0x0000005000127882 */ /* 0x000fe20000000000 */
[----:B-----5:R-:W-:Y:S01]  /*4310*/  UIADD3 UR8, UPT, UPT, UR56, 0x22000, URZ ;  /* 0x0002200038087890 */ /* 0x020fe2000fffe0ff */
[----:B------:R1:W-:Y:S01]  /*4320*/  UTMALDG.5D [UR16], [UR6], desc[UR40] ;  /* 0x00002810060075b4 */ /* 0x0003e20008021000 */
[----:B------:R-:W-:Y:S07]  /*4330*/  UMOV UR10, 0x60 ;  /* 0x00000060000a7882 */ /* 0x000fee0000000000 */
[----:B------:R1:W-:Y:S02]  /*4340*/  UTMALDG.5D [UR8], [UR6], desc[UR40] ;  /* 0x00002808060075b4 */ /* 0x0003e40008021000 */
[----:B-1----:R-:W-:Y:S05]  /*4350*/  BRA.U !UP1, `(.L_x_93) ;  /* 0x0000000109047547 */ /* 0x002fea000b800000 */
[----:B------:R-:W-:Y:S05]  /*4360*/  BPT.TRAP 0x1 ;  /* 0x000000040000795c */ /* 0x000fea0000300000 */
.L_x_93:
[----:B------:R-:W-:Y:S04]  /*4370*/  SHF.L.U32 R3, R17, 0x1f, RZ ;  /* 0x0000001f11037819 */ /* 0x000fe800000006ff */
[----:B------:R-:W1:Y:S02]  /*4380*/  SYNCS.PHASECHK.TRANS64.TRYWAIT P5, [UR56+0x33848], R3 ;  /* 0x03384803ff0075a7 */ /* 0x000e6400080a1138 */
[----:B-1----:R-:W-:Y:S05]  /*4390*/  @!P5 BRA `(.L_x_94) ;  /* 0x000000fc0060d947 */ /* 0x002fea0003800000 */
.L_x_278:
[----:B------:R-:W-:Y:S06]  /*43a0*/  UIMAD UR6, UR52, UR23, UR5 ;  /* 0x00000017340672a4 */ /* 0x000fec000f8e0205 */
[----:B------:R-:W-:Y:S04]  /*43b0*/  VIADD R2, R2, UR6 ;  /* 0x0000000602027c36 */ /* 0x000fe80008000000 */
[C---:B-1----:R-:W-:Y:S01]  /*43c0*/  VIADD R3, R2.reuse, 0x1 ;  /* 0x0000000102037836 */ /* 0x042fe20000000000 */
[CC--:B------:R-:W-:Y:S04]  /*43d0*/  LEA R10, P5, R2.reuse, R22.reuse, 0x2 ;  /* 0x00000016020a7211 */ /* 0x0c0fe800078a10ff */
[CC--:B------:R-:W-:Y:S02]  /*43e0*/  LEA.HI.X R11, R2.reuse, R23.reuse, RZ, 0x2, P5 ;  /* 0x00000017020b7211 */ /* 0x0c0fe400028f14ff */
[CC--:B------:R-:W-:Y:S03]  /*43f0*/  LEA R8, P5, R3.reuse, R22.reuse, 0x2 ;  /* 0x0000001603087211 */ /* 0x0c0fe600078a10ff */
[----:B------:R-:W-:Y:S01]  /*4400*/  @!PT LDS RZ, [RZ] ;  /* 0x00000000fffff984 */ /* 0x000fe20000000800 */
[----:B------:R-:W-:Y:S01]  /*4410*/  @!PT LDS RZ, [RZ] ;  /* 0x00000000fffff984 */ /* 0x000fe20000000800 */
[----:B------:R-:W-:Y:S01]  /*4420*/  @!PT LDS RZ, [RZ] ;  /* 0x00000000fffff984 */ /* 0x000fe20000000800 */
[----:B------:R1:W-:Y:S01]  /*4430*/  LDGSTS.E.LTC128B [R0+0x33200], desc[UR62][R10.64], !P3 ;  /* 0x332000000a007fae */ /* 0x0003e2000d9a123e */
[-C--:B------:R-:W-:Y:S01]  /*4440*/  LEA.HI.X R9, R3, R23.reuse, RZ, 0x2, P5 ;  /* 0x0000001703097211 */ /* 0x080fe200028f14ff */
[C---:B------:R-:W-:Y:S04]  /*4450*/  VIADD R3, R2.reuse, 0x2 ;  /* 0x0000000202037836 */ /* 0x040fe80000000000 */
[----:B------:R1:W-:Y:S01]  /*4460*/  LDGSTS.E.LTC128B [R0+0x33204], desc[UR62][R8.64], !P2 ;  /* 0x3320400008007fae */ /* 0x0003e2000d1a123e */
[CC--:B------:R-:W-:Y:S04]  /*4470*/  LEA R6, P5, R3.reuse, R22.reuse, 0x2 ;  /* 0x0000001603067211 */ /* 0x0c0fe800078a10ff */
[-C--:B------:R-:W-:Y:S01]  /*4480*/  LEA.HI.X R7, R3, R23.reuse, RZ, 0x2, P5 ;  /* 0x0000001703077211 */ /* 0x080fe200028f14ff */
[----:B------:R-:W-:Y:S04]  /*4490*/  VIADD R3, R2, 0x3 ;  /* 0x0000000302037836 */ /* 0x000fe80000000000 */
[----:B------:R1:W-:Y:S01]  /*44a0*/  LDGSTS.E.LTC128B [R0+0x33208], desc[UR62][R6.64], !P1 ;  /* 0x3320800006007fae */ /* 0x0003e2000c9a123e */
[C---:B------:R-:W-:Y:S04]  /*44b0*/  LEA R2, P5, R3.reuse, R22, 0x2 ;  /* 0x0000001603027211 */ /* 0x040fe800078a10ff */
[----:B------:R-:W-:Y:S05]  /*44c0*/  LEA.HI.X R3, R3, R23, RZ, 0x2, P5 ;  /* 0x0000001703037211 */ /* 0x000fea00028f14ff */
[----:B------:R1:W-:Y:S01]  /*44d0*/  LDGSTS.E.LTC128B [R0+0x3320c], desc[UR62][R2.64], !P0 ;  /* 0x3320c00002007fae */ /* 0x0003e2000c1a123e */
[----:B------:R-:W-:Y:S01]  /*44e0*/  NOP ;  /* 0x0000000000007918 */ /* 0x000fe20000000000 */
[----:B------:R-:W-:Y:S02]  /*44f0*/  SYNCS.ARRIVE.TRANS64.RED.A0T1 RZ, [UR56+0x33840], RZ ;  /* 0x033840ffffff79a7 */ /* 0x000fe40008200438 */
[----:B------:R-:W-:Y:S01]  /*4500*/  ARRIVES.LDGSTSBAR.64.TRANSCNT [UR56+0x33840] ;  /* 0x03384000ff0079b0 */ /* 0x000fe20008002a38 */
[----:B------:R-:W-:Y:S01]  /*4510*/  NOP ;  /* 0x0000000000007918 */ /* 0x000fe20000000000 */
[----:B------:R-:W-:Y:S05]  /*4520*/  BRA.U !UP1, `(.L_x_95) ;  /* 0x0000000109047547 */ /* 0x000fea000b800000 */
[----:B------:R-:W-:Y:S05]  /*4530*/  BPT.TRAP 0x1 ;  /* 0x000000040000795c */ /* 0x000fea0000300000 */
.L_x_95:
[----:B------:R-:W-:Y:S01]  /*4540*/  LOP3.LUT R17, R17, 0x1, RZ, 0x3c, !PT ;  /* 0x0000000111117812 */ /* 0x000fe200078e3cff */
[----:B------:R-:W-:Y:S01]  /*4550*/  SYNCS.ARRIVE.TRANS64.A1T0 RZ, [UR56+0x33840], RZ ;  /* 0x033840ffffff79a7 */ /* 0x000fe20008100038 */
[----:B-1----:R-:W3:Y:S01]  /*4560*/  LDL.LU R2, [R1+0x4] ;  /* 0x0000040001027983 */ /* 0x002ee20000300800 */
[----:B------:R-:W-:Y:S01]  /*4570*/  LOP3.LUT R16, R16, 0x1, RZ, 0x3c, !PT ;  /* 0x0000000110107812 */ /* 0x000fe200078e3cff */
[----:B------:R-:W-:Y:S01]  /*4580*/  UISETP.NE.AND UP0, UPT, UR31, 0x2, UPT ;  /* 0x000000021f00788c */ /* 0x000fe2000bf05270 */
[----:B------:R-:W-:Y:S03]  /*4590*/  LOP3.LUT R15, R15, 0x1, RZ, 0x3c, !PT ;  /* 0x000000010f0f7812 */ /* 0x000fe600078e3cff */
[----:B------:R-:W-:Y:S02]  /*45a0*/  USEL UR6, URZ, 0x1, UP0 ;  /* 0x00000001ff067887 */ /* 0x000fe40008000000 */
[----:B------:R-:W-:Y:S04]  /*45b0*/  USEL UR7, UR31, URZ, UP0 ;  /* 0x000000ff1f077287 */ /* 0x000fe80008000000 */
[----:B------:R-:W-:Y:S02]  /*45c0*/  LOP3.LUT R14, R14, UR6, RZ, 0x3c, !PT ;  /* 0x000000060e0e7c12 */ /* 0x000fe4000f8e3cff */
[C---:B---3--:R-:W-:Y:S01]  /*45d0*/  ISETP.GT.U32.AND P0, PT, R2.reuse, 0x2, PT ;  /* 0x000000020200780c */ /* 0x048fe20003f04070 */
[----:B------:R-:W-:Y:S05]  /*45e0*/  VIADD R2, R2, 0xffffffff ;  /* 0xffffffff02027836 */ /* 0x000fea0000000000 */
[----:B------:R1:W-:Y:S07]  /*45f0*/  STL [R1+0x4], R2 ;  /* 0x0000040201007387 */ /* 0x0003ee0000100800 */
[----:B------:R-:W-:Y:S05]  /*4600*/  @P0 BRA `(.L_x_96) ;  /* 0xfffffff0005c0947 */ /* 0x000fea000383ffff */
[----:B------:R-:W-:Y:S05]  /*4610*/  EXIT ;  /* 0x000000000000794d */ /* 0x000fea0003800000 */
.L_x_328:
[----:B------:R-:W-:-:S08]  /*4620*/  NOP ;  /* 0x0000000000007918 */ /* 0x000fd00000000000 */
[----:B------:R-:W1:-:S00]  /*4630*/  USETMAXREG.DEALLOC.CTAPOOL 0x60 ;  /* 0x00000060000079c8 */ /* 0x000e4000080e0500 */
[----:B------:R-:W2:Y:S01]  /*4640*/  S2UR UR24, SR_CgaCtaId ;  /* 0x00000000001879c3 */ /* 0x000ea20000008800 */
[----:B------:R-:W-:Y:S01]  /*4650*/  UMOV UR4, 0x40 ;  /* 0x0000004000047882 */ /* 0x000fe20000000000 */
[----:B------:R-:W-:Y:S01]  /*4660*/  NOP ;  /* 0x0000000000007918 */ /* 0x000fe20000000000 */
[----:B--2---:R-:W-:-:S03]  /*4670*/  ULEA UR5, UR24, UR4, 0x18 ;  /* 0x0000000418057291 */ /* 0x004fc6000f8ec0ff */
[----:B------:R-:W-:Y:S02]  /*4680*/  UMOV UR4, 0x400 ;  /* 0x0000040000047882 */ /* 0x000fe40000000000 */
[----:B------:R-:W-:-:S04]  /*4690*/  ULEA UR24, UR24, UR4, 0x18 ;  /* 0x0000000418187291 */ /* 0x000fc8000f8ec0ff */
[----:B-1----:R-:W1:Y:S02]  /*46a0*/  LDS.U8 R0, [UR5+0x1c] ;  /* 0x00001c05ff007984 */ /* 0x002e640008000000 */
[----:B-1----:R-:W-:-:S13]  /*46b0*/  ISETP.NE.AND P0, PT, R0, RZ, PT ;  /* 0x000000ff0000720c */ /* 0x002fda0003f05270 */
[----:B------:R-:W-:Y:S05]  /*46c0*/  @P0 BRA `(.L_x_97) ;  /* 0x0000000000580947 */ /* 0x000fea0003800000 */
[----:B------:R-:W-:-:S13]  /*46d0*/  ELECT P0, URZ, PT ;  /* 0x0000000000ff782f */ /* 0x000fda0003800000 */
[----:B------:R-:W-:Y:S05]  /*46e0*/  @!P0 BRA `(.L_x_98) ;  /* 0x00000000005c8947 */ /* 0x000fea0003800000 */
[----:B------:R-:W-:Y:S01]  /*46f0*/  UMOV UR4, 0x10 ;  /* 0x0000001000047882 */ /* 0x000fe20000000000 */
[----:B------:R-:W-:Y:S01]  /*4700*/  HFMA2 R2, -RZ, RZ, 0, 5.9604644775390625e-08 ;  /* 0x00000001ff027431 */ /* 0x000fe200000001ff */
[----:B------:R-:W-:-:S03]  /*4710*/  MOV R3, 0xffff ;  /* 0x0000ffff00037802 */ /* 0x000fc60000000f00 */
[----:B------:R-:W-:Y:S04]  /*4720*/  DEPBAR.LE SB1, 0x36 ;  /* 0x00009d800000791a */ /* 0x000fe80000000000 */
[----:B------:R-:W1:Y:S02]  /*4730*/  UTCATOMSWS.FIND_AND_SET.ALIGN UP0, UR4, UR4 ;  /* 0x00000004000475e3 */ /* 0x000e640008000800 */
[----:B-1----:R-:W-:Y:S01]  /*4740*/  MOV R0, UR4 ;  /* 0x0000000400007c02 */ /* 0x002fe20008000f00 */
[----:B------:R-:W-:Y:S06]  /*4750*/  BRA.U UP0, `(.L_x_99) ;  /* 0x0000000100187547 */ /* 0x000fec000b800000 */
.L_x_100:
[----:B------:R-:W-:Y:S05]  /*4760*/  NANOSLEEP 0x64 ;  /* 0x000000640000795d */ /* 0x000fea0003800000 */
[----:B------:R-:W-:-:S05]  /*4770*/  UMOV UR4, 0x10 ;  /* 0x0000001000047882 */ /* 0x000fca0000000000 */
[----:B------:R-:W-:Y:S04]  /*4780*/  DEPBAR.LE SB1, 0x36 ;  /* 0x00009d800000791a */ /* 0x000fe80000000000 */
[----:B------:R-:W1:Y:S02]  /*4790*/  UTCATOMSWS.FIND_AND_SET.ALIGN UP0, UR4, UR4 ;  /* 0x00000004000475e3 */ /* 0x000e640008000800 */
[----:B-1----:R-:W-:Y:S01]  /*47a0*/  MOV R0, UR4 ;  /* 0x0000000400007c02 */ /* 0x002fe20008000f00 */
[----:B------:R-:W-:Y:S05]  /*47b0*/  BRA.U !UP0, `(.L_x_100) ;  /* 0xfffffffd08e87547 */ /* 0x000fea000b83ffff */
.L_x_99:
[-C--:B------:R-:W-:Y:S02]  /*47c0*/  SHF.L.U32 R3, R3, R0.reuse, RZ ;  /* 0x0000000003037219 */ /* 0x080fe400000006ff */
[----:B------:R-:W-:Y:S01]  /*47d0*/  SHF.L.U32 R2, R2, R0, RZ ;  /* 0x0000000002027219 */ /* 0x000fe200000006ff */
[----:B------:R-:W-:Y:S02]  /*47e0*/  IMAD.SHL.U32 R0, R0, 0x20, RZ ;  /* 0x0000002000007824 */ /* 0x000fe400078e00ff */
[----:B------:R1:W-:Y:S04]  /*47f0*/  ATOMS.OR RZ, [UR5+0x14], R3 ;  /* 0x00001403ffff798c */ /* 0x0003e8000b000005 */
[----:B------:R1:W-:Y:S04]  /*4800*/  ATOMS.OR RZ, [UR5+0x18], R2 ;  /* 0x00001802ffff798c */ /* 0x0003e8000b000005 */
[----:B------:R1:W-:Y:S01]  /*4810*/  STS [UR24+0x338c0], R0 ;  /* 0x0338c000ff007988 */ /* 0x0003e20008000818 */
[----:B------:R-:W-:Y:S05]  /*4820*/  BRA `(.L_x_98) ;  /* 0x00000000000c7947 */ /* 0x000fea0003800000 */
.L_x_97:
[----:B------:R1:W-:Y:S02]  /*4830*/  STS [UR24+0x338c0], R2 ;  /* 0x0338c002ff007988 */ /* 0x0003e40008000818 */
[----:B-1----:R-:W-:Y:S02]  /*4840*/  MOV R2, 0x4860 ;  /* 0x0000486000027802 */ /* 0x002fe40000000f00 */
[----:B------:R-:W-:Y:S05]  /*4850*/  CALL.REL.NOINC `($__internal_1_$__cuda_sm10x_tcgen05_guardrail_trap_phase_invalid_during_alloc) ;  /* 0x0000010000b87944 */ /* 0x000fea0003c00000 */
.L_x_98:
[----:B------:R-:W-:Y:S05]  /*4860*/  WARPSYNC.ALL ;  /* 0x0000000000007948 */ /* 0x000fea0003800000 */
[----:B------:R-:W-:Y:S01]  /*4870*/  USHF.R.U32.HI UR7, URZ, 0x4, UR24 ;  /* 0x00000004ff077899 */ /* 0x000fe20008011618 */
[----:B------:R-:W-:Y:S01]  /*4880*/  NOP ;  /* 0x0000000000007918 */ /* 0x000fe20000000000 */
[----:B------:R-:W-:Y:S01]  /*4890*/  UIADD3 UR6, UPT, UPT, UR24, 0xe000, URZ ;  /* 0x0000e00018067890 */ /* 0x000fe2000fffe0ff */
[----:B------:R-:W-:Y:S01]  /*48a0*/  BSSY.RECONVERGENT B0, `(.L_x_101) ;  /* 0x000001e000007945 */ /* 0x000fe20003800200 */
[----:B------:R-:W-:Y:S02]  /*48b0*/  UIADD3 UR5, UPT, UPT, UR24, 0x7000, URZ ;  /* 0x0000700018057890 */ /* 0x000fe4000fffe0ff */
[----:B------:R-:W-:-:S02]  /*48c0*/  UIADD3 UR4, UPT, UPT, UR24, 0x1c000, URZ ;  /* 0x0001c00018047890 */ /* 0x000fc4000fffe0ff */
[----:B------:R-:W-:Y:S02]  /*48d0*/  UIADD3 UR10, UPT, UPT, UR24, 0x23000, URZ ;  /* 0x00023000180a7890 */ /* 0x000fe4000fffe0ff */
[----:B------:R-:W-:Y:S02]  /*48e0*/  ULOP3.LUT UR9, UR7, 0x3fff, URZ, 0xc0, !UPT ;  /* 0x00003fff07097892 */ /* 0x000fe4000f8ec0ff */
[----:B------:R-:W-:Y:S02]  /*48f0*/  USHF.R.U32.HI UR8, URZ, 0x4, UR6 ;  /* 0x00000004ff087899 */ /* 0x000fe40008011606 */
[----:B------:R-:W-:Y:S02]  /*4900*/  USHF.R.U32.HI UR7, URZ, 0x4, UR5 ;  /* 0x00000004ff077899 */ /* 0x000fe40008011605 */
[----:B------:R-:W-:Y:S02]  /*4910*/  USHF.R.U32.HI UR6, URZ, 0x4, UR4 ;  /* 0x00000004ff067899 */ /* 0x000fe40008011604 */
[----:B------:R-:W-:-:S02]  /*4920*/  USHF.R.U32.HI UR4, URZ, 0x4, UR10 ;  /* 0x00000004ff047899 */ /* 0x000fc4000801160a */
[----:B------:R-:W-:Y:S02]  /*4930*/  ULOP3.LUT UR7, UR7, 0x3fff, URZ, 0xc0, !UPT ;  /* 0x00003fff07077892 */ /* 0x000fe4000f8ec0ff */
[----:B------:R-:W-:Y:S02]  /*4940*/  ULOP3.LUT UR34, UR4, 0x3fff, URZ, 0xc0, !UPT ;  /* 0x00003fff04227892 */ /* 0x000fe4000f8ec0ff */
[----:B------:R-:W-:Y:S02]  /*4950*/  ULOP3.LUT UR42, UR9, 0x10000, URZ, 0xfc, !UPT ;  /* 0x00010000092a7892 */ /* 0x000fe4000f8efcff */
[----:B------:R-:W-:Y:S02]  /*4960*/  ULOP3.LUT UR30, UR7, 0x10000, URZ, 0xfc, !UPT ;  /* 0x00010000071e7892 */ /* 0x000fe4000f8efcff */
[----:B------:R-:W-:Y:S02]  /*4970*/  ULOP3.LUT UR9, UR9, 0x1000000, URZ, 0xfc, !UPT ;  /* 0x0100000009097892 */ /* 0x000fe4000f8efcff */
[----:B------:R-:W-:-:S02]  /*4980*/  ULOP3.LUT UR7, UR34, 0x4000000, URZ, 0xfc, !UPT ;  /* 0x0400000022077892 */ /* 0x000fc4000f8efcff */
[----:B------:R-:W-:Y:S02]  /*4990*/  ULOP3.LUT UR5, UR8, 0x3fff, URZ, 0xc0, !UPT ;  /* 0x00003fff08057892 */ /* 0x000fe4000f8ec0ff */
[----:B------:R-:W-:Y:S01]  /*49a0*/  ULOP3.LUT UR6, UR6, 0x3fff, URZ, 0xc0, !UPT ;  /* 0x00003fff06067892 */ /* 0x000fe2000f8ec0ff */
[----:B-1----:R-:W-:Y:S01]  /*49b0*/  MOV R0, UR9 ;  /* 0x0000000900007c02 */ /* 0x002fe20008000f00 */
[----:B------:R-:W-:Y:S01]  /*49c0*/  ULOP3.LUT UR4, UR5, 0x10000, URZ, 0xfc, !UPT ;  /* 0x0001000005047892 */ /* 0x000fe2000f8efcff */
[----:B------:R-:W-:Y:S01]  /*49d0*/  MOV R13, UR7 ;  /* 0x00000007000d7c02 */ /* 0x000fe20008000f00 */
[----:B------:R-:W-:Y:S02]  /*49e0*/  ULOP3.LUT UR28, UR6, 0x10000, URZ, 0xfc, !UPT ;  /* 0x00010000061c7892 */ /* 0x000fe4000f8efcff */
[----:B------:R-:W-:Y:S02]  /*49f0*/  ULOP3.LUT UR34, UR34, 0x10000, URZ, 0xfc, !UPT ;  /* 0x0001000022227892 */ /* 0x000fe4000f8efcff */
[----:B------:R-:W-:-:S02]  /*4a00*/  ULOP3.LUT UR5, UR5, 0x1000000, URZ, 0xfc, !UPT ;  /* 0x0100000005057892 */ /* 0x000fc4000f8efcff */
[----:B------:R-:W-:Y:S01]  /*4a10*/  ULOP3.LUT UR25, UR6, 0x1000000, URZ, 0xfc, !UPT ;  /* 0x0100000006197892 */ /* 0x000fe2000f8efcff */
[----:B------:R-:W-:Y:S01]  /*4a20*/  UMOV UR43, 0xc0004010 ;  /* 0xc0004010002b7882 */ /* 0x000fe20000000000 */
[----:B------:R-:W-:Y:S01]  /*4a30*/  UMOV UR31, 0xc0004010 ;  /* 0xc0004010001f7882 */ /* 0x000fe20000000000 */
[----:B------:R-:W-:Y:S01]  /*4a40*/  UMOV UR29, 0xc0004010 ;  /* 0xc0004010001d7882 */ /* 0x000fe20000000000 */
[----:B------:R-:W-:Y:S01]  /*4a50*/  UMOV UR35, 0x40004040 ;  /* 0x4000404000237882 */ /* 0x000fe20000000000 */
[----:B------:R-:W-:Y:S06]  /*4a60*/  @!P2 BRA `(.L_x_102) ;  /* 0x000000000004a947 */ /* 0x000fec0003800000 */
[----:B------:R-:W-:Y:S05]  /*4a70*/  BPT.TRAP 0x1 ;  /* 0x000000040000795c */ /* 0x000fea0000300000 */
.L_x_102:
[----:B------:R-:W-:Y:S05]  /*4a80*/  BSYNC.RECONVERGENT B0 ;  /* 0x0000000000007941 */ /* 0x000fea0003800200 */
.L_x_101:
[----:B------:R-:W-:Y:S01]  /*4a90*/  SHF.L.U32 R4, RZ, 0x1f, RZ ;  /* 0x0000001fff047819 */ /* 0x000fe200000006ff */
[----:B------:R-:W-:-:S03]  /*4aa0*/  IMAD.MOV.U32 R3, RZ, RZ, 0x1 ;  /* 0x00000001ff037424 */ /* 0x000fc600078e00ff */
[----:B------:R-:W1:Y:S02]  /*4ab0*/  SYNCS.PHASECHK.TRANS64.TRYWAIT P0, [UR24+0x33800], R4 ;  /* 0x03380004ff0075a7 */ /* 0x000e640008001118 */
[----:B------:R-:W-:Y:S01]  /*4ac0*/  SHF.L.U32 R3, R3, 0x1f, RZ ;  /* 0x0000001f03037819 */ /* 0x000fe200000006ff */
[----:B-1----:R-:W-:Y:S06]  /*4ad0*/  @!P0 BRA `(.L_x_103) ;  /* 0x000000f400a88947 */ /* 0x002fec0003800000 */
.L_x_280:
[----:B------:R-:W2:Y:S01]  /*4ae0*/  SYNCS.PHASECHK.TRANS64.TRYWAIT P0, [UR24+0x33858], R3 ;  /* 0x03385803ff0075a7 */ /* 0x000ea20008001118 */
[----:B------:R-:W-:Y:S01]  /*4af0*/  HFMA2 R5, -RZ, RZ, 0, 2.09808349609375e-05 ;  /* 0x00000160ff057431 */ /* 0x000fe200000001ff */
[----:B------:R-:W-:Y:S01]  /*4b00*/  MOV R6, 0x160 ;  /* 0x0000016000067802 */ /* 0x000fe20000000f00 */
[----:B------:R-:W-:Y:S01]  /*4b10*/  HFMA2 R7, -RZ, RZ, 0, 2.09808349609375e-05 ;  /* 0x00000160ff077431 */ /* 0x000fe200000001ff */
[----:B--2---:R-:W-:Y:S06]  /*4b20*/  @!P0 BRA `(.L_x_104) ;  /* 0x000000f400ac8947 */ /* 0x004fec0003800000 */
.L_x_282:
[----:B------:R-:W-:Y:S01]  /*4b30*/  R2UR UR38, R5 ;  /* 0x00000000052672ca */ /* 0x000fe200000e0000 */
[----:B------:R-:W-:Y:S01]  /*4b40*/  IMAD.MOV.U32 R5, RZ, RZ, 0x160 ;  /* 0x00000160ff057424 */ /* 0x000fe200078e00ff */
[----:B------:R-:W-:Y:S01]  /*4b50*/  R2UR UR37, R6 ;  /* 0x00000000062572ca */ /* 0x000fe200000e0000 */
[----:B-1----:R-:W-:Y:S01]  /*4b60*/  IMAD.MOV.U32 R2, RZ, RZ, 0x160 ;  /* 0x00000160ff027424 */ /* 0x002fe200078e00ff */
[----:B------:R-:W-:Y:S01]  /*4b70*/  R2UR UR36, R7 ;  /* 0x00000000072472ca */ /* 0x000fe200000e0000 */
[----:B------:R-:W-:Y:S01]  /*4b80*/  UIADD3 UR26, UPT, UPT, UR42, 0x100, URZ ;  /* 0x000001002a1a7890 */ /* 0x000fe2000fffe0ff */
[C---:B------:R-:W-:Y:S01]  /*4b90*/  R2UR UR23, R5.reuse ;  /* 0x00000000051772ca */ /* 0x040fe200000e0000 */
[----:B------:R-:W-:Y:S01]  /*4ba0*/  UIADD3 UR16, UPT, UPT, UR4, 0x100, URZ ;  /* 0x0000010004107890 */ /* 0x000fe2000fffe0ff */
[C---:B------:R-:W-:Y:S01]  /*4bb0*/  R2UR UR22, R2.reuse ;  /* 0x00000000021672ca */ /* 0x040fe200000e0000 */
[----:B------:R-:W-:Y:S01]  /*4bc0*/  UIADD3 UR32, UPT, UPT, UR42, 0x200, URZ ;  /* 0x000002002a207890 */ /* 0x000fe2000fffe0ff */
[----:B------:R-:W-:Y:S01]  /*4bd0*/  R2UR UR21, R5 ;  /* 0x00000000051572ca */ /* 0x000fe200000e0000 */
[----:B------:R-:W-:Y:S01]  /*4be0*/  UIADD3 UR14, UPT, UPT, UR4, 0x200, URZ ;  /* 0x00000200040e7890 */ /* 0x000fe2000fffe0ff */
[----:B------:R-:W-:Y:S01]  /*4bf0*/  R2UR UR20, R2 ;  /* 0x00000000021472ca */ /* 0x000fe200000e0000 */
[----:B------:R-:W-:-:S02]  /*4c00*/  UIADD3 UR44, UPT, UPT, UR42, 0x300, URZ ;  /* 0x000003002a2c7890 */ /* 0x000fc4000fffe0ff */
[----:B------:R-:W-:Y:S02]  /*4c10*/  UIADD3 UR12, UPT, UPT, UR4, 0x300, URZ ;  /* 0x00000300040c7890 */ /* 0x000fe4000fffe0ff */
[----:B------:R-:W-:Y:S02]  /*4c20*/  UIADD3 UR54, UPT, UPT, UR42, 0x400, URZ ;  /* 0x000004002a367890 */ /* 0x000fe4000fffe0ff */
[----:B------:R-:W-:Y:S02]  /*4c30*/  UIADD3 UR10, UPT, UPT, UR4, 0x400, URZ ;  /* 0x00000400040a7890 */ /* 0x000fe4000fffe0ff */
[----:B------:R-:W-:Y:S02]  /*4c40*/  UIADD3 UR56, UPT, UPT, UR42, 0x500, URZ ;  /* 0x000005002a387890 */ /* 0x000fe4000fffe0ff */
[----:B------:R-:W-:Y:S02]  /*4c50*/  UIADD3 UR8, UPT, UPT, UR4, 0x500, URZ ;  /* 0x0000050004087890 */ /* 0x000fe4000fffe0ff */
[----:B------:R-:W-:-:S02]  /*4c60*/  UIADD3 UR76, UPT, UPT, UR42, 0x600, URZ ;  /* 0x000006002a4c7890 */ /* 0x000fc4000fffe0ff */
[----:B------:R-:W-:Y:S01]  /*4c70*/  UIADD3 UR6, UPT, UPT, UR4, 0x600, URZ ;  /* 0x0000060004067890 */ /* 0x000fe2000fffe0ff */
[----:B------:R-:W-:Y:S01]  /*4c80*/  UMOV UR62, 0x0 ;  /* 0x00000000003e7882 */ /* 0x000fe20000000000 */
[----:B------:R-:W-:Y:S01]  /*4c90*/  UMOV UR63, 0x8200010 ;  /* 0x08200010003f7882 */ /* 0x000fe20000000000 */
[----:B------:R-:W-:Y:S01]  /*4ca0*/  UMOV UR18, UR4 ;  /* 0x0000000400127c82 */ /* 0x000fe20008000000 */
[----:B------:R-:W-:Y:S01]  /*4cb0*/  UMOV UR19, 0xc0004010 ;  /* 0xc000401000137882 */ /* 0x000fe20000000000 */
        /* <DEDUP_REMOVED lines=8> */
[----:B------:R1:W-:Y:S01]  /*4d40*/  UTCHMMA gdesc[UR42], gdesc[UR18], tmem[UR38], tmem[UR62], idesc[UR63], !UPT ;  /* 0x00ff3e122a0075ea */ /* 0x0003e2000f800026 */
[----:B------:R-:W-:Y:S01]  /*4d50*/  UMOV UR52, 0x0 ;  /* 0x0000000000347882 */ /* 0x000fe20000000000 */
[----:B------:R-:W-:Y:S01]  /*4d60*/  UMOV UR53, 0x8200010 ;  /* 0x0820001000357882 */ /* 0x000fe20000000000 */
[----:B------:R-:W-:Y:S01]  /*4d70*/  UMOV UR45, 0xc0004010 ;  /* 0xc0004010002d7882 */ /* 0x000fe20000000000 */
[----:B------:R-:W-:Y:S01]  /*4d80*/  UMOV UR13, 0xc0004010 ;  /* 0xc0004010000d7882 */ /* 0x000fe20000000000 */
[----:B------:R1:W-:Y:S01]  /*4d90*/  UTCHMMA gdesc[UR26], gdesc[UR16], tmem[UR37], tmem[UR60], idesc[UR61], UPT ;  /* 0x00ff3c101a0075ea */ /* 0x0003e2000b800025 */
        /* <DEDUP_REMOVED lines=15> */
[----:B------:R1:W-:Y:S01]  /*4e90*/  UTCHMMA gdesc[UR56], gdesc[UR8], tmem[UR21], tmem[UR48], idesc[UR49], UPT ;  /* 0x00ff3008380075ea */ /* 0x0003e2000b800015 */
[----:B------:R1:W-:Y:S01]  /*4ea0*/  UTCHMMA gdesc[UR76], gdesc[UR6], tmem[UR20], tmem[UR40], idesc[UR41], UPT ;  /* 0x00ff28064c0075ea */ /* 0x0003e2000b800014 */
[----:B------:R-:W-:-:S09]  /*4eb0*/  UISETP.NE.AND UP0, UPT, UR47, 0x2, UPT ;  /* 0x000000022f00788c */ /* 0x000fd2000bf05270 */
[----:B------:R-:W-:Y:S05]  /*4ec0*/  BRA.U !UP0, `(.L_x_105) ;  /* 0x0000000108047547 */ /* 0x000fea000b800000 */
[----:B-1----:R-:W-:Y:S05]  /*4ed0*/  BPT.TRAP 0x1 ;  /* 0x000000040000795c */ /* 0x002fea0000300000 */
.L_x_105:
[----:B-1----:R-:W-:-:S09]  /*4ee0*/  UIADD3 UR6, UPT, UPT, UR24, 0x33850, URZ ;  /* 0x0003385018067890 */ /* 0x002fd2000fffe0ff */
[----:B------:R1:W-:Y:S01]  /*4ef0*/  UTCBAR [UR6], URZ ;  /* 0x000000ff060073e9 */ /* 0x0003e200080000ff */
[----:B------:R-:W-:Y:S05]  /*4f00*/  BRA.U !UP1, `(.L_x_106) ;  /* 0x0000000109047547 */ /* 0x000fea000b800000 */
[----:B-1----:R-:W-:Y:S05]  /*4f10*/  BPT.TRAP 0x1 ;  /* 0x000000040000795c */ /* 0x002fea0000300000 */
.L_x_106:
[----:B------:R-:W2:Y:S02]  /*4f20*/  SYNCS.PHASECHK.TRANS64.TRYWAIT P0, [UR24+0x33820], R4 ;  /* 0x03382004ff0075a7 */ /* 0x000ea40008001118 */
[----:B--2---:R-:W-:Y:S05]  /*4f30*/  @!P0 BRA `(.L_x_107) ;  /* 0x000000f000c08947 */ /* 0x004fea0003800000 */
.L_x_284:
[----:B------:R-:W-:Y:S05]  /*4f40*/  BRA.U !UP0, `(.L_x_108) ;  /* 0x0000000108047547 */ /* 0x000fea000b800000 */
[----:B-1----:R-:W-:Y:S05]  /*4f50*/  BPT.TRAP 0x1 ;  /* 0x000000040000795c */ /* 0x002fea0000300000 */
.L_x_108:
[----:B------:R-:W3:Y:S02]  /*4f60*/  SYNCS.PHASECHK.TRANS64.TRYWAIT P0, [UR24+0x33868], R3 ;  /* 0x03386803ff0075a7 */ /* 0x000ee40008001118 */
[----:B---3--:R-:W-:Y:S05]  /*4f70*/  @!P0 BRA `(.L_x_109) ;  /* 0x000000f000c88947 */ /* 0x008fea0003800000 */
.L_x_286:
[----:B------:R-:W-:Y:S05]  /*4f80*/  BRA.U !UP0, `(.L_x_110) ;  /* 0x0000000108047547 */ /* 0x000fea000b800000 */
[----:B-1----:R-:W-:Y:S05]  /*4f90*/  BPT.TRAP 0x1 ;  /* 0x000000040000795c */ /* 0x002fea0000300000 */
.L_x_110:
[----:B------:R-:W3:Y:S01]  /*4fa0*/  SYNCS.PHASECHK.TRANS64.TRYWAIT P0, [UR24+0x33878], R3 ;  /* 0x03387803ff0075a7 */ /* 0x000ee20008001118 */
[----:B------:R-:W-:Y:S01]  /*4fb0*/  HFMA2 R5, -RZ, RZ, 0, 1.33514404296875e-05 ;  /* 0x000000e0ff057431 */ /* 0x000fe200000001ff */
[----:B------:R-:W-:Y:S01]  /*4fc0*/  MOV R6, 0xe0 ;  /* 0x000000e000067802 */ /* 0x000fe20000000f00 */
[----:B---3--:R-:W-:Y:S06]  /*4fd0*/  @!P0 BRA `(.L_x_111) ;  /* 0x000000f000c88947 */ /* 0x008fec0003800000 */
.L_x_288:
[----:B--2---:R-:W-:Y:S01]  /*4fe0*/  IMAD.MOV.U32 R2, RZ, RZ, 0xe0 ;  /* 0x000000e0ff027424 */ /* 0x004fe200078e00ff */
[----:B------:R-:W-:Y:S01]  /*4ff0*/  R2UR UR53, R6 ;  /* 0x00000000063572ca */ /* 0x000fe200000e0000 */
[----:B------:R-:W-:Y:S01]  /*5000*/  IMAD.MOV.U32 R3, RZ, RZ, 0xe0 ;  /* 0x000000e0ff037424 */ /* 0x000fe200078e00ff */
[----:B------:R-:W-:Y:S01]  /*5010*/  R2UR UR52, R5 ;  /* 0x00000000053472ca */ /* 0x000fe200000e0000 */
[----:B------:R-:W-:Y:S01]  /*5020*/  UIADD3 UR38, UPT, UPT, UR30, 0x100, URZ ;  /* 0x000001001e267890 */ /* 0x000fe2000fffe0ff */
[C---:B------:R-:W-:Y:S01]  /*5030*/  R2UR UR51, R2.reuse ;  /* 0x00000000023372ca */ /* 0x040fe200000e0000 */
        /* <DEDUP_REMOVED lines=13> */
[----:B-1----:R-:W-:Y:S02]  /*5110*/  UIADD3 UR6, UPT, UPT, UR30, 0x600, URZ ;  /* 0x000006001e067890 */ /* 0x002fe4000fffe0ff */
[----:B------:R-:W-:Y:S01]  /*5120*/  UIADD3 UR8, UPT, UPT, UR28, 0x600, URZ ;  /* 0x000006001c087890 */ /* 0x000fe2000fffe0ff */
        /* <DEDUP_REMOVED lines=33> */
[----:B------:R-:W-:Y:S05]  /*5340*/  BRA.U !UP0, `(.L_x_112) ;  /* 0x0000000108047547 */ /* 0x000fea000b800000 */
[----:B-1----:R-:W-:Y:S05]  /*5350*/  BPT.TRAP 0x1 ;  /* 0x000000040000795c */ /* 0x002fea0000300000 */
.L_x_112:
[----:B-1----:R-:W-:-:S09]  /*5360*/  UIADD3 UR6, UPT, UPT, UR24, 0x33860, URZ ;  /* 0x0003386018067890 */ /* 0x002fd2000fffe0ff */
[----:B------:R1:W-:Y:S01]  /*5370*/  UTCBAR [UR6], URZ ;  /* 0x000000ff060073e9 */ /* 0x0003e200080000ff */
[----:B------:R-:W-:Y:S05]  /*5380*/  BRA.U !UP0, `(.L_x_113) ;  /* 0x0000000108047547 */ /* 0x000fea000b800000 */
[----:B-1----:R-:W-:Y:S05]  /*5390*/  BPT.TRAP 0x1 ;  /* 0x000000040000795c */ /* 0x002fea0000300000 */
.L_x_113:
[----:B------:R-:W2:Y:S01]  /*53a0*/  SYNCS.PHASECHK.TRANS64.TRYWAIT P0, [UR24+0x33880], R4 ;  /* 0x03388004ff0075a7 */ /* 0x000ea20008001118 */
[----:B------:R-:W-:Y:S01]  /*53b0*/  HFMA2 R7, -RZ, RZ, 0, 6.67572021484375e-06 ;  /* 0x00000070ff077431 */ /* 0x000fe200000001ff */
[----:B------:R-:W-:Y:S01]  /*53c0*/  MOV R6, 0x160 ;  /* 0x0000016000067802 */ /* 0x000fe20000000f00 */
[----:B--2---:R-:W-:Y:S06]  /*53d0*/  @!P0 BRA `(.L_x_114) ;  /* 0x000000ec00e08947 */ /* 0x004fec0003800000 */
.L_x_290:
[----:B------:R-:W-:Y:S01]  /*53e0*/  IMAD.MOV.U32 R5, RZ, RZ, 0x168 ;  /* 0x00000168ff057424 */ /* 0x000fe200078e00ff */
[----:B------:R-:W-:Y:S01]  /*53f0*/  R2UR UR63, R6 ;  /* 0x00000000063f72ca */ /* 0x000fe200000e0000 */
[----:B--2---:R-:W-:Y:S01]  /*5400*/  IMAD.MOV.U32 R4, RZ, RZ, 0x70 ;  /* 0x00000070ff047424 */ /* 0x004fe200078e00ff */
[----:B------:R-:W-:Y:S01]  /*5410*/  R2UR UR64, R7 ;  /* 0x00000000074072ca */ /* 0x000fe200000e0000 */
[----:B------:R-:W-:Y:S01]  /*5420*/  IMAD.MOV.U32 R6, RZ, RZ, 0x170 ;  /* 0x00000170ff067424 */ /* 0x000fe200078e00ff */
        /* <DEDUP_REMOVED lines=11> */
[----:B------:R-:W-:Y:S01]  /*54e0*/  UIADD3 UR18, UPT, UPT, UR25, 0x20, URZ ;  /* 0x0000002019127890 */ /* 0x000fe2000fffe0ff */
        /* <DEDUP_REMOVED lines=8> */
[C---:B------:R-:W-:Y:S01]  /*5570*/  R2UR UR50, R4.reuse ;  /* 0x00000000043272ca */ /* 0x040fe200000e0000 */
[----:B------:R-:W-:Y:S01]  /*5580*/  UIADD3 UR14, UPT, UPT, UR25, 0x60, URZ ;  /* 0x00000060190e7890 */ /* 0x000fe2000fffe0ff */
[C---:B------:R-:W-:Y:S01]  /*5590*/  R2UR UR48, R4.reuse ;  /* 0x00000000043072ca */ /* 0x040fe200000e0000 */
[----:B------:R-:W-:Y:S01]  /*55a0*/  UIADD3 UR12, UPT, UPT, UR25, 0x80, URZ ;  /* 0x00000080190c7890 */ /* 0x000fe2000fffe0ff */
[----:B------:R-:W-:Y:S01]  /*55b0*/  R2UR UR22, R5 ;  /* 0x00000000051672ca */ /* 0x000fe200000e0000 */
[----:B------:R-:W-:Y:S01]  /*55c0*/  UIADD3 UR10, UPT, UPT, UR25, 0xa0, URZ ;  /* 0x000000a0190a7890 */ /* 0x000fe2000fffe0ff */
[----:B------:R-:W-:Y:S01]  /*55d0*/  R2UR UR23, R4 ;  /* 0x00000000041772ca */ /* 0x000fe200000e0000 */
[----:B------:R-:W-:Y:S01]  /*55e0*/  UMOV UR20, UR25 ;  /* 0x0000001900147c82 */ /* 0x000fe20008000000 */
[----:B------:R-:W-:Y:S01]  /*55f0*/  MOV.SPILL R3, UR5 ;  /* 0x0000000500037c02 */ /* 0x000fe20009000f00 */
[----:B------:R-:W-:Y:S01]  /*5600*/  UMOV UR5, 0x81d0010 ;  /* 0x081d001000057882 */ /* 0x000fe20000000000 */
[----:B------:R-:W-:Y:S01]  /*5610*/  MOV.SPILL R2, UR4 ;  /* 0x0000000400027c02 */ /* 0x000fe20009000f00 */
[----:B------:R-:W-:Y:S01]  /*5620*/  UMOV UR4, 0x0 ;  /* 0x0000000000047882 */ /* 0x000fe20000000000 */
[----:B------:R-:W-:Y:S01]  /*5630*/  UMOV UR21, 0xc0004010 ;  /* 0xc000401000157882 */ /* 0x000fe20000000000 */
[----:B------:R-:W-:Y:S01]  /*5640*/  UIADD3 UR8, UPT, UPT, UR25, 0xc0, URZ ;  /* 0x000000c019087890 */ /* 0x000fe2000fffe0ff */
[----:B------:R2:W-:Y:S01]  /*5650*/  UTCHMMA tmem[UR63], gdesc[UR20], tmem[UR64], tmem[UR4], idesc[UR5], !UPT ;  /* 0x00ff04143f0079ea */ /* 0x0005e2000f800040 */
[----:B-1----:R-:W-:Y:S01]  /*5660*/  UIADD3 UR6, UPT, UPT, UR25, 0xe0, URZ ;  /* 0x000000e019067890 */ /* 0x002fe2000fffe0ff */
        /* <DEDUP_REMOVED lines=18> */
[----:B--2---:R-:W-:Y:S01]  /*5790*/  UMOV UR20, 0x0 ;  /* 0x0000000000147882 */ /* 0x004fe20000000000 */
[----:B------:R-:W-:Y:S01]  /*57a0*/  UMOV UR21, 0x81d0010 ;  /* 0x081d001000157882 */ /* 0x000fe20000000000 */
[----:B------:R-:W-:Y:S01]  /*57b0*/  UMOV UR64, 0x0 ;  /* 0x0000000000407882 */ /* 0x000fe20000000000 */
[----:B------:R1:W-:Y:S01]  /*57c0*/  UTCHMMA tmem[UR61], gdesc[UR18], tmem[UR62], tmem[UR20], idesc[UR21], UPT ;  /* 0x00ff14123d0079ea */ /* 0x0003e2000b80003e */
[----:B------:R1:W-:Y:S01]  /*57d0*/  UTCHMMA tmem[UR59], gdesc[UR16], tmem[UR60], tmem[UR64], idesc[UR65], UPT ;  /* 0x00ff40103b0079ea */ /* 0x0003e2000b80003c */
[----:B------:R1:W-:Y:S01]  /*57e0*/  UTCHMMA tmem[UR53], gdesc[UR14], tmem[UR58], tmem[UR74], idesc[UR75], UPT ;  /* 0x00ff4a0e350079ea */ /* 0x0003e2000b80003a */
[----:B------:R1:W-:Y:S01]  /*57f0*/  UTCHMMA tmem[UR51], gdesc[UR12], tmem[UR52], tmem[UR72], idesc[UR73], UPT ;  /* 0x00ff480c330079ea */ /* 0x0003e2000b800034 */
[----:B------:R1:W-:Y:S01]  /*5800*/  UTCHMMA tmem[UR49], gdesc[UR10], tmem[UR50], tmem[UR70], idesc[UR71], UPT ;  /* 0x00ff460a310079ea */ /* 0x0003e2000b800032 */
[----:B------:R1:W-:Y:S01]  /*5810*/  UTCHMMA tmem[UR46], gdesc[UR8], tmem[UR48], tmem[UR68], idesc[UR69], UPT ;  /* 0x00ff44082e0079ea */ /* 0x0003e2000b800030 */
[----:B------:R1:W-:Y:S01]  /*5820*/  UTCHMMA tmem[UR22], gdesc[UR6], tmem[UR23], tmem[UR66], idesc[UR67], UPT ;  /* 0x00ff4206160079ea */ /* 0x0003e2000b800017 */
[----:B------:R-:W-:-:S02]  /*5830*/  R2UR.FILL UR5, R3 ;  /* 0x00000000030572ca */ /* 0x000fc400004e0000 */
[----:B------:R-:W-:Y:S01]  /*5840*/  R2UR.FILL UR4, R2 ;  /* 0x00000000020472ca */ /* 0x000fe200004e0000 */
[----:B------:R-:W-:-:S14]  /*5850*/  BRA.U !UP0, `(.L_x_115) ;  /* 0x0000000108047547 */ /* 0x000fdc000b800000 */
[----:B-1----:R-:W-:Y:S05]  /*5860*/  BPT.TRAP 0x1 ;  /* 0x000000040000795c */ /* 0x002fea0000300000 */
.L_x_115:
[----:B-1----:R-:W-:-:S09]  /*5870*/  UIADD3 UR6, UPT, UPT, UR24, 0x33888, URZ ;  /* 0x0003388818067890 */ /* 0x002fd2000fffe0ff */
[----:B------:R1:W-:Y:S01]  /*5880*/  UTCBAR [UR6], URZ ;  /* 0x000000ff060073e9 */ /* 0x0003e200080000ff */
[----:B------:R-:W-:Y:S05]  /*5890*/  BRA.U !UP1, `(.L_x_116) ;  /* 0x0000000109047547 */ /* 0x000fea000b800000 */
[----:B-1----:R-:W-:Y:S05]  /*58a0*/  BPT.TRAP 0x1 ;  /* 0x000000040000795c */ /* 0x002fea0000300000 */
.L_x_116:
[----:B------:R-:W2:Y:S01]  /*58b0*/  LDL R2, [R1+0x4] ;  /* 0x0000040001027983 */ /* 0x000ea20000100800 */
[----:B-1----:R-:W-:Y:S01]  /*58c0*/  UIADD3 UR6, UPT, UPT, UR24, 0x33828, URZ ;  /* 0x0003382818067890 */ /* 0x002fe2000fffe0ff */
[----:B------:R-:W-:Y:S01]  /*58d0*/  MOV R6, RZ ;  /* 0x000000ff00067202 */ /* 0x000fe20000000f00 */
[----:B------:R-:W-:Y:S01]  /*58e0*/  UMOV UR9, URZ ;  /* 0x000000ff00097c82 */ /* 0x000fe20008000000 */
[----:B------:R-:W-:-:S06]  /*58f0*/  UMOV UR25, URZ ;  /* 0x000000ff00197c82 */ /* 0x000fcc0008000000 */
[----:B------:R1:W-:Y:S01]  /*5900*/  UTCBAR [UR6], URZ ;  /* 0x000000ff060073e9 */ /* 0x0003e200080000ff */
[----:B--2---:R-:W-:-:S13]  /*5910*/  ISETP.NE.AND P0, PT, R2, 0x1, PT ;  /* 0x000000010200780c */ /* 0x004fda0003f05270 */
[----:B-1----:R-:W-:Y:S05]  /*5920*/  @!P0 BRA `(.L_x_117) ;  /* 0x0000001800a08947 */ /* 0x002fea0003800000 */
[----:B------:R-:W-:Y:S01]  /*5930*/  R2UR UR64, R13 ;  /* 0x000000000d4072ca */ /* 0x000fe200000e0000 */
[----:B------:R-:W-:Y:S01]  /*5940*/  UMOV UR6, UR26 ;  /* 0x0000001a00067c82 */ /* 0x000fe20008000000 */
[----:B------:R-:W-:Y:S01]  /*5950*/  R2UR UR55, R0 ;  /* 0x00000000003772ca */ /* 0x000fe200000e0000 */
[----:B------:R-:W-:Y:S01]  /*5960*/  IMAD.U32 R22, RZ, RZ, UR6 ;  /* 0x00000006ff167e24 */ /* 0x000fe2000f8e00ff */
[----:B------:R-:W-:Y:S01]  /*5970*/  UMOV UR6, UR44 ;  /* 0x0000002c00067c82 */ /* 0x000fe20008000000 */
[----:B------:R-:W-:Y:S01]  /*5980*/  UMOV UR7, 0xc0004010 ;  /* 0xc000401000077882 */ /* 0x000fe20000000000 */
[----:B------:R-:W-:Y:S01]  /*5990*/  MOV R18, UR6 ;  /* 0x0000000600127c02 */ /* 0x000fe20008000f00 */
[----:B------:R-:W-:Y:S01]  /*59a0*/  UMOV UR10, UR54 ;  /* 0x00000036000a7c82 */ /* 0x000fe20008000000 */
[----:B------:R-:W-:Y:S01]  /*59b0*/  UMOV UR11, 0xc0004010 ;  /* 0xc0004010000b7882 */ /* 0x000fe20000000000 */
[----:B------:R-:W-:Y:S01]  /*59c0*/  UMOV UR6, UR56 ;  /* 0x0000003800067c82 */ /* 0x000fe20008000000 */
[----:B------:R-:W-:Y:S01]  /*59d0*/  HFMA2 R12, -RZ, RZ, 0, 0 ;  /* 0x00000000ff0c7431 */ /* 0x000fe200000001ff */
[----:B------:R-:W-:Y:S01]  /*59e0*/  UMOV UR8, UR32 ;  /* 0x0000002000087c82 */ /* 0x000fe20008000000 */
[----:B------:R-:W-:Y:S01]  /*59f0*/  HFMA2 R8, -RZ, RZ, 0, 5.9604644775390625e-08 ;  /* 0x00000001ff087431 */ /* 0x000fe200000001ff */
[----:B------:R-:W-:Y:S01]  /*5a00*/  UMOV UR9, 0xc0004010 ;  /* 0xc000401000097882 */ /* 0x000fe20000000000 */
[----:B------:R-:W-:Y:S01]  /*5a10*/  IMAD.U32 R23, RZ, RZ, UR7 ;  /* 0x00000007ff177e24 */ /* 0x000fe2000f8e00ff */
[----:B------:R-:W-:Y:S01]  /*5a20*/  MOV R16, UR10 ;  /* 0x0000000a00107c02 */ /* 0x000fe20008000f00 */
[----:B------:R-:W-:Y:S01]  /*5a30*/  IMAD.U32 R19, RZ, RZ, UR7 ;  /* 0x00000007ff137e24 */ /* 0x000fe2000f8e00ff */
[----:B------:R-:W-:Y:S01]  /*5a40*/  MOV R14, UR6 ;  /* 0x00000006000e7c02 */ /* 0x000fe20008000f00 */
[----:B------:R-:W-:Y:S01]  /*5a50*/  IMAD.U32 R17, RZ, RZ, UR11 ;  /* 0x0000000bff117e24 */ /* 0x000fe2000f8e00ff */
[----:B------:R-:W-:Y:S01]  /*5a60*/  MOV R10, RZ ;  /* 0x000000ff000a7202 */ /* 0x000fe20000000f00 */
[----:B------:R-:W-:Y:S01]  /*5a70*/  IMAD.U32 R15, RZ, RZ, UR7 ;  /* 0x00000007ff0f7e24 */ /* 0x000fe2000f8e00ff */
[----:B------:R-:W-:Y:S01]  /*5a80*/  CS2R R6, SRZ ;  /* 0x0000000000067805 */ /* 0x000fe2000001ff00 */
[----:B------:R-:W-:Y:S01]  /*5a90*/  IMAD.MOV.U32 R11, RZ, RZ, 0x1 ;  /* 0x00000001ff0b7424 */ /* 0x000fe200078e00ff */
[----:B------:R-:W-:Y:S01]  /*5aa0*/  MOV R20, UR8 ;  /* 0x0000000800147c02 */ /* 0x000fe20008000f00 */
[----:B------:R-:W-:Y:S01]  /*5ab0*/  IMAD.MOV.U32 R9, RZ, RZ, 0x1 ;  /* 0x00000001ff097424 */ /* 0x000fe200078e00ff */
[----:B------:R-:W-:Y:S01]  /*5ac0*/  UIADD3 UR74, UPT, UPT, UR64, 0x80, URZ ;  /* 0x00000080404a7890 */ /* 0x000fe2000fffe0ff */
[----:B------:R-:W-:Y:S01]  /*5ad0*/  IMAD.U32 R21, RZ, RZ, UR9 ;  /* 0x00000009ff157e24 */ /* 0x000fe2000f8e00ff */
[----:B------:R-:W-:-:S02]  /*5ae0*/  UIADD3 UR72, UPT, UPT, UR64, 0x100, URZ ;  /* 0x0000010040487890 */ /* 0x000fc4000fffe0ff */
[----:B------:R-:W-:Y:S02]  /*5af0*/  UIADD3 UR70, UPT, UPT, UR64, 0x180, URZ ;  /* 0x0000018040467890 */ /* 0x000fe4000fffe0ff */
[----:B------:R-:W-:Y:S02]  /*5b00*/  UIADD3 UR68, UPT, UPT, UR64, 0x200, URZ ;  /* 0x0000020040447890 */ /* 0x000fe4000fffe0ff */
[----:B------:R-:W-:Y:S02]  /*5b10*/  UIADD3 UR66, UPT, UPT, UR64, 0x280, URZ ;  /* 0x0000028040427890 */ /* 0x000fe4000fffe0ff */
[----:B------:R-:W-:Y:S02]  /*5b20*/  UIADD3 UR62, UPT, UPT, UR55, 0x20, URZ ;  /* 0x00000020373e7890 */ /* 0x000fe4000fffe0ff */
[----:B------:R-:W-:Y:S02]  /*5b30*/  UIADD3 UR60, UPT, UPT, UR55, 0x40, URZ ;  /* 0x00000040373c7890 */ /* 0x000fe4000fffe0ff */
[----:B------:R-:W-:-:S02]  /*5b40*/  UIADD3 UR58, UPT, UPT, UR55, 0x60, URZ ;  /* 0x00000060373a7890 */ /* 0x000fc4000fffe0ff */
[----:B------:R-:W-:Y:S02]  /*5b50*/  UIADD3 UR56, UPT, UPT, UR55, 0x80, URZ ;  /* 0x0000008037387890 */ /* 0x000fe4000fffe0ff */
[----:B------:R-:W-:Y:S02]  /*5b60*/  UIADD3 UR54, UPT, UPT, UR55, 0xa0, URZ ;  /* 0x000000a037367890 */ /* 0x000fe4000fffe0ff */
[----:B------:R-:W-:Y:S02]  /*5b70*/  UIADD3 UR52, UPT, UPT, UR34, 0x2, URZ ;  /* 0x0000000222347890 */ /* 0x000fe4000fffe0ff */
[----:B------:R-:W-:Y:S02]  /*5b80*/  UIADD3 UR50, UPT, UPT, UR34, 0x6, URZ ;  /* 0x0000000622327890 */ /* 0x000fe4000fffe0ff */
[----:B------:R-:W-:Y:S02]  /*5b90*/  UIADD3 UR48, UPT, UPT, UR34, 0x400, URZ ;  /* 0x0000040022307890 */ /* 0x000fe4000fffe0ff */
[----:B------:R-:W-:Y:S01]  /*5ba0*/  UIADD3 UR44, UPT, UPT, UR34, 0x402, URZ ;  /* 0x00000402222c7890 */ /* 0x000fe2000fffe0ff */
[----:B------:R-:W-:Y:S01]  /*5bb0*/  UMOV UR8, 0x1 ;  /* 0x0000000100087882 */ /* 0x000fe20000000000 */
[----:B------:R-:W-:Y:S01]  /*5bc0*/  UMOV UR25, URZ ;  /* 0x000000ff00197c82 */ /* 0x000fe20008000000 */
[----:B------:R-:W-:Y:S01]  /*5bd0*/  UMOV UR9, URZ ;  /* 0x000000ff00097c82 */ /* 0x000fe20008000000 */
[----:B------:R-:W-:Y:S01]  /*5be0*/  UMOV UR77, 0xc0004010 ;  /* 0xc0004010004d7882 */ /* 0x000fe20000000000 */
        /* <DEDUP_REMOVED lines=16> */
.L_x_141:
[----:B------:R-:W-:Y:S04]  /*5cf0*/  BSSY.RECONVERGENT B0, `(.L_x_118) ;  /* 0x0000003000007945 */ /* 0x000fe80003800200 */
[----:B-1----:R-:W-:Y:S05]  /*5d00*/  @!P2 BRA `(.L_x_119) ;  /* 0x000000000004a947 */ /* 0x002fea0003800000 */
[----:B------:R-:W-:Y:S05]  /*5d10*/  BPT.TRAP 0x1 ;  /* 0x000000040000795c */ /* 0x000fea0000300000 */
.L_x_119:
[----:B------:R-:W-:Y:S05]  /*5d20*/  BSYNC.RECONVERGENT B0 ;  /* 0x0000000000007941 */ /* 0x000fea0003800200 */
.L_x_118:
[----:B------:R-:W-:Y:S01]  /*5d30*/  ULEA UR6, UR8, UR24, 0x3 ;  /* 0x0000001808067291 */ /* 0x000fe2000f8e18ff */
[----:B------:R-:W-:Y:S01]  /*5d40*/  SHF.L.U32 R2, R7, 0x1f, RZ ;  /* 0x0000001f07027819 */ /* 0x000fe200000006ff */
[----:B------:R-:W-:Y:S07]  /*5d50*/  UISETP.NE.AND UP0, UPT, UR47, 0x2, UPT ;  /* 0x000000022f00788c */ /* 0x000fee000bf05270 */
[----:B------:R-:W1:Y:S02]  /*5d60*/  SYNCS.PHASECHK.TRANS64.TRYWAIT P0, [UR6+0x33800], R2 ;  /* 0x03380002ff0075a7 */ /* 0x000e640008001106 */
[----:B-1----:R-:W-:Y:S05]  /*5d70*/  @!P0 BRA `(.L_x_120) ;  /* 0x000000e400908947 */ /* 0x002fea0003800000 */
.L_x_292:
[----:B------:R-:W-:Y:S05]  /*5d80*/  BRA.U !UP0, `(.L_x_121) ;  /* 0x0000000108047547 */ /* 0x000fea000b800000 */
[----:B------:R-:W-:Y:S05]  /*5d90*/  BPT.TRAP 0x1 ;  /* 0x000000040000795c */ /* 0x000fea0000300000 */
.L_x_121:
[----:B-1----:R-:W-:Y:S01]  /*5da0*/  SHF.L.U32 R2, R10, 0x1f, RZ ;  /* 0x0000001f0a027819 */ /* 0x002fe200000006ff */
[----:B------:R-:W-:Y:S02]  /*5db0*/  HFMA2 R5, -RZ, RZ, 0, 2.09808349609375e-05 ;  /* 0x00000160ff057431 */ /* 0x000fe400000001ff */
[----:B------:R-:W-:Y:S01]  /*5dc0*/  IMAD.MOV.U32 R4, RZ, RZ, 0x160 ;  /* 0x00000160ff047424 */ /* 0x000fe200078e00ff */
[----:B------:R-:W1:Y:S02]  /*5dd0*/  SYNCS.PHASECHK.TRANS64.TRYWAIT P0, [UR24+0x33858], R2 ;  /* 0x03385802ff0075a7 */ /* 0x000e640008001118 */
[----:B-1----:R-:W-:Y:S05]  /*5de0*/  @!P0 BRA `(.L_x_122) ;  /* 0x000000e4008c8947 */ /* 0x002fea0003800000 */
.L_x_294:
[----:B------:R-:W-:Y:S01]  /*5df0*/  UIMAD UR6, UR8, 0x700, UR4 ;  /* 0x00000700080678a4 */ /* 0x000fe2000f8e0204 */
[----:B------:R-:W-:Y:S01]  /*5e00*/  R2UR UR16, R4 ;  /* 0x00000000041072ca */ /* 0x000fe200000e0000 */
[----:B------:R-:W-:Y:S01]  /*5e10*/  UMOV UR32, 0x0 ;  /* 0x0000000000207882 */ /* 0x000fe20000000000 */
[----:B------:R-:W-:Y:S01]  /*5e20*/  R2UR UR26, R22 ;  /* 0x00000000161a72ca */ /* 0x000fe200000e0000 */
[----:B------:R-:W-:Y:S01]  /*5e30*/  UIADD3 UR12, UPT, UPT, UR6, 0x100, URZ ;  /* 0x00000100060c7890 */ /* 0x000fe2000fffe0ff */
[----:B------:R-:W-:Y:S01]  /*5e40*/  R2UR UR27, R23 ;  /* 0x00000000171b72ca */ /* 0x000fe200000e0000 */
[----:B------:R-:W-:Y:S01]  /*5e50*/  UIADD3 UR14, UPT, UPT, UR6, 0x200, URZ ;  /* 0x00000200060e7890 */ /* 0x000fe2000fffe0ff */
[----:B------:R-:W-:Y:S01]  /*5e60*/  R2UR UR18, R5 ;  /* 0x00000000051272ca */ /* 0x000fe200000e0000 */
[----:B------:R-:W-:Y:S01]  /*5e70*/  UMOV UR33, 0x8200010 ;  /* 0x0820001000217882 */ /* 0x000fe20000000000 */
[----:B------:R-:W-:Y:S01]  /*5e80*/  UMOV UR7, 0xc0004010 ;  /* 0xc000401000077882 */ /* 0x000fe20000000000 */
[----:B------:R-:W-:Y:S01]  /*5e90*/  UMOV UR10, 0x0 ;  /* 0x00000000000a7882 */ /* 0x000fe20000000000 */
[----:B------:R-:W-:Y:S01]  /*5ea0*/  UMOV UR11, 0x8200010 ;  /* 0x08200010000b7882 */ /* 0x000fe20000000000 */
[----:B------:R-:W-:Y:S01]  /*5eb0*/  UMOV UR13, 0xc0004010 ;  /* 0xc0004010000d7882 */ /* 0x000fe20000000000 */
[----:B------:R-:W-:Y:S01]  /*5ec0*/  IMAD.MOV.U32 R4, RZ, RZ, 0x160 ;  /* 0x00000160ff047424 */ /* 0x000fe200078e00ff */
[----:B------:R2:W-:Y:S01]  /*5ed0*/  UTCHMMA gdesc[UR42], gdesc[UR6], tmem[UR16], tmem[UR32], idesc[UR33], !UPT ;  /* 0x00ff20062a0075ea */ /* 0x0005e2000f800010 */
[----:B------:R-:W-:Y:S01]  /*5ee0*/  UMOV UR15, 0xc0004010 ;  /* 0xc0004010000f7882 */ /* 0x000fe20000000000 */
[----:B------:R-:W-:Y:S01]  /*5ef0*/  UMOV UR17, 0xc0004010 ;  /* 0xc000401000117882 */ /* 0x000fe20000000000 */
[----:B-1----:R-:W-:Y:S01]  /*5f00*/  IMAD.MOV.U32 R3, RZ, RZ, 0x160 ;  /* 0x00000160ff037424 */ /* 0x002fe200078e00ff */
[----:B------:R-:W-:Y:S01]  /*5f10*/  R2UR UR20, R4 ;  /* 0x00000000041472ca */ /* 0x000fe200000e0000 */
[----:B------:R-:W-:Y:S01]  /*5f20*/  IMAD.MOV.U32 R2, RZ, RZ, 0x160 ;  /* 0x00000160ff027424 */ /* 0x000fe200078e00ff */
[----:B------:R1:W-:Y:S02]  /*5f30*/  UTCHMMA gdesc[UR26], gdesc[UR12], tmem[UR18], tmem[UR10], idesc[UR11], UPT ;  /* 0x00ff0a0c1a0075ea */ /* 0x0003e4000b800012 */
[----:B------:R-:W-:Y:S02]  /*5f40*/  R2UR UR21, R3 ;  /* 0x00000000031572ca */ /* 0x000fe400000e0000 */
[C---:B------:R-:W-:Y:S02]  /*5f50*/  R2UR UR23, R2.reuse ;  /* 0x00000000021772ca */ /* 0x040fe400000e0000 */
[C---:B------:R-:W-:Y:S02]  /*5f60*/  R2UR UR22, R2.reuse ;  /* 0x00000000021672ca */ /* 0x040fe400000e0000 */
[----:B------:R-:W-:Y:S01]  /*5f70*/  R2UR UR19, R2 ;  /* 0x00000000021372ca */ /* 0x000fe200000e0000 */
[----:B--2---:R-:W-:Y:S01]  /*5f80*/  UIADD3 UR16, UPT, UPT, UR6, 0x400, URZ ;  /* 0x0000040006107890 */ /* 0x004fe2000fffe0ff */
[----:B------:R-:W-:Y:S02]  /*5f90*/  R2UR UR32, R20 ;  /* 0x00000000142072ca */ /* 0x000fe400000e0000 */
[----:B------:R-:W-:Y:S01]  /*5fa0*/  R2UR UR33, R21 ;  /* 0x00000000152172ca */ /* 0x000fe200000e0000 */
[----:B-1----:R-:W-:Y:S02]  /*5fb0*/  UIADD3 UR10, UPT, UPT, UR6, 0x300, URZ ;  /* 0x00000300060a7890 */ /* 0x002fe4000fffe0ff */
[----:B------:R-:W-:Y:S02]  /*5fc0*/  UIADD3 UR12, UPT, UPT, UR6, 0x500, URZ ;  /* 0x00000500060c7890 */ /* 0x000fe4000fffe0ff */
[----:B------:R-:W-:Y:S01]  /*5fd0*/  UIADD3 UR6, UPT, UPT, UR6, 0x600, URZ ;  /* 0x0000060006067890 */ /* 0x000fe2000fffe0ff */
[----:B------:R-:W-:Y:S01]  /*5fe0*/  UMOV UR26, 0x0 ;  /* 0x00000000001a7882 */ /* 0x000fe20000000000 */
[----:B------:R-:W-:Y:S01]  /*5ff0*/  UMOV UR27, 0x8200010 ;  /* 0x08200010001b7882 */ /* 0x000fe20000000000 */
[----:B------:R-:W-:Y:S05]  /*6000*/  UMOV UR11, 0xc0004010 ;  /* 0xc0004010000b7882 */ /* 0x000fea0000000000 */
[----:B------:R1:W-:Y:S02]  /*6010*/  UTCHMMA gdesc[UR32], gdesc[UR14], tmem[UR20], tmem[UR26], idesc[UR27], UPT ;  /* 0x00ff1a0e200075ea */ /* 0x0003e4000b800014 */
[----:B-1----:R-:W-:Y:S01]  /*6020*/  R2UR UR26, R18 ;  /* 0x00000000121a72ca */ /* 0x002fe200000e0000 */
[----:B------:R-:W-:Y:S01]  /*6030*/  UMOV UR32, 0x0 ;  /* 0x0000000000207882 */ /* 0x000fe20000000000 */
[----:B------:R-:W-:Y:S01]  /*6040*/  R2UR UR27, R19 ;  /* 0x00000000131b72ca */ /* 0x000fe200000e0000 */
[----:B------:R-:W-:Y:S01]  /*6050*/  UMOV UR33, 0x8200010 ;  /* 0x0820001000217882 */ /* 0x000fe20000000000 */
[----:B------:R-:W-:Y:S02]  /*6060*/  R2UR UR14, R16 ;  /* 0x00000000100e72ca */ /* 0x000fe400000e0000 */
[----:B------:R-:W-:Y:S09]  /*6070*/  R2UR UR15, R17 ;  /* 0x00000000110f72ca */ /* 0x000ff200000e0000 */
[----:B------:R1:W-:Y:S02]  /*6080*/  UTCHMMA gdesc[UR26], gdesc[UR10], tmem[UR21], tmem[UR32], idesc[UR33], UPT ;  /* 0x00ff200a1a0075ea */ /* 0x0003e4000b800015 */
[----:B-1----:R-:W-:Y:S01]  /*6090*/  UMOV UR10, 0x0 ;  /* 0x00000000000a7882 */ /* 0x002fe20000000000 */
[----:B------:R-:W-:Y:S01]  /*60a0*/  UMOV UR11, 0x8200010 ;  /* 0x08200010000b7882 */ /* 0x000fe20000000000 */
[----:B------:R-:W-:Y:S01]  /*60b0*/  R2UR UR32, R14 ;  /* 0x000000000e2072ca */ /* 0x000fe200000e0000 */
[----:B------:R1:W-:Y:S01]  /*60c0*/  UTCHMMA gdesc[UR14], gdesc[UR16], tmem[UR23], tmem[UR10], idesc[UR11], UPT ;  /* 0x00ff0a100e0075ea */ /* 0x0003e2000b800017 */
[----:B------:R-:W-:Y:S01]  /*60d0*/  R2UR UR33, R15 ;  /* 0x000000000f2172ca */ /* 0x000fe200000e0000 */
[----:B------:R-:W-:Y:S01]  /*60e0*/  UMOV UR26, 0x0 ;  /* 0x00000000001a7882 */ /* 0x000fe20000000000 */
[----:B------:R-:W-:Y:S11]  /*60f0*/  UMOV UR27, 0x8200010 ;  /* 0x08200010001b7882 */ /* 0x000ff60000000000 */
[----:B------:R2:W-:Y:S01]  /*6100*/  UTCHMMA gdesc[UR32], gdesc[UR12], tmem[UR22], tmem[UR26], idesc[UR27], UPT ;  /* 0x00ff1a0c200075ea */ /* 0x0005e2000b800016 */
[----:B-1----:R-:W-:Y:S01]  /*6110*/  UMOV UR14, 0x0 ;  /* 0x00000000000e7882 */ /* 0x002fe20000000000 */
[----:B------:R-:W-:Y:S02]  /*6120*/  UMOV UR15, 0x8200010 ;  /* 0x08200010000f7882 */ /* 0x000fe40000000000 */
[----:B------:R1:W-:Y:S01]  /*6130*/  UTCHMMA gdesc[UR76], gdesc[UR6], tmem[UR19], tmem[UR14], idesc[UR15], UPT ;  /* 0x00ff0e064c0075ea */ /* 0x0003e2000b800013 */
[----:B--2---:R-:W-:Y:S01]  /*6140*/  UIADD3 UR33, UPT, UPT, UR8, 0x1, URZ ;  /* 0x0000000108217890 */ /* 0x004fe2000fffe0ff */
[----:B------:R-:W-:Y:S11]  /*6150*/  BRA.U !UP0, `(.L_x_123) ;  /* 0x0000000108047547 */ /* 0x000ff6000b800000 */
[----:B-1----:R-:W-:Y:S05]  /*6160*/  BPT.TRAP 0x1 ;  /* 0x000000040000795c */ /* 0x002fea0000300000 */
.L_x_123:
[----:B-1----:R-:W-:Y:S09]  /*6170*/  UIADD3 UR6, UPT, UPT, UR24, 0x33850, URZ ;  /* 0x0003385018067890 */ /* 0x002ff2000fffe0ff */
[----:B------:R1:W-:Y:S01]  /*6180*/  UTCBAR [UR6], URZ ;  /* 0x000000ff060073e9 */ /* 0x0003e200080000ff */
[----:B------:R-:W-:Y:S05]  /*6190*/  BRA.U !UP0, `(.L_x_124) ;  /* 0x0000000108047547 */ /* 0x000fea000b800000 */
[----:B-1----:R-:W-:Y:S05]  /*61a0*/  BPT.TRAP 0x1 ;  /* 0x000000040000795c */ /* 0x002fea0000300000 */
.L_x_124:
[----:B------:R-:W-:Y:S04]  /*61b0*/  SHF.L.U32 R2, R6, 0x1f, RZ ;  /* 0x0000001f06027819 */ /* 0x000fe800000006ff */
[----:B------:R-:W2:Y:S02]  /*61c0*/  SYNCS.PHASECHK.TRANS64.TRYWAIT P0, [UR24+0x33890], R2 ;  /* 0x03389002ff0075a7 */ /* 0x000ea40008001118 */
[----:B--2---:R-:W-:Y:S05]  /*61d0*/  @!P0 BRA `(.L_x_125) ;  /* 0x000000e000a88947 */ /* 0x004fea0003800000 */
.L_x_296:
[----:B------:R-:W-:Y:S05]  /*61e0*/  BRA.U !UP0, `(.L_x_126) ;  /* 0x0000000108047547 */ /* 0x000fea000b800000 */
[----:B-1----:R-:W-:Y:S05]  /*61f0*/  BPT.TRAP 0x1 ;  /* 0x000000040000795c */ /* 0x002fea0000300000 */
.L_x_126:
[----:B--2---:R-:W-:Y:S04]  /*6200*/  SHF.L.U32 R2, R12, 0x1f, RZ ;  /* 0x0000001f0c027819 */ /* 0x004fe800000006ff */
[----:B------:R-:W2:Y:S02]  /*6210*/  SYNCS.PHASECHK.TRANS64.TRYWAIT P0, [UR24+0x33868], R2 ;  /* 0x03386802ff0075a7 */ /* 0x000ea40008001118 */
[----:B--2---:R-:W-:Y:S05]  /*6220*/  @!P0 BRA `(.L_x_127) ;  /* 0x000000e000ac8947 */ /* 0x004fea0003800000 */
.L_x_298:
[----:B------:R-:W-:Y:S01]  /*6230*/  ELECT P0, URZ, PT ;  /* 0x0000000000ff782f */ /* 0x000fe20003800000 */
[----:B------:R-:W-:Y:S01]  /*6240*/  IMAD.MOV.U32 R5, RZ, RZ, 0xe0 ;  /* 0x000000e0ff057424 */ /* 0x000fe200078e00ff */
[----:B------:R-:W-:Y:S01]  /*6250*/  UMOV UR22, 0x0 ;  /* 0x0000000000167882 */ /* 0x000fe20000000000 */
[----:B------:R-:W-:Y:S01]  /*6260*/  UMOV UR23, 0x81d8010 ;  /* 0x081d801000177882 */ /* 0x000fe20000000000 */
[----:B------:R-:W-:Y:S01]  /*6270*/  UMOV UR26, 0x0 ;  /* 0x00000000001a7882 */ /* 0x000fe20000000000 */
[----:B------:R-:W-:Y:S01]  /*6280*/  UMOV UR27, 0x81d8010 ;  /* 0x081d8010001b7882 */ /* 0x000fe20000000000 */
[----:B------:R-:W-:Y:S01]  /*6290*/  R2UR UR11, R5 ;  /* 0x00000000050b72ca */ /* 0x000fe200000e0000 */
[----:B--2---:R-:W-:Y:S01]  /*62a0*/  IMAD.MOV.U32 R3, RZ, RZ, 0xe0 ;  /* 0x000000e0ff037424 */ /* 0x004fe200078e00ff */
[----:B------:R-:W-:Y:S04]  /*62b0*/  ELECT P1, URZ, PT ;  /* 0x0000000000ff782f */ /* 0x000fe80003820000 */
[----:B------:R-:W-:Y:S01]  /*62c0*/  R2UR UR16, R3 ;  /* 0x00000000031072ca */ /* 0x000fe200000e0000 */
[----:B------:R-:W-:Y:S01]  /*62d0*/  @P0 IMAD.MOV.U32 R5, RZ, RZ, 0x40004040 ;  /* 0x40004040ff050424 */ /* 0x000fe200078e00ff */
[----:B------:R-:W-:Y:S01]  /*62e0*/  @P0 R2UR UR7, R13 ;  /* 0x000000000d0702ca */ /* 0x000fe200000e0000 */
[----:B------:R-:W-:Y:S01]  /*62f0*/  @P0 IMAD.MOV.U32 R3, RZ, RZ, -0x3fffbff0 ;  /* 0xc0004010ff030424 */ /* 0x000fe200078e00ff */
[----:B-1----:R-:W-:Y:S02]  /*6300*/  @P0 R2UR UR6, R0 ;  /* 0x00000000000602ca */ /* 0x002fe400000e0000 */
[----:B------:R-:W-:Y:S09]  /*6310*/  @P0 R2UR UR13, R5 ;  /* 0x00000000050d02ca */ /* 0x000ff200000e0000 */
[----:B------:R-:W-:Y:S01]  /*6320*/  IMAD.U32 R4, RZ, RZ, UR7 ;  /* 0x00000007ff047e24 */ /* 0x000fe2000f8e00ff */
[----:B------:R-:W-:Y:S01]  /*6330*/  @P0 R2UR UR7, R3 ;  /* 0x00000000030702ca */ /* 0x000fe200000e0000 */
[----:B------:R-:W-:Y:S02]  /*6340*/  IMAD.U32 R2, RZ, RZ, UR6 ;  /* 0x00000006ff027e24 */ /* 0x000fe4000f8e00ff */
[----:B------:R-:W-:Y:S01]  /*6350*/  IMAD.MOV.U32 R3, RZ, RZ, 0xe0 ;  /* 0x000000e0ff037424 */ /* 0x000fe200078e00ff */
[----:B------:R-:W-:Y:S01]  /*6360*/  @P0 R2UR UR12, R4 ;  /* 0x00000000040c02ca */ /* 0x000fe200000e0000 */
[----:B------:R-:W-:Y:S01]  /*6370*/  IMAD.MOV.U32 R4, RZ, RZ, 0xe0 ;  /* 0x000000e0ff047424 */ /* 0x000fe200078e00ff */
[----:B------:R-:W-:Y:S01]  /*6380*/  @P0 R2UR UR6, R2 ;  /* 0x00000000020602ca */ /* 0x000fe200000e0000 */
[----:B------:R-:W-:Y:S01]  /*6390*/  IMAD.MOV.U32 R2, RZ, RZ, 0xe0 ;  /* 0x000000e0ff027424 */ /* 0x000fe200078e00ff */
[C---:B------:R-:W-:Y:S02]  /*63a0*/  R2UR UR18, R3.reuse ;  /* 0x00000000031272ca */ /* 0x040fe400000e0000 */
[----:B------:R-:W-:Y:S02]  /*63b0*/  ELECT P0, URZ, PT ;  /* 0x0000000000ff782f */ /* 0x000fe40003800000 */
[----:B------:R-:W-:Y:S02]  /*63c0*/  R2UR UR19, R4 ;  /* 0x00000000041372ca */ /* 0x000fe400000e0000 */
[C---:B------:R-:W-:Y:S02]  /*63d0*/  R2UR UR17, R2.reuse ;  /* 0x00000000021172ca */ /* 0x040fe400000e0000 */
[----:B------:R-:W-:Y:S01]  /*63e0*/  R2UR UR14, R2 ;  /* 0x00000000020e72ca */ /* 0x000fe200000e0000 */
[----:B------:R-:W-:Y:S01]  /*63f0*/  @P1 VIADD R2, R0, 0xc0 ;  /* 0x000000c000021836 */ /* 0x000fe20000000000 */
[----:B------:R-:W-:Y:S02]  /*6400*/  R2UR UR20, R3 ;  /* 0x00000000031472ca */ /* 0x000fe400000e0000 */
[----:B------:R-:W-:Y:S01]  /*6410*/  R2UR UR15, R4 ;  /* 0x00000000040f72ca */ /* 0x000fe200000e0000 */
[----:B------:R1:W-:Y:S01]  /*6420*/  UTCHMMA gdesc[UR12], gdesc[UR6], tmem[UR11], tmem[UR22], idesc[UR23], !UPT ;  /* 0x00ff16060c0075ea */ /* 0x0003e2000f80000b */
[----:B------:R-:W-:Y:S01]  /*6430*/  @P1 R2UR UR10, R2 ;  /* 0x00000000020a12ca */ /* 0x000fe200000e0000 */
[----:B------:R-:W-:Y:S02]  /*6440*/  @P0 VIADD R2, R0, 0xe0 ;  /* 0x000000e000020836 */ /* 0x000fe40000000000 */
[----:B------:R-:W-:Y:S05]  /*6450*/  @P0 VIADD R3, R13, 0x380 ;  /* 0x000003800d030836 */ /* 0x000fea0000000000 */
[----:B------:R-:W-:Y:S01]  /*6460*/  @P0 R2UR UR8, R3 ;  /* 0x00000000030802ca */ /* 0x000fe200000e0000 */
[----:B-1----:R-:W-:Y:S01]  /*6470*/  UMOV UR6, 0x0 ;  /* 0x0000000000067882 */ /* 0x002fe20000000000 */
[----:B------:R-:W-:Y:S01]  /*6480*/  UMOV UR7, 0x81d8010 ;  /* 0x081d801000077882 */ /* 0x000fe20000000000 */
[----:B------:R-:W-:Y:S01]  /*6490*/  UMOV UR12, 0x0 ;  /* 0x00000000000c7882 */ /* 0x000fe20000000000 */
[----:B------:R1:W-:Y:S01]  /*64a0*/  UTCHMMA gdesc[UR74], gdesc[UR62], tmem[UR16], tmem[UR6], idesc[UR7], UPT ;  /* 0x00ff063e4a0075ea */ /* 0x0003e2000b800010 */
[----:B------:R-:W-:Y:S01]  /*64b0*/  UTCHMMA gdesc[UR72], gdesc[UR60], tmem[UR19], tmem[UR22], idesc[UR23], UPT ;  /* 0x00ff163c480075ea */ /* 0x000fe2000b800013 */
[----:B------:R-:W-:Y:S01]  /*64c0*/  UTCHMMA gdesc[UR70], gdesc[UR58], tmem[UR18], tmem[UR26], idesc[UR27], UPT ;  /* 0x00ff1a3a460075ea */ /* 0x000fe2000b800012 */
[----:B------:R-:W-:Y:S01]  /*64d0*/  UMOV UR13, 0x81d8010 ;  /* 0x081d8010000d7882 */ /* 0x000fe20000000000 */
[----:B------:R-:W-:Y:S01]  /*64e0*/  UMOV UR11, 0xc0004010 ;  /* 0xc0004010000b7882 */ /* 0x000fe20000000000 */
[----:B------:R2:W-:Y:S01]  /*64f0*/  UTCHMMA gdesc[UR68], gdesc[UR56], tmem[UR17], tmem[UR12], idesc[UR13], UPT ;  /* 0x00ff0c38440075ea */ /* 0x0005e2000b800011 */
[----:B------:R3:W-:Y:S01]  /*6500*/  UTCHMMA gdesc[UR66], gdesc[UR54], tmem[UR14], tmem[UR22], idesc[UR23], UPT ;  /* 0x00ff1636420075ea */ /* 0x0007e2000b80000e */
[----:B-1----:R-:W-:Y:S01]  /*6510*/  @P0 R2UR UR6, R2 ;  /* 0x00000000020602ca */ /* 0x002fe200000e0000 */
[----:B------:R-:W-:Y:S01]  /*6520*/  UMOV UR16, 0x0 ;  /* 0x0000000000107882 */ /* 0x000fe20000000000 */
[----:B------:R-:W-:Y:S01]  /*6530*/  UMOV UR7, 0xc0004010 ;  /* 0xc000401000077882 */ /* 0x000fe20000000000 */
[----:B--2---:R-:W-:Y:S01]  /*6540*/  UMOV UR17, 0x81d8010 ;  /* 0x081d801000117882 */ /* 0x004fe20000000000 */
[----:B------:R-:W-:Y:S01]  /*6550*/  UMOV UR12, UR8 ;  /* 0x00000008000c7c82 */ /* 0x000fe20008000000 */
[----:B------:R-:W-:Y:S01]  /*6560*/  UMOV UR13, 0x40004040 ;  /* 0x40004040000d7882 */ /* 0x000fe20000000000 */
[----:B------:R3:W-:Y:S07]  /*6570*/  UTCHMMA gdesc[UR64], gdesc[UR10], tmem[UR15], tmem[UR16], idesc[UR17], UPT ;  /* 0x00ff100a400075ea */ /* 0x0007ee000b80000f */
[----:B------:R3:W-:Y:S01]  /*6580*/  UTCHMMA gdesc[UR12], gdesc[UR6], tmem[UR20], tmem[UR26], idesc[UR27], UPT ;  /* 0x00ff1a060c0075ea */ /* 0x0007e2000b800014 */
[----:B------:R-:W-:Y:S05]  /*6590*/  BRA.U !UP0, `(.L_x_128) ;  /* 0x0000000108047547 */ /* 0x000fea000b800000 */
[----:B---3--:R-:W-:Y:S05]  /*65a0*/  BPT.TRAP 0x1 ;  /* 0x000000040000795c */ /* 0x008fea0000300000 */
.L_x_128:
[----:B---3--:R-:W-:Y:S01]  /*65b0*/  UIMAD UR6, UR9, 0x700, UR5 ;  /* 0x00000700090678a4 */ /* 0x008fe2000f8e0205 */
[----:B------:R-:W-:Y:S01]  /*65c0*/  CS2R R2, SRZ ;  /* 0x0000000000027805 */ /* 0x000fe2000001ff00 */
[----:B------:R-:W-:Y:S01]  /*65d0*/  UISETP.NE.U32.AND UP2, UPT, UR25, URZ, UPT ;  /* 0x000000ff1900728c */ /* 0x000fe2000bf45070 */
[----:B------:R-:W-:Y:S01]  /*65e0*/  IMAD.MOV.U32 R4, RZ, RZ, RZ ;  /* 0x000000ffff047224 */ /* 0x000fe200078e00ff */
[----:B------:R-:W-:Y:S01]  /*65f0*/  UIADD3 UR8, UPT, UPT, UR24, 0x33870, URZ ;  /* 0x0003387018087890 */ /* 0x000fe2000fffe0ff */
[----:B------:R-:W-:Y:S01]  /*6600*/  BSSY.RECONVERGENT B0, `(.L_x_129) ;  /* 0x0000031000007945 */ /* 0x000fe20003800200 */
[----:B------:R-:W-:Y:S01]  /*6610*/  UIADD3 UR10, UPT, UPT, UR6, 0x20, URZ ;  /* 0x00000020060a7890 */ /* 0x000fe2000fffe0ff */
[C---:B------:R-:W-:Y:S01]  /*6620*/  R2UR UR14, R3.reuse ;  /* 0x00000000030e72ca */ /* 0x040fe200000e0000 */
[----:B------:R-:W-:Y:S01]  /*6630*/  UIADD3 UR16, UPT, UPT, UR34, 0x4, URZ ;  /* 0x0000000422107890 */ /* 0x000fe2000fffe0ff */
[----:B------:R-:W-:Y:S01]  /*6640*/  R2UR UR15, R2 ;  /* 0x00000000020f72ca */ /* 0x000fe200000e0000 */
[----:B------:R-:W-:Y:S01]  /*6650*/  UIADD3 UR18, UPT, UPT, UR6, 0x40, URZ ;  /* 0x0000004006127890 */ /* 0x000fe2000fffe0ff */
[----:B------:R-:W-:Y:S01]  /*6660*/  R2UR UR20, R4 ;  /* 0x00000000041472ca */ /* 0x000fe200000e0000 */
[----:B------:R-:W-:Y:S01]  /*6670*/  UMOV UR26, 0x0 ;  /* 0x00000000001a7882 */ /* 0x000fe20000000000 */
[----:B------:R1:W-:Y:S01]  /*6680*/  UTCBAR [UR8], URZ ;  /* 0x000000ff080073e9 */ /* 0x0003e200080000ff */
[----:B------:R-:W-:Y:S01]  /*6690*/  UMOV UR27, 0x81d0010 ;  /* 0x081d0010001b7882 */ /* 0x000fe20000000000 */
[----:B------:R-:W-:Y:S01]  /*66a0*/  UMOV UR7, 0xc0004010 ;  /* 0xc000401000077882 */ /* 0x000fe20000000000 */
[----:B------:R-:W-:Y:S01]  /*66b0*/  UMOV UR12, 0x0 ;  /* 0x00000000000c7882 */ /* 0x000fe20000000000 */
[----:B------:R-:W-:Y:S01]  /*66c0*/  UMOV UR13, 0x81d0010 ;  /* 0x081d0010000d7882 */ /* 0x000fe20000000000 */
[----:B------:R-:W-:Y:S01]  /*66d0*/  UMOV UR11, 0xc0004010 ;  /* 0xc0004010000b7882 */ /* 0x000fe20000000000 */
[----:B------:R-:W-:Y:S01]  /*66e0*/  UMOV UR17, 0x40004040 ;  /* 0x4000404000117882 */ /* 0x000fe20000000000 */
[----:B------:R2:W-:Y:S01]  /*66f0*/  UTCHMMA gdesc[UR34], gdesc[UR6], tmem[UR14], tmem[UR26], idesc[UR27], UP2 ;  /* 0x00ff1a06220075ea */ /* 0x0005e2000900000e */
[----:B------:R-:W-:Y:S01]  /*6700*/  UMOV UR19, 0xc0004010 ;  /* 0xc000401000137882 */ /* 0x000fe20000000000 */
[----:B------:R3:W-:Y:S01]  /*6710*/  UTCHMMA gdesc[UR52], gdesc[UR10], tmem[UR15], tmem[UR12], idesc[UR13], UPT ;  /* 0x00ff0c0a340075ea */ /* 0x0007e2000b80000f */
[C---:B------:R-:W-:Y:S01]  /*6720*/  R2UR UR21, R2.reuse ;  /* 0x00000000021572ca */ /* 0x040fe200000e0000 */
[----:B------:R4:W-:Y:S01]  /*6730*/  UTCHMMA gdesc[UR16], gdesc[UR18], tmem[UR20], tmem[UR26], idesc[UR27], UPT ;  /* 0x00ff1a12100075ea */ /* 0x0009e2000b800014 */
[----:B------:R-:W-:Y:S02]  /*6740*/  R2UR UR23, R3 ;  /* 0x00000000031772ca */ /* 0x000fe400000e0000 */
[C---:B------:R-:W-:Y:S02]  /*6750*/  R2UR UR25, R2.reuse ;  /* 0x00000000021972ca */ /* 0x040fe400000e0000 */
[C---:B------:R-:W-:Y:S02]  /*6760*/  R2UR UR22, R2.reuse ;  /* 0x00000000021672ca */ /* 0x040fe400000e0000 */
[----:B------:R-:W-:Y:S02]  /*6770*/  LOP3.LUT R11, R11, 0x1, RZ, 0x3c, !PT ;  /* 0x000000010b0b7812 */ /* 0x000fe400078e3cff */
[----:B-1----:R-:W-:Y:S01]  /*6780*/  R2UR UR8, R2 ;  /* 0x00000000020872ca */ /* 0x002fe200000e0000 */
[----:B--2---:R-:W-:Y:S02]  /*6790*/  UIADD3 UR14, UPT, UPT, UR6, 0x80, URZ ;  /* 0x00000080060e7890 */ /* 0x004fe4000fffe0ff */
[----:B---3--:R-:W-:Y:S02]  /*67a0*/  UIADD3 UR12, UPT, UPT, UR6, 0x60, URZ ;  /* 0x00000060060c7890 */ /* 0x008fe4000fffe0ff */
[----:B------:R-:W-:Y:S02]  /*67b0*/  UIADD3 UR10, UPT, UPT, UR6, 0xa0, URZ ;  /* 0x000000a0060a7890 */ /* 0x000fe4000fffe0ff */
[----:B----4-:R-:W-:Y:S02]  /*67c0*/  UIADD3 UR18, UPT, UPT, UR6, 0xc0, URZ ;  /* 0x000000c006127890 */ /* 0x010fe4000fffe0ff */
[----:B------:R-:W-:Y:S01]  /*67d0*/  UIADD3 UR6, UPT, UPT, UR6, 0xe0, URZ ;  /* 0x000000e006067890 */ /* 0x000fe2000fffe0ff */
[----:B------:R-:W-:Y:S01]  /*67e0*/  UMOV UR13, 0xc0004010 ;  /* 0xc0004010000d7882 */ /* 0x000fe20000000000 */
[----:B------:R-:W-:Y:S01]  /*67f0*/  UMOV UR16, 0x0 ;  /* 0x0000000000107882 */ /* 0x000fe20000000000 */
[----:B------:R1:W-:Y:S01]  /*6800*/  UTCHMMA gdesc[UR50], gdesc[UR12], tmem[UR21], tmem[UR26], idesc[UR27], UPT ;  /* 0x00ff1a0c320075ea */ /* 0x0003e2000b800015 */
[----:B------:R-:W-:Y:S01]  /*6810*/  UMOV UR17, 0x81d0010 ;  /* 0x081d001000117882 */ /* 0x000fe20000000000 */
[----:B------:R-:W-:Y:S01]  /*6820*/  UMOV UR15, 0xc0004010 ;  /* 0xc0004010000f7882 */ /* 0x000fe20000000000 */
[----:B------:R-:W-:Y:S01]  /*6830*/  UMOV UR20, 0x0 ;  /* 0x0000000000147882 */ /* 0x000fe20000000000 */
[----:B------:R2:W-:Y:S01]  /*6840*/  UTCHMMA gdesc[UR48], gdesc[UR14], tmem[UR23], tmem[UR16], idesc[UR17], UPT ;  /* 0x00ff100e300075ea */ /* 0x0005e2000b800017 */
[----:B------:R3:W-:Y:S01]  /*6850*/  UTCHMMA gdesc[UR44], gdesc[UR10], tmem[UR25], tmem[UR26], idesc[UR27], UPT ;  /* 0x00ff1a0a2c0075ea */ /* 0x0007e2000b800019 */
[----:B-1----:R-:W-:Y:S01]  /*6860*/  UIADD3 UR12, UPT, UPT, UR34, 0x406, URZ ;  /* 0x00000406220c7890 */ /* 0x002fe2000fffe0ff */
[----:B------:R-:W-:Y:S01]  /*6870*/  UMOV UR21, 0x81d0010 ;  /* 0x081d001000157882 */ /* 0x000fe20000000000 */
[----:B------:R-:W-:Y:S01]  /*6880*/  UMOV UR13, 0x40004040 ;  /* 0x40004040000d7882 */ /* 0x000fe20000000000 */
[----:B--2---:R-:W-:Y:S01]  /*6890*/  UIADD3 UR16, UPT, UPT, UR34, 0x404, URZ ;  /* 0x0000040422107890 */ /* 0x004fe2000fffe0ff */
[----:B------:R-:W-:Y:S01]  /*68a0*/  UMOV UR14, 0x0 ;  /* 0x00000000000e7882 */ /* 0x000fe20000000000 */
[----:B------:R-:W-:Y:S01]  /*68b0*/  UMOV UR15, 0x81d0010 ;  /* 0x081d0010000f7882 */ /* 0x000fe20000000000 */
[----:B------:R-:W-:Y:S06]  /*68c0*/  UMOV UR17, 0x40004040 ;  /* 0x4000404000117882 */ /* 0x000fec0000000000 */
[----:B------:R3:W-:Y:S01]  /*68d0*/  UTCHMMA gdesc[UR16], gdesc[UR18], tmem[UR22], tmem[UR14], idesc[UR15], UPT ;  /* 0x00ff0e12100075ea */ /* 0x0007e2000b800016 */
[----:B------:R3:W-:Y:S01]  /*68e0*/  UTCHMMA gdesc[UR12], gdesc[UR6], tmem[UR8], tmem[UR20], idesc[UR21], UPT ;  /* 0x00ff14060c0075ea */ /* 0x0007e2000b800008 */
[----:B------:R-:W-:Y:S05]  /*68f0*/  @!P2 BRA `(.L_x_130) ;  /* 0x000000000004a947 */ /* 0x000fea0003800000 */
[----:B---3--:R-:W-:Y:S05]  /*6900*/  BPT.TRAP 0x1 ;  /* 0x000000040000795c */ /* 0x008fea0000300000 */
.L_x_130:
[----:B---3--:R-:W-:Y:S05]  /*6910*/  BSYNC.RECONVERGENT B0 ;  /* 0x0000000000007941 */ /* 0x008fea0003800200 */
.L_x_129:
[----:B------:R-:W-:Y:S02]  /*6920*/  ULEA UR7, UR9, UR24, 0x3 ;  /* 0x0000001809077291 */ /* 0x000fe4000f8e18ff */
[----:B------:R-:W-:Y:S02]  /*6930*/  UIADD3 UR9, UPT, UPT, UR9, 0x1, URZ ;  /* 0x0000000109097890 */ /* 0x000fe4000fffe0ff */
[----:B------:R-:W-:Y:S02]  /*6940*/  UIADD3 UR6, UPT, UPT, UR7, 0x33810, URZ ;  /* 0x0003381007067890 */ /* 0x000fe4000fffe0ff */
[----:B------:R-:W-:Y:S04]  /*6950*/  UISETP.NE.AND UP2, UPT, UR9, 0x2, UPT ;  /* 0x000000020900788c */ /* 0x000fe8000bf45270 */
[----:B------:R-:W-:Y:S03]  /*6960*/  USEL UR9, UR9, URZ, UP2 ;  /* 0x000000ff09097287 */ /* 0x000fe60009000000 */
[----:B------:R1:W-:Y:S01]  /*6970*/  UTCBAR [UR6], URZ ;  /* 0x000000ff060073e9 */ /* 0x0003e200080000ff */
[----:B------:R-:W-:Y:S08]  /*6980*/  BRA.U !UP0, `(.L_x_131) ;  /* 0x0000000108047547 */ /* 0x000ff0000b800000 */
[----:B-1----:R-:W-:Y:S05]  /*6990*/  BPT.TRAP 0x1 ;  /* 0x000000040000795c */ /* 0x002fea0000300000 */
.L_x_131:
[----:B------:R-:W-:Y:S01]  /*69a0*/  LOP3.LUT R6, R6, 0x1, RZ, 0x3c, !PT ;  /* 0x0000000106067812 */ /* 0x000fe200078e3cff */
[----:B-1----:R-:W-:Y:S09]  /*69b0*/  UIADD3 UR6, UPT, UPT, UR24, 0x33898, URZ ;  /* 0x0003389818067890 */ /* 0x002ff2000fffe0ff */
[----:B------:R1:W-:Y:S01]  /*69c0*/  UTCBAR [UR6], URZ ;  /* 0x000000ff060073e9 */ /* 0x0003e200080000ff */
[----:B------:R-:W-:Y:S05]  /*69d0*/  BRA.U !UP0, `(.L_x_132) ;  /* 0x0000000108047547 */ /* 0x000fea000b800000 */
[----:B-1----:R-:W-:Y:S05]  /*69e0*/  BPT.TRAP 0x1 ;  /* 0x000000040000795c */ /* 0x002fea0000300000 */
.L_x_132:
[----:B------:R-:W-:Y:S04]  /*69f0*/  SHF.L.U32 R2, R11, 0x1f, RZ ;  /* 0x0000001f0b027819 */ /* 0x000fe800000006ff */
[----:B------:R-:W2:Y:S02]  /*6a00*/  SYNCS.PHASECHK.TRANS64.TRYWAIT P0, [UR24+0x33878], R2 ;  /* 0x03387802ff0075a7 */ /* 0x000ea40008001118 */
[----:B--2---:R-:W-:Y:S05]  /*6a10*/  @!P0 BRA `(.L_x_133) ;  /* 0x000000d800c88947 */ /* 0x004fea0003800000 */
.L_x_300:
[----:B------:R-:W-:Y:S05]  /*6a20*/  BRA.U !UP1, `(.L_x_134) ;  /* 0x0000000109047547 */ /* 0x000fea000b800000 */
[----:B-1----:R-:W-:Y:S05]  /*6a30*/  BPT.TRAP 0x1 ;  /* 0x000000040000795c */ /* 0x002fea0000300000 */
.L_x_134:
[----:B--2---:R-:W-:Y:S01]  /*6a40*/  SHF.L.U32 R2, R8, 0x1f, RZ ;  /* 0x0000001f08027819 */ /* 0x004fe200000006ff */
[----:B------:R-:W-:Y:S02]  /*6a50*/  HFMA2 R5, -RZ, RZ, 0, 1.33514404296875e-05 ;  /* 0x000000e0ff057431 */ /* 0x000fe400000001ff */
[----:B------:R-:W-:Y:S01]  /*6a60*/  IMAD.MOV.U32 R4, RZ, RZ, 0xe0 ;  /* 0x000000e0ff047424 */ /* 0x000fe200078e00ff */
[----:B------:R-:W2:Y:S02]  /*6a70*/  SYNCS.PHASECHK.TRANS64.TRYWAIT P0, [UR24+0x33820], R2 ;  /* 0x03382002ff0075a7 */ /* 0x000ea40008001118 */
[----:B--2---:R-:W-:Y:S05]  /*6a80*/  @!P0 BRA `(.L_x_135) ;  /* 0x000000d800c48947 */ /* 0x004fea0003800000 */
.L_x_302:
[----:B-1----:R-:W-:Y:S01]  /*6a90*/  UIADD3 UR6, UPT, UPT, UR28, 0x200, URZ ;  /* 0x000002001c067890 */ /* 0x002fe2000fffe0ff */
[----:B--2---:R-:W-:Y:S01]  /*6aa0*/  IMAD.MOV.U32 R3, RZ, RZ, 0xe0 ;  /* 0x000000e0ff037424 */ /* 0x004fe200078e00ff */
[----:B------:R-:W-:Y:S01]  /*6ab0*/  UIADD3 UR14, UPT, UPT, UR30, 0x300, URZ ;  /* 0x000003001e0e7890 */ /* 0x000fe2000fffe0ff */
[----:B------:R-:W-:Y:S01]  /*6ac0*/  R2UR UR8, R4 ;  /* 0x00000000040872ca */ /* 0x000fe200000e0000 */
[----:B------:R-:W-:Y:S01]  /*6ad0*/  UMOV UR22, 0x0 ;  /* 0x0000000000167882 */ /* 0x000fe20000000000 */
[----:B------:R-:W-:Y:S01]  /*6ae0*/  R2UR UR20, R5 ;  /* 0x00000000051472ca */ /* 0x000fe200000e0000 */
[----:B------:R-:W-:Y:S01]  /*6af0*/  UMOV UR23, 0x8200010 ;  /* 0x0820001000177882 */ /* 0x000fe20000000000 */
[C---:B------:R-:W-:Y:S01]  /*6b00*/  R2UR UR26, R3.reuse ;  /* 0x00000000031a72ca */ /* 0x040fe200000e0000 */
[----:B------:R-:W-:Y:S01]  /*6b10*/  UMOV UR16, UR38 ;  /* 0x0000002600107c82 */ /* 0x000fe20008000000 */
[----:B------:R-:W-:Y:S01]  /*6b20*/  UMOV UR17, 0xc0004010 ;  /* 0xc000401000117882 */ /* 0x000fe20000000000 */
[----:B------:R-:W-:Y:S01]  /*6b30*/  UMOV UR12, UR40 ;  /* 0x00000028000c7c82 */ /* 0x000fe20008000000 */
[----:B------:R-:W-:Y:S01]  /*6b40*/  UMOV UR13, 0xc0004010 ;  /* 0xc0004010000d7882 */ /* 0x000fe20000000000 */
[----:B------:R-:W-:Y:S01]  /*6b50*/  UMOV UR10, 0x0 ;  /* 0x00000000000a7882 */ /* 0x000fe20000000000 */
[----:B------:R-:W-:Y:S01]  /*6b60*/  UMOV UR11, 0x8200010 ;  /* 0x08200010000b7882 */ /* 0x000fe20000000000 */
[----:B------:R-:W-:Y:S01]  /*6b70*/  UMOV UR18, UR36 ;  /* 0x0000002400127c82 */ /* 0x000fe20008000000 */
[----:B------:R-:W-:Y:S01]  /*6b80*/  UMOV UR19, 0xc0004010 ;  /* 0xc000401000137882 */ /* 0x000fe20000000000 */
[----:B------:R1:W-:Y:S01]  /*6b90*/  UTCHMMA gdesc[UR30], gdesc[UR28], tmem[UR8], tmem[UR22], idesc[UR23], !UPT ;  /* 0x00ff161c1e0075ea */ /* 0x0003e2000f800008 */
[----:B------:R-:W-:Y:S01]  /*6ba0*/  UMOV UR7, 0xc0004010 ;  /* 0xc000401000077882 */ /* 0x000fe20000000000 */
[----:B------:R2:W-:Y:S01]  /*6bb0*/  UTCHMMA gdesc[UR16], gdesc[UR12], tmem[UR20], tmem[UR10], idesc[UR11], UPT ;  /* 0x00ff0a0c100075ea */ /* 0x0005e2000b800014 */
[----:B------:R-:W-:Y:S01]  /*6bc0*/  IMAD.MOV.U32 R2, RZ, RZ, 0xe0 ;  /* 0x000000e0ff027424 */ /* 0x000fe200078e00ff */
[----:B------:R3:W-:Y:S01]  /*6bd0*/  UTCHMMA gdesc[UR18], gdesc[UR6], tmem[UR26], tmem[UR22], idesc[UR23], UPT ;  /* 0x00ff1606120075ea */ /* 0x0007e2000b80001a */
[----:B------:R-:W-:Y:S01]  /*6be0*/  UMOV UR15, 0xc0004010 ;  /* 0xc0004010000f7882 */ /* 0x000fe20000000000 */
[----:B------:R-:W-:Y:S01]  /*6bf0*/  UMOV UR21, 0xc0004010 ;  /* 0xc000401000157882 */ /* 0x000fe20000000000 */
[----:B------:R-:W-:Y:S02]  /*6c00*/  R2UR UR25, R3 ;  /* 0x00000000031972ca */ /* 0x000fe400000e0000 */
[C---:B------:R-:W-:Y:S02]  /*6c10*/  R2UR UR32, R2.reuse ;  /* 0x00000000022072ca */ /* 0x040fe400000e0000 */
[C---:B------:R-:W-:Y:S02]  /*6c20*/  R2UR UR27, R2.reuse ;  /* 0x00000000021b72ca */ /* 0x040fe400000e0000 */
[----:B-1----:R-:W-:Y:S01]  /*6c30*/  R2UR UR8, R2 ;  /* 0x00000000020872ca */ /* 0x002fe200000e0000 */
[----:B--2---:R-:W-:Y:S02]  /*6c40*/  UIADD3 UR10, UPT, UPT, UR28, 0x300, URZ ;  /* 0x000003001c0a7890 */ /* 0x004fe4000fffe0ff */
[----:B---3--:R-:W-:Y:S02]  /*6c50*/  UIADD3 UR22, UPT, UPT, UR30, 0x400, URZ ;  /* 0x000004001e167890 */ /* 0x008fe4000fffe0ff */
[----:B------:R-:W-:Y:S02]  /*6c60*/  UIADD3 UR20, UPT, UPT, UR28, 0x400, URZ ;  /* 0x000004001c147890 */ /* 0x000fe4000fffe0ff */
[----:B------:R-:W-:Y:S02]  /*6c70*/  UIADD3 UR18, UPT, UPT, UR30, 0x500, URZ ;  /* 0x000005001e127890 */ /* 0x000fe4000fffe0ff */
[----:B------:R-:W-:Y:S01]  /*6c80*/  UIADD3 UR16, UPT, UPT, UR28, 0x500, URZ ;  /* 0x000005001c107890 */ /* 0x000fe2000fffe0ff */
[----:B------:R-:W-:Y:S01]  /*6c90*/  UMOV UR12, 0x0 ;  /* 0x00000000000c7882 */ /* 0x000fe20000000000 */
[----:B------:R-:W-:Y:S01]  /*6ca0*/  UMOV UR13, 0x8200010 ;  /* 0x08200010000d7882 */ /* 0x000fe20000000000 */
[----:B------:R-:W-:Y:S01]  /*6cb0*/  UMOV UR11, 0xc0004010 ;  /* 0xc0004010000b7882 */ /* 0x000fe20000000000 */
[----:B------:R-:W-:Y:S01]  /*6cc0*/  UMOV UR6, 0x0 ;  /* 0x0000000000067882 */ /* 0x000fe20000000000 */
[----:B------:R1:W-:Y:S01]  /*6cd0*/  UTCHMMA gdesc[UR14], gdesc[UR10], tmem[UR32], tmem[UR12], idesc[UR13], UPT ;  /* 0x00ff0c0a0e0075ea */ /* 0x0003e2000b800020 */
[----:B------:R-:W-:Y:S01]  /*6ce0*/  UMOV UR7, 0x8200010 ;  /* 0x0820001000077882 */ /* 0x000fe20000000000 */
[----:B------:R-:W-:Y:S02]  /*6cf0*/  UMOV UR23, 0xc0004010 ;  /* 0xc000401000177882 */ /* 0x000fe40000000000 */
[----:B------:R2:W-:Y:S01]  /*6d00*/  UTCHMMA gdesc[UR22], gdesc[UR20], tmem[UR27], tmem[UR6], idesc[UR7], UPT ;  /* 0x00ff0614160075ea */ /* 0x0005e2000b80001b */
[----:B-1----:R-:W-:Y:S01]  /*6d10*/  UIADD3 UR12, UPT, UPT, UR30, 0x600, URZ ;  /* 0x000006001e0c7890 */ /* 0x002fe2000fffe0ff */
[----:B------:R-:W-:Y:S01]  /*6d20*/  UMOV UR14, 0x0 ;  /* 0x00000000000e7882 */ /* 0x000fe20000000000 */
[----:B------:R-:W-:Y:S01]  /*6d30*/  UMOV UR15, 0x8200010 ;  /* 0x08200010000f7882 */ /* 0x000fe20000000000 */
[----:B--2---:R-:W-:Y:S01]  /*6d40*/  UIADD3 UR6, UPT, UPT, UR28, 0x600, URZ ;  /* 0x000006001c067890 */ /* 0x004fe2000fffe0ff */
[----:B------:R1:W-:Y:S01]  /*6d50*/  UTCHMMA gdesc[UR18], gdesc[UR16], tmem[UR25], tmem[UR14], idesc[UR15], UPT ;  /* 0x00ff0e10120075ea */ /* 0x0003e2000b800019 */
[----:B------:R-:W-:Y:S01]  /*6d60*/  UMOV UR10, 0x0 ;  /* 0x00000000000a7882 */ /* 0x000fe20000000000 */
[----:B------:R-:W-:Y:S01]  /*6d70*/  UMOV UR11, 0x8200010 ;  /* 0x08200010000b7882 */ /* 0x000fe20000000000 */
[----:B------:R-:W-:Y:S01]  /*6d80*/  UMOV UR13, 0xc0004010 ;  /* 0xc0004010000d7882 */ /* 0x000fe20000000000 */
[----:B------:R-:W-:Y:S04]  /*6d90*/  UMOV UR7, 0xc0004010 ;  /* 0xc000401000077882 */ /* 0x000fe80000000000 */
[----:B------:R1:W-:Y:S01]  /*6da0*/  UTCHMMA gdesc[UR12], gdesc[UR6], tmem[UR8], tmem[UR10], idesc[UR11], UPT ;  /* 0x00ff0a060c0075ea */ /* 0x0003e2000b800008 */
[----:B------:R-:W-:Y:S05]  /*6db0*/  BRA.U !UP0, `(.L_x_136) ;  /* 0x0000000108047547 */ /* 0x000fea000b800000 */
[----:B-1----:R-:W-:Y:S05]  /*6dc0*/  BPT.TRAP 0x1 ;  /* 0x000000040000795c */ /* 0x002fea0000300000 */
.L_x_136:
[----:B-1----:R-:W-:Y:S09]  /*6dd0*/  UIADD3 UR6, UPT, UPT, UR24, 0x33860, URZ ;  /* 0x0003386018067890 */ /* 0x002ff2000fffe0ff */
[----:B------:R1:W-:Y:S01]  /*6de0*/  UTCBAR [UR6], URZ ;  /* 0x000000ff060073e9 */ /* 0x0003e200080000ff */
[----:B------:R-:W-:Y:S05]  /*6df0*/  BRA.U !UP0, `(.L_x_137) ;  /* 0x0000000108047547 */ /* 0x000fea000b800000 */
[----:B-1----:R-:W-:Y:S05]  /*6e00*/  BPT.TRAP 0x1 ;  /* 0x000000040000795c */ /* 0x002fea0000300000 */
.L_x_137:
[----:B------:R-:W-:Y:S01]  /*6e10*/  SHF.L.U32 R2, R9, 0x1f, RZ ;  /* 0x0000001f09027819 */ /* 0x000fe200000006ff */
[----:B-1----:R-:W-:Y:S01]  /*6e20*/  UIADD3 UR6, UPT, UPT, UR24, 0x1c000, URZ ;  /* 0x0001c00018067890 */ /* 0x002fe2000fffe0ff */
[----:B------:R-:W-:Y:S01]  /*6e30*/  IMAD.MOV.U32 R24, RZ, RZ, 0x160 ;  /* 0x00000160ff187424 */ /* 0x000fe200078e00ff */
[----:B------:R-:W-:Y:S01]  /*6e40*/  MOV R5, 0x70 ;  /* 0x0000007000057802 */ /* 0x000fe20000000f00 */
[----:B------:R-:W1:Y:S01]  /*6e50*/  SYNCS.PHASECHK.TRANS64.TRYWAIT P0, [UR24+0x33880], R2 ;  /* 0x03388002ff0075a7 */ /* 0x000e620008001118 */
[----:B------:R-:W-:Y:S01]  /*6e60*/  USHF.R.U32.HI UR6, URZ, 0x4, UR6 ;  /* 0x00000004ff067899 */ /* 0x000fe20008011606 */
[----:B------:R-:W-:Y:S03]  /*6e70*/  IMAD.MOV.U32 R4, RZ, RZ, 0x168 ;  /* 0x00000168ff047424 */ /* 0x000fe600078e00ff */
[----:B------:R-:W-:Y:S04]  /*6e80*/  ULOP3.LUT UR6, UR6, 0x3fff, URZ, 0xc0, !UPT ;  /* 0x00003fff06067892 */ /* 0x000fe8000f8ec0ff */
[----:B------:R-:W-:Y:S01]  /*6e90*/  ULOP3.LUT UR8, UR6, 0x1000000, URZ, 0xfc, !UPT ;  /* 0x0100000006087892 */ /* 0x000fe2000f8efcff */
[----:B-1----:R-:W-:Y:S11]  /*6ea0*/  @!P0 BRA `(.L_x_138) ;  /* 0x000000d400d48947 */ /* 0x002ff60003800000 */
.L_x_304:
[----:B------:R-:W-:Y:S01]  /*6eb0*/  UIADD3 UR10, UPT, UPT, UR8, 0x20, URZ ;  /* 0x00000020080a7890 */ /* 0x000fe2000fffe0ff */
[----:B------:R-:W-:Y:S01]  /*6ec0*/  R2UR UR14, R24 ;  /* 0x00000000180e72ca */ /* 0x000fe200000e0000 */
[----:B------:R-:W-:Y:S01]  /*6ed0*/  UMOV UR6, 0x0 ;  /* 0x0000000000067882 */ /* 0x000fe20000000000 */
[----:B------:R-:W-:Y:S01]  /*6ee0*/  R2UR UR15, R5 ;  /* 0x00000000050f72ca */ /* 0x000fe200000e0000 */
[----:B------:R-:W-:Y:S01]  /*6ef0*/  UMOV UR7, 0x81d0010 ;  /* 0x081d001000077882 */ /* 0x000fe20000000000 */
[----:B------:R-:W-:Y:S01]  /*6f00*/  UMOV UR12, UR8 ;  /* 0x00000008000c7c82 */ /* 0x000fe20008000000 */
[----:B------:R-:W-:Y:S01]  /*6f10*/  UMOV UR13, 0xc0004010 ;  /* 0xc0004010000d7882 */ /* 0x000fe20000000000 */
[----:B------:R-:W-:Y:S01]  /*6f20*/  R2UR UR21, R4 ;  /* 0x00000000041572ca */ /* 0x000fe200000e0000 */
[----:B------:R-:W-:Y:S01]  /*6f30*/  IMAD.MOV.U32 R5, RZ, RZ, 0x70 ;  /* 0x00000070ff057424 */ /* 0x000fe200078e00ff */
[----:B------:R-:W-:Y:S01]  /*6f40*/  UMOV UR26, 0x0 ;  /* 0x00000000001a7882 */ /* 0x000fe20000000000 */
[----:B------:R-:W-:Y:S01]  /*6f50*/  IMAD.MOV.U32 R4, RZ, RZ, 0x170 ;  /* 0x00000170ff047424 */ /* 0x000fe200078e00ff */
[----:B------:R-:W-:Y:S01]  /*6f60*/  UMOV UR27, 0x81d0010 ;  /* 0x081d0010001b7882 */ /* 0x000fe20000000000 */
[----:B------:R-:W-:Y:S01]  /*6f70*/  UMOV UR11, 0xc0004010 ;  /* 0xc0004010000b7882 */ /* 0x000fe20000000000 */
[----:B------:R-:W-:Y:S01]  /*6f80*/  R2UR UR16, R5 ;  /* 0x00000000051072ca */ /* 0x000fe200000e0000 */
[----:B-1----:R-:W-:Y:S01]  /*6f90*/  IMAD.MOV.U32 R3, RZ, RZ, 0x70 ;  /* 0x00000070ff037424 */ /* 0x002fe200078e00ff */
[----:B------:R-:W-:Y:S01]  /*6fa0*/  R2UR UR19, R4 ;  /* 0x00000000041372ca */ /* 0x000fe200000e0000 */
[----:B------:R1:W-:Y:S01]  /*6fb0*/  UTCHMMA tmem[UR14], gdesc[UR12], tmem[UR15], tmem[UR6], idesc[UR7], UPT ;  /* 0x00ff060c0e0079ea */ /* 0x0003e2000b80000f */
[----:B------:R-:W-:Y:S02]  /*6fc0*/  IMAD.MOV.U32 R2, RZ, RZ, 0x178 ;  /* 0x00000178ff027424 */ /* 0x000fe400078e00ff */
[C---:B------:R-:W-:Y:S01]  /*6fd0*/  R2UR UR22, R3.reuse ;  /* 0x00000000031672ca */ /* 0x040fe200000e0000 */
[----:B------:R-:W-:Y:S01]  /*6fe0*/  IMAD.MOV.U32 R4, RZ, RZ, 0x180 ;  /* 0x00000180ff047424 */ /* 0x000fe200078e00ff */
[----:B------:R-:W-:Y:S02]  /*6ff0*/  R2UR UR18, R3 ;  /* 0x00000000031272ca */ /* 0x000fe400000e0000 */
[----:B------:R-:W-:Y:S01]  /*7000*/  R2UR UR25, R2 ;  /* 0x00000000021972ca */ /* 0x000fe200000e0000 */
[----:B------:R-:W-:Y:S01]  /*7010*/  IMAD.MOV.U32 R2, RZ, RZ, 0x70 ;  /* 0x00000070ff027424 */ /* 0x000fe200078e00ff */
[----:B------:R-:W-:Y:S01]  /*7020*/  R2UR UR17, R4 ;  /* 0x00000000041172ca */ /* 0x000fe200000e0000 */
[----:B------:R2:W-:Y:S01]  /*7030*/  UTCHMMA tmem[UR21], gdesc[UR10], tmem[UR16], tmem[UR26], idesc[UR27], UPT ;  /* 0x00ff1a0a150079ea */ /* 0x0005e2000b800010 */
[----:B------:R-:W-:Y:S02]  /*7040*/  IMAD.MOV.U32 R4, RZ, RZ, 0x190 ;  /* 0x00000190ff047424 */ /* 0x000fe400078e00ff */
[----:B------:R-:W-:Y:S01]  /*7050*/  R2UR UR20, R2 ;  /* 0x00000000021472ca */ /* 0x000fe200000e0000 */
[----:B------:R-:W-:Y:S01]  /*7060*/  IMAD.MOV.U32 R2, RZ, RZ, 0x188 ;  /* 0x00000188ff027424 */ /* 0x000fe200078e00ff */
[----:B-1----:R-:W-:Y:S02]  /*7070*/  UIADD3 UR6, UPT, UPT, UR8, 0x40, URZ ;  /* 0x0000004008067890 */ /* 0x002fe4000fffe0ff */
[----:B------:R-:W-:Y:S01]  /*7080*/  UIADD3 UR12, UPT, UPT, UR8, 0x60, URZ ;  /* 0x00000060080c7890 */ /* 0x000fe2000fffe0ff */
[----:B------:R-:W-:Y:S01]  /*7090*/  UMOV UR14, 0x0 ;  /* 0x00000000000e7882 */ /* 0x000fe20000000000 */
[----:B------:R-:W-:Y:S01]  /*70a0*/  UMOV UR15, 0x81d0010 ;  /* 0x081d0010000f7882 */ /* 0x000fe20000000000 */
[----:B------:R-:W-:Y:S04]  /*70b0*/  UMOV UR7, 0xc0004010 ;  /* 0xc000401000077882 */ /* 0x000fe80000000000 */
[----:B------:R1:W-:Y:S01]  /*70c0*/  UTCHMMA tmem[UR19], gdesc[UR6], tmem[UR22], tmem[UR14], idesc[UR15], UPT ;  /* 0x00ff0e06130079ea */ /* 0x0003e2000b800016 */
[----:B--2---:R-:W-:Y:S01]  /*70d0*/  UIADD3 UR10, UPT, UPT, UR8, 0x80, URZ ;  /* 0x00000080080a7890 */ /* 0x004fe2000fffe0ff */
[----:B------:R2:W-:Y:S01]  /*70e0*/  UTCHMMA tmem[UR25], gdesc[UR12], tmem[UR20], tmem[UR14], idesc[UR15], UPT ;  /* 0x00ff0e0c190079ea */ /* 0x0005e2000b800014 */
[----:B------:R-:W-:Y:S01]  /*70f0*/  R2UR UR26, R2 ;  /* 0x00000000021a72ca */ /* 0x000fe200000e0000 */
[----:B------:R-:W-:Y:S01]  /*7100*/  IMAD.MOV.U32 R2, RZ, RZ, 0x70 ;  /* 0x00000070ff027424 */ /* 0x000fe200078e00ff */
[----:B------:R-:W-:Y:S04]  /*7110*/  R2UR UR21, R4 ;  /* 0x00000000041572ca */ /* 0x000fe800000e0000 */
[----:B------:R-:W-:Y:S01]  /*7120*/  R2UR UR23, R2 ;  /* 0x00000000021772ca */ /* 0x000fe200000e0000 */
[----:B------:R-:W-:Y:S01]  /*7130*/  IMAD.MOV.U32 R2, RZ, RZ, 0x198 ;  /* 0x00000198ff027424 */ /* 0x000fe200078e00ff */
[----:B-1----:R-:W-:Y:S01]  /*7140*/  UMOV UR6, 0x0 ;  /* 0x0000000000067882 */ /* 0x002fe20000000000 */
[----:B------:R-:W-:Y:S01]  /*7150*/  UMOV UR7, 0x81d0010 ;  /* 0x081d001000077882 */ /* 0x000fe20000000000 */
[----:B--2---:R-:W-:Y:S01]  /*7160*/  UIADD3 UR14, UPT, UPT, UR8, 0xa0, URZ ;  /* 0x000000a0080e7890 */ /* 0x004fe2000fffe0ff */
[----:B------:R1:W-:Y:S01]  /*7170*/  UTCHMMA tmem[UR17], gdesc[UR10], tmem[UR18], tmem[UR6], idesc[UR7], UPT ;  /* 0x00ff060a110079ea */ /* 0x0003e2000b800012 */
[----:B------:R-:W-:Y:S01]  /*7180*/  UIADD3 UR12, UPT, UPT, UR8, 0xc0, URZ ;  /* 0x000000c0080c7890 */ /* 0x000fe2000fffe0ff */
[----:B------:R-:W-:Y:S01]  /*7190*/  R2UR UR19, R2 ;  /* 0x00000000021372ca */ /* 0x000fe200000e0000 */
[----:B------:R-:W-:Y:S01]  /*71a0*/  UMOV UR15, 0xc0004010 ;  /* 0xc0004010000f7882 */ /* 0x000fe20000000000 */
[----:B------:R-:W-:Y:S05]  /*71b0*/  IMAD.MOV.U32 R2, RZ, RZ, 0x70 ;  /* 0x00000070ff027424 */ /* 0x000fea00078e00ff */
[----:B------:R-:W-:Y:S01]  /*71c0*/  R2UR UR16, R2 ;  /* 0x00000000021072ca */ /* 0x000fe200000e0000 */
[----:B-1----:R-:W-:Y:S01]  /*71d0*/  UIADD3 UR6, UPT, UPT, UR8, 0xe0, URZ ;  /* 0x000000e008067890 */ /* 0x002fe2000fffe0ff */
[----:B------:R-:W-:Y:S01]  /*71e0*/  UMOV UR10, 0x0 ;  /* 0x00000000000a7882 */ /* 0x000fe20000000000 */
[----:B------:R-:W-:Y:S01]  /*71f0*/  UMOV UR11, 0x81d0010 ;  /* 0x081d0010000b7882 */ /* 0x000fe20000000000 */
[----:B------:R-:W-:Y:S01]  /*7200*/  UMOV UR7, 0xc0004010 ;  /* 0xc000401000077882 */ /* 0x000fe20000000000 */
[----:B------:R1:W-:Y:S02]  /*7210*/  UTCHMMA tmem[UR26], gdesc[UR14], tmem[UR23], tmem[UR10], idesc[UR11], UPT ;  /* 0x00ff0a0e1a0079ea */ /* 0x0003e4000b800017 */
[----:B-1----:R-:W-:Y:S02]  /*7220*/  UMOV UR26, 0x0 ;  /* 0x00000000001a7882 */ /* 0x002fe40000000000 */
[----:B------:R1:W-:Y:S04]  /*7230*/  UTCHMMA tmem[UR21], gdesc[UR12], tmem[UR22], tmem[UR26], idesc[UR27], UPT ;  /* 0x00ff1a0c150079ea */ /* 0x0003e8000b800016 */
[----:B------:R1:W-:Y:S01]  /*7240*/  UTCHMMA tmem[UR19], gdesc[UR6], tmem[UR16], tmem[UR10], idesc[UR11], UPT ;  /* 0x00ff0a06130079ea */ /* 0x0003e2000b800010 */
[----:B------:R-:W-:Y:S05]  /*7250*/  BRA.U !UP0, `(.L_x_139) ;  /* 0x0000000108047547 */ /* 0x000fea000b800000 */
[----:B-1----:R-:W-:Y:S05]  /*7260*/  BPT.TRAP 0x1 ;  /* 0x000000040000795c */ /* 0x002fea0000300000 */
.L_x_139:
[----:B-1----:R-:W-:Y:S09]  /*7270*/  UIADD3 UR6, UPT, UPT, UR24, 0x33888, URZ ;  /* 0x0003388818067890 */ /* 0x002ff2000fffe0ff */
[----:B------:R1:W-:Y:S01]  /*7280*/  UTCBAR [UR6], URZ ;  /* 0x000000ff060073e9 */ /* 0x0003e200080000ff */
[----:B------:R-:W-:Y:S05]  /*7290*/  BRA.U !UP1, `(.L_x_140) ;  /* 0x0000000109047547 */ /* 0x000fea000b800000 */
[----:B-1----:R-:W-:Y:S05]  /*72a0*/  BPT.TRAP 0x1 ;  /* 0x000000040000795c */ /* 0x002fea0000300000 */
.L_x_140:
[----:B------:R-:W-:Y:S01]  /*72b0*/  LOP3.LUT R8, R8, 0x1, RZ, 0x3c, !PT ;  /* 0x0000000108087812 */ /* 0x000fe200078e3cff */
[----:B------:R-:W2:Y:S01]  /*72c0*/  LDL.LU R2, [R1+0x4] ;  /* 0x0000040001027983 */ /* 0x000ea20000300800 */
[----:B------:R-:W-:Y:S01]  /*72d0*/  LOP3.LUT R10, R10, 0x1, RZ, 0x3c, !PT ;  /* 0x000000010a0a7812 */ /* 0x000fe200078e3cff */
[----:B-1----:R-:W-:Y:S01]  /*72e0*/  UIADD3 UR6, UPT, UPT, UR24, 0x33828, URZ ;  /* 0x0003382818067890 */ /* 0x002fe2000fffe0ff */
[----:B------:R-:W-:Y:S01]  /*72f0*/  LOP3.LUT R12, R12, 0x1, RZ, 0x3c, !PT ;  /* 0x000000010c0c7812 */ /* 0x000fe200078e3cff */
[----:B------:R-:W-:Y:S01]  /*7300*/  UISETP.NE.AND UP2, UPT, UR33, 0x2, UPT ;  /* 0x000000022100788c */ /* 0x000fe2000bf45270 */
[----:B------:R-:W-:Y:S01]  /*7310*/  LOP3.LUT R9, R9, 0x1, RZ, 0x3c, !PT ;  /* 0x0000000109097812 */ /* 0x000fe200078e3cff */
[----:B------:R-:W-:Y:S02]  /*7320*/  UMOV UR25, 0x1 ;  /* 0x0000000100197882 */ /* 0x000fe40000000000 */
[----:B------:R-:W-:Y:S02]  /*7330*/  USEL UR7, URZ, 0x1, UP2 ;  /* 0x00000001ff077887 */ /* 0x000fe40009000000 */
[----:B------:R-:W-:Y:S01]  /*7340*/  USEL UR8, UR33, URZ, UP2 ;  /* 0x000000ff21087287 */ /* 0x000fe20009000000 */
[----:B------:R1:W-:Y:S03]  /*7350*/  UTCBAR [UR6], URZ ;  /* 0x000000ff060073e9 */ /* 0x0003e600080000ff */
[----:B------:R-:W-:Y:S02]  /*7360*/  LOP3.LUT R7, R7, UR7, RZ, 0x3c, !PT ;  /* 0x0000000707077c12 */ /* 0x000fe4000f8e3cff */
[C---:B--2---:R-:W-:Y:S01]  /*7370*/  ISETP.GT.U32.AND P0, PT, R2.reuse, 0x2, PT ;  /* 0x000000020200780c */ /* 0x044fe20003f04070 */
[----:B------:R-:W-:Y:S05]  /*7380*/  VIADD R2, R2, 0xffffffff ;  /* 0xffffffff02027836 */ /* 0x000fea0000000000 */
[----:B------:R1:W-:Y:S07]  /*7390*/  STL [R1+0x4], R2 ;  /* 0x0000040201007387 */ /* 0x0003ee0000100800 */
[----:B------:R-:W-:Y:S05]  /*73a0*/  @P0 BRA `(.L_x_141) ;  /* 0xffffffe800500947 */ /* 0x000fea000383ffff */
.L_x_117:
[----:B------:R-:W-:Y:S05]  /*73b0*/  BRA.U !UP0, `(.L_x_142) ;  /* 0x0000000108047547 */ /* 0x000fea000b800000 */
[----:B-1----:R-:W-:Y:S05]  /*73c0*/  BPT.TRAP 0x1 ;  /* 0x000000040000795c */ /* 0x002fea0000300000 */
.L_x_142:
[----:B------:R-:W-:-:S05]  /*73d0*/  HFMA2 R3, -RZ, RZ, 0, 5.9604644775390625e-08 ;  /* 0x00000001ff037431 */ /* 0x000fca00000001ff */
[----:B------:R-:W-:-:S04]  /*73e0*/  SHF.L.U32 R3, R3, 0x1f, RZ ;  /* 0x0000001f03037819 */ /* 0x000fc800000006ff */
[----:B------:R-:W2:Y:S02]  /*73f0*/  SYNCS.PHASECHK.TRANS64.TRYWAIT P0, [UR24+0x338b0], R3 ;  /* 0x0338b003ff0075a7 */ /* 0x000ea40008001118 */
[----:B--2---:R-:W-:Y:S05]  /*7400*/  @!P0 BRA `(.L_x_143) ;  /* 0x000000d000948947 */ /* 0x004fea0003800000 */
.L_x_306:
[----:B------:R-:W-:Y:S05]  /*7410*/  BRA.U !UP0, `(.L_x_144) ;  /* 0x0000000108047547 */ /* 0x000fea000b800000 */
[----:B-1----:R-:W-:Y:S05]  /*7420*/  BPT.TRAP 0x1 ;  /* 0x000000040000795c */ /* 0x002fea0000300000 */
.L_x_144:
[----:B------:R-:W-:-:S09]  /*7430*/  UIADD3 UR4, UPT, UPT, UR24, 0x338a0, URZ ;  /* 0x000338a018047890 */ /* 0x000fd2000fffe0ff */
[----:B------:R2:W-:Y:S01]  /*7440*/  UTCBAR [UR4], URZ ;  /* 0x000000ff040073e9 */ /* 0x0005e200080000ff */
[----:B------:R-:W-:Y:S05]  /*7450*/  BRA.U !UP0, `(.L_x_145) ;  /* 0x0000000108047547 */ /* 0x000fea000b800000 */
[----:B-12---:R-:W-:Y:S05]  /*7460*/  BPT.TRAP 0x1 ;  /* 0x000000040000795c */ /* 0x006fea0000300000 */
.L_x_145:
[----:B------:R-:W3:Y:S02]  /*7470*/  SYNCS.PHASECHK.TRANS64.TRYWAIT P0, [UR24+0x338b8], R3 ;  /* 0x0338b803ff0075a7 */ /* 0x000ee40008001118 */
[----:B---3--:R-:W-:Y:S05]  /*7480*/  @!P0 BRA `(.L_x_146) ;  /* 0x000000d0008c8947 */ /* 0x008fea0003800000 */
.L_x_308:
[----:B------:R-:W-:Y:S05]  /*7490*/  BRA.U !UP0, `(.L_x_147) ;  /* 0x0000000108047547 */ /* 0x000fea000b800000 */
[----:B-12---:R-:W-:Y:S05]  /*74a0*/  BPT.TRAP 0x1 ;  /* 0x000000040000795c */ /* 0x006fea0000300000 */
.L_x_147:
[----:B------:R-:W-:Y:S02]  /*74b0*/  SHF.L.U32 R6, R6, 0x1f, RZ ;  /* 0x0000001f06067819 */ /* 0x000fe400000006ff */
[----:B------:R-:W-:Y:S02]  /*74c0*/  CS2R R4, SRZ ;  /* 0x0000000000047805 */ /* 0x000fe4000001ff00 */
[----:B------:R-:W3:Y:S02]  /*74d0*/  SYNCS.PHASECHK.TRANS64.TRYWAIT P0, [UR24+0x33890], R6 ;  /* 0x03389006ff0075a7 */ /* 0x000ee40008001118 */
[----:B---3--:R-:W-:Y:S05]  /*74e0*/  @!P0 BRA `(.L_x_148) ;  /* 0x000000d0008c8947 */ /* 0x008fea0003800000 */
.L_x_310:
[----:B-1----:R-:W-:Y:S02]  /*74f0*/  CS2R R2, SRZ ;  /* 0x0000000000027805 */ /* 0x002fe4000001ff00 */
[----:B------:R-:W-:Y:S01]  /*7500*/  R2UR UR45, R5 ;  /* 0x00000000052d72ca */ /* 0x000fe200000e0000 */
[----:B--2---:R-:W-:Y:S01]  /*7510*/  UIMAD UR4, UR9, 0x700, UR5 ;  /* 0x00000700090478a4 */ /* 0x004fe2000f8e0205 */
[----:B------:R-:W-:Y:S01]  /*7520*/  R2UR UR44, R4 ;  /* 0x00000000042c72ca */ /* 0x000fe200000e0000 */
[----:B------:R-:W-:Y:S01]  /*7530*/  UISETP.NE.U32.AND UP1, UPT, UR25, URZ, UPT ;  /* 0x000000ff1900728c */ /* 0x000fe2000bf25070 */
[C---:B------:R-:W-:Y:S01]  /*7540*/  R2UR UR43, R3.reuse ;  /* 0x00000000032b72ca */ /* 0x040fe200000e0000 */
        /* <DEDUP_REMOVED lines=18> */
[----:B------:R-:W-:Y:S01]  /*7670*/  UMOV UR61, 0x81d0010 ;  /* 0x081d0010003d7882 */ /* 0x000fe20000000000 */
[----:B------:R-:W-:Y:S01]  /*7680*/  UIADD3 UR6, UPT, UPT, UR34, 0x406, URZ ;  /* 0x0000040622067890 */ /* 0x000fe2000fffe0ff */
[----:B------:R-:W-:Y:S01]  /*7690*/  UMOV UR5, 0xc0004010 ;  /* 0xc000401000057882 */ /* 0x000fe20000000000 */
[----:B------:R-:W-:Y:S01]  /*76a0*/  UIADD3 UR22, UPT, UPT, UR4, 0xe0, URZ ;  /* 0x000000e004167890 */ /* 0x000fe2000fffe0ff */
[----:B------:R1:W-:Y:S01]  /*76b0*/  UTCHMMA gdesc[UR34], gdesc[UR4], tmem[UR45], tmem[UR60], idesc[UR61], UP1 ;  /* 0x00ff3c04220075ea */ /* 0x0003e2000880002d */
        /* <DEDUP_REMOVED lines=37> */
.L_x_149:
[----:B-1----:R-:W-:Y:S01]  /*7910*/  USHF.R.U32.HI UR5, URZ, 0x4, UR24 ;  /* 0x00000004ff057899 */ /* 0x002fe20008011618 */
[----:B------:R-:W-:Y:S01]  /*7920*/  IMAD.MOV.U32 R2, RZ, RZ, 0xe0 ;  /* 0x000000e0ff027424 */ /* 0x000fe200078e00ff */
[----:B------:R-:W-:Y:S01]  /*7930*/  ELECT P0, URZ, PT ;  /* 0x0000000000ff782f */ /* 0x000fe20003800000 */
[----:B------:R-:W-:Y:S02]  /*7940*/  UIADD3 UR4, UPT, UPT, UR24, 0x23000, URZ ;  /* 0x0002300018047890 */ /* 0x000fe4000fffe0ff */
[----:B------:R-:W-:Y:S02]  /*7950*/  ULOP3.LUT UR5, UR5, 0x3fff, URZ, 0xc0, !UPT ;  /* 0x00003fff05057892 */ /* 0x000fe4000f8ec0ff */
[----:B------:R-:W-:Y:S02]  /*7960*/  USHF.R.U32.HI UR4, URZ, 0x4, UR4 ;  /* 0x00000004ff047899 */ /* 0x000fe40008011604 */
[----:B------:R-:W-:Y:S02]  /*7970*/  ULOP3.LUT UR5, UR5, 0x1000000, URZ, 0xfc, !UPT ;  /* 0x0100000005057892 */ /* 0x000fe4000f8efcff */
[----:B------:R-:W-:Y:S01]  /*7980*/  ULOP3.LUT UR4, UR4, 0x3fff, URZ, 0xc0, !UPT ;  /* 0x00003fff04047892 */ /* 0x000fe2000f8ec0ff */
[----:B------:R-:W-:-:S03]  /*7990*/  UMOV UR16, 0x0 ;  /* 0x0000000000107882 */ /* 0x000fc60000000000 */
[----:B------:R-:W-:Y:S01]  /*79a0*/  @P0 R2UR UR14, R2 ;  /* 0x00000000020e02ca */ /* 0x000fe200000e0000 */
[----:B------:R-:W-:Y:S01]  /*79b0*/  ULOP3.LUT UR4, UR4, 0x4000000, URZ, 0xfc, !UPT ;  /* 0x0400000004047892 */ /* 0x000fe2000f8efcff */
[----:B------:R-:W-:Y:S01]  /*79c0*/  @P0 IMAD.U32 R0, RZ, RZ, UR5 ;  /* 0x00000005ff000e24 */ /* 0x000fe2000f8e00ff */
[----:B------:R-:W-:Y:S01]  /*79d0*/  UMOV UR17, 0x81d8010 ;  /* 0x081d801000117882 */ /* 0x000fe20000000000 */
[----:B------:R-:W-:Y:S02]  /*79e0*/  @P0 IMAD.MOV.U32 R3, RZ, RZ, -0x3fffbff0 ;  /* 0xc0004010ff030424 */ /* 0x000fe400078e00ff */
[----:B------:R-:W-:Y:S02]  /*79f0*/  @P0 IMAD.MOV.U32 R2, RZ, RZ, R0 ;  /* 0x000000ffff020224 */ /* 0x000fe400078e0000 */
[----:B------:R-:W-:Y:S01]  /*7a00*/  @P0 IMAD.U32 R13, RZ, RZ, UR4 ;  /* 0x00000004ff0d0e24 */ /* 0x000fe2000f8e00ff */
[----:B------:R-:W-:Y:S01]  /*7a10*/  @P0 R2UR.BROADCAST UR13, R3 ;  /* 0x00000000030d02ca */ /* 0x000fe200008e0000 */
[----:B------:R-:W-:Y:S01]  /*7a20*/  @P0 IMAD.MOV.U32 R3, RZ, RZ, 0x40004040 ;  /* 0x40004040ff030424 */ /* 0x000fe200078e00ff */
[----:B------:R-:W-:Y:S01]  /*7a30*/  @P0 R2UR.BROADCAST UR12, R2 ;  /* 0x00000000020c02ca */ /* 0x000fe200008e0000 */
[----:B------:R-:W-:Y:S01]  /*7a40*/  @P0 IMAD.MOV.U32 R2, RZ, RZ, R13 ;  /* 0x000000ffff020224 */ /* 0x000fe200078e000d */
[----:B------:R-:W-:-:S02]  /*7a50*/  UIADD3 UR4, UPT, UPT, UR24, 0x338a8, URZ ;  /* 0x000338a818047890 */ /* 0x000fc4000fffe0ff */
[----:B------:R-:W-:Y:S01]  /*7a60*/  @P0 R2UR.BROADCAST UR7, R3 ;  /* 0x00000000030702ca */ /* 0x000fe200008e0000 */
[----:B------:R-:W-:Y:S01]  /*7a70*/  IMAD.MOV.U32 R3, RZ, RZ, 0xe0 ;  /* 0x000000e0ff037424 */ /* 0x000fe200078e00ff */
[----:B------:R-:W-:Y:S02]  /*7a80*/  @P0 R2UR.BROADCAST UR6, R2 ;  /* 0x00000000020602ca */ /* 0x000fe400008e0000 */
[----:B------:R-:W-:-:S03]  /*7a90*/  ELECT P0, URZ, PT ;  /* 0x0000000000ff782f */ /* 0x000fc60003800000 */
[----:B------:R1:W-:Y:S08]  /*7aa0*/  UTCBAR [UR4], URZ ;  /* 0x000000ff040073e9 */ /* 0x0003f000080000ff */
[----:B------:R2:W-:Y:S02]  /*7ab0*/  UTCHMMA gdesc[UR6], gdesc[UR12], tmem[UR14], tmem[UR16], idesc[UR17], !UPT ;  /* 0x00ff100c060075ea */ /* 0x0005e4000f80000e */
[----:B------:R-:W-:Y:S01]  /*7ac0*/  @P0 R2UR UR8, R3 ;  /* 0x00000000030802ca */ /* 0x000fe200000e0000 */
[----:B------:R-:W-:-:S02]  /*7ad0*/  @P0 VIADD R4, R0, 0x20 ;  /* 0x0000002000040836 */ /* 0x000fc40000000000 */
[----:B------:R-:W-:Y:S02]  /*7ae0*/  @P0 VIADD R2, R13, 0x80 ;  /* 0x000000800d020836 */ /* 0x000fe40000000000 */
[----:B------:R-:W-:Y:S01]  /*7af0*/  @P0 IMAD.MOV.U32 R5, RZ, RZ, -0x3fffbff0 ;  /* 0xc0004010ff050424 */ /* 0x000fe200078e00ff */
[----:B------:R-:W-:Y:S01]  /*7b00*/  @P0 R2UR.BROADCAST UR10, R4 ;  /* 0x00000000040a02ca */ /* 0x000fe200008e0000 */
[----:B------:R-:W-:-:S03]  /*7b10*/  @P0 IMAD.MOV.U32 R3, RZ, RZ, 0x40004040 ;  /* 0x40004040ff030424 */ /* 0x000fc600078e00ff */
[----:B------:R-:W-:Y:S02]  /*7b20*/  @P0 R2UR.BROADCAST UR11, R5 ;  /* 0x00000000050b02ca */ /* 0x000fe400008e0000 */
[----:B------:R-:W-:Y:S01]  /*7b30*/  @P0 R2UR.BROADCAST UR5, R3 ;  /* 0x00000000030502ca */ /* 0x000fe200008e0000 */
[----:B------:R-:W-:Y:S01]  /*7b40*/  IMAD.MOV.U32 R3, RZ, RZ, 0xe0 ;  /* 0x000000e0ff037424 */ /* 0x000fe200078e00ff */
[----:B-1----:R-:W-:Y:S02]  /*7b50*/  @P0 R2UR.BROADCAST UR4, R2 ;  /* 0x00000000020402ca */ /* 0x002fe400008e0000 */
[----:B------:R-:W-:-:S11]  /*7b60*/  ELECT P0, URZ, PT ;  /* 0x0000000000ff782f */ /* 0x000fd60003800000 */
[----:B------:R1:W-:Y:S02]  /*7b70*/  UTCHMMA gdesc[UR4], gdesc[UR10], tmem[UR8], tmem[UR16], idesc[UR17], UPT ;  /* 0x00ff100a040075ea */ /* 0x0003e4000b800008 */
[----:B--2---:R-:W-:Y:S01]  /*7b80*/  @P0 R2UR UR14, R3 ;  /* 0x00000000030e02ca */ /* 0x004fe200000e0000 */
[----:B------:R-:W-:Y:S02]  /*7b90*/  @P0 VIADD R4, R0, 0x40 ;  /* 0x0000004000040836 */ /* 0x000fe40000000000 */
[----:B------:R-:W-:Y:S02]  /*7ba0*/  @P0 VIADD R2, R13, 0x100 ;  /* 0x000001000d020836 */ /* 0x000fe40000000000 */
[----:B------:R-:W-:Y:S01]  /*7bb0*/  @P0 IMAD.MOV.U32 R5, RZ, RZ, -0x3fffbff0 ;  /* 0xc0004010ff050424 */ /* 0x000fe200078e00ff */
[----:B------:R-:W-:Y:S01]  /*7bc0*/  @P0 R2UR.BROADCAST UR12, R4 ;  /* 0x00000000040c02ca */ /* 0x000fe200008e0000 */
[----:B------:R-:W-:Y:S01]  /*7bd0*/  @P0 IMAD.MOV.U32 R3, RZ, RZ, 0x40004040 ;  /* 0x40004040ff030424 */ /* 0x000fe200078e00ff */
[----:B------:R-:W-:-:S02]  /*7be0*/  @P0 R2UR.BROADCAST UR6, R2 ;  /* 0x00000000020602ca */ /* 0x000fc400008e0000 */
[----:B------:R-:W-:Y:S02]  /*7bf0*/  @P0 R2UR.BROADCAST UR13, R5 ;  /* 0x00000000050d02ca */ /* 0x000fe400008e0000 */
[----:B------:R-:W-:Y:S02]  /*7c00*/  @P0 R2UR.BROADCAST UR7, R3 ;  /* 0x00000000030702ca */ /* 0x000fe400008e0000 */
[----:B------:R-:W-:Y:S01]  /*7c10*/  ELECT P0, URZ, PT ;  /* 0x0000000000ff782f */ /* 0x000fe20003800000 */
[----:B------:R-:W-:-:S10]  /*7c20*/  IMAD.MOV.U32 R3, RZ, RZ, 0xe0 ;  /* 0x000000e0ff037424 */ /* 0x000fd400078e00ff */
[----:B------:R2:W-:Y:S02]  /*7c30*/  UTCHMMA gdesc[UR6], gdesc[UR12], tmem[UR14], tmem[UR16], idesc[UR17], UPT ;  /* 0x00ff100c060075ea */ /* 0x0005e4000b80000e */
[----:B-1----:R-:W-:Y:S01]  /*7c40*/  @P0 R2UR UR8, R3 ;  /* 0x00000000030802ca */ /* 0x002fe200000e0000 */
        /* <DEDUP_REMOVED lines=41> */
[----:B------:R-:W-:Y:S01]  /*7ee0*/  @P0 R2UR.BROADCAST UR6, R2 ;  /* 0x00000000020602ca */ /* 0x000fe200008e0000 */
[----:B------:R-:W-:Y:S01]  /*7ef0*/  VIADD R4, R0, 0xe0 ;  /* 0x000000e000047836 */ /* 0x000fe20000000000 */
[----:B------:R-:W-:Y:S01]  /*7f00*/  @P0 R2UR.BROADCAST UR13, R5 ;  /* 0x00000000050d02ca */ /* 0x000fe200008e0000 */
[----:B------:R-:W-:Y:S01]  /*7f10*/  VIADD R2, R13, 0x380 ;  /* 0x000003800d027836 */ /* 0x000fe20000000000 */
[----:B------:R-:W-:-:S02]  /*7f20*/  @P0 R2UR.BROADCAST UR7, R3 ;  /* 0x00000000030702ca */ /* 0x000fc400008e0000 */
[----:B------:R-:W-:Y:S01]  /*7f30*/  ELECT P0, URZ, PT ;  /* 0x0000000000ff782f */ /* 0x000fe20003800000 */
[----:B------:R-:W-:-:S12]  /*7f40*/  IMAD.MOV.U32 R3, RZ, RZ, 0xe0 ;  /* 0x000000e0ff037424 */ /* 0x000fd800078e00ff */
[----:B-1----:R-:W-:Y:S01]  /*7f50*/  @P0 R2UR.BROADCAST UR10, R4 ;  /* 0x00000000040a02ca */ /* 0x002fe200008e0000 */
[----:B------:R1:W-:Y:S01]  /*7f60*/  UTCHMMA gdesc[UR6], gdesc[UR12], tmem[UR14], tmem[UR16], idesc[UR17], UPT ;  /* 0x00ff100c060075ea */ /* 0x0003e2000b80000e */
[----:B------:R-:W-:Y:S01]  /*7f70*/  @P0 R2UR UR8, R3 ;  /* 0x00000000030802ca */ /* 0x000fe200000e0000 */
[----:B------:R-:W-:Y:S01]  /*7f80*/  @P0 IMAD.MOV.U32 R5, RZ, RZ, -0x3fffbff0 ;  /* 0xc0004010ff050424 */ /* 0x000fe200078e00ff */
[----:B------:R-:W-:Y:S01]  /*7f90*/  @P0 R2UR.BROADCAST UR4, R2 ;  /* 0x00000000020402ca */ /* 0x000fe200008e0000 */
[----:B------:R-:W-:-:S03]  /*7fa0*/  @P0 IMAD.MOV.U32 R3, RZ, RZ, 0x40004040 ;  /* 0x40004040ff030424 */ /* 0x000fc600078e00ff */
[----:B------:R-:W-:Y:S02]  /*7fb0*/  @P0 R2UR.BROADCAST UR11, R5 ;  /* 0x00000000050b02ca */ /* 0x000fe400008e0000 */
[----:B------:R-:W-:Y:S01]  /*7fc0*/  @P0 R2UR.BROADCAST UR5, R3 ;  /* 0x00000000030502ca */ /* 0x000fe200008e0000 */
[----:B-1----:R-:W-:Y:S01]  /*7fd0*/  UMOV UR6, 0x0 ;  /* 0x0000000000067882 */ /* 0x002fe20000000000 */
[----:B------:R-:W-:-:S11]  /*7fe0*/  UMOV UR7, 0x81d8010 ;  /* 0x081d801000077882 */ /* 0x000fd60000000000 */
[----:B------:R1:W-:Y:S01]  /*7ff0*/  UTCHMMA gdesc[UR4], gdesc[UR10], tmem[UR8], tmem[UR6], idesc[UR7], UPT ;  /* 0x00ff060a040075ea */ /* 0x0003e2000b800008 */
[----:B------:R-:W-:Y:S05]  /*8000*/  BRA.U !UP0, `(.L_x_150) ;  /* 0x0000000108047547 */ /* 0x000fea000b800000 */
[----:B-1----:R-:W-:Y:S05]  /*8010*/  BPT.TRAP 0x1 ;  /* 0x000000040000795c */ /* 0x002fea0000300000 */
.L_x_150:
[----:B-1----:R-:W-:Y:S01]  /*8020*/  UIADD3 UR4, UPT, UPT, UR24, 0x33870, URZ ;  /* 0x0003387018047890 */ /* 0x002fe2000fffe0ff */
[----:B------:R-:W-:Y:S08]  /*8030*/  BSSY.RECONVERGENT B0, `(.L_x_151) ;  /* 0x0000004000007945 */ /* 0x000ff00003800200 */
[----:B------:R1:W-:Y:S01]  /*8040*/  UTCBAR [UR4], URZ ;  /* 0x000000ff040073e9 */ /* 0x0003e200080000ff */
[----:B------:R-:W-:Y:S05]  /*8050*/  @!P2 BRA `(.L_x_152) ;  /* 0x000000000004a947 */ /* 0x000fea0003800000 */
[----:B-1----:R-:W-:Y:S05]  /*8060*/  BPT.TRAP 0x1 ;  /* 0x000000040000795c */ /* 0x002fea0000300000 */
.L_x_152:
[----:B-1----:R-:W-:Y:S05]  /*8070*/  BSYNC.RECONVERGENT B0 ;  /* 0x0000000000007941 */ /* 0x002fea0003800200 */
.L_x_151:
[----:B------:R-:W-:-:S04]  /*8080*/  ULEA UR9, UR9, UR24, 0x3 ;  /* 0x0000001809097291 */ /* 0x000fc8000f8e18ff */
[----:B------:R-:W-:-:S09]  /*8090*/  UIADD3 UR9, UPT, UPT, UR9, 0x33810, URZ ;  /* 0x0003381009097890 */ /* 0x000fd2000fffe0ff */
[----:B------:R1:W-:Y:S01]  /*80a0*/  UTCBAR [UR9], URZ ;  /* 0x000000ff090073e9 */ /* 0x0003e200080000ff */
[----:B------:R-:W-:Y:S05]  /*80b0*/  BRA.U !UP0, `(.L_x_153) ;  /* 0x0000000108047547 */ /* 0x000fea000b800000 */
[----:B-1----:R-:W-:Y:S05]  /*80c0*/  BPT.TRAP 0x1 ;  /* 0x000000040000795c */ /* 0x002fea0000300000 */
.L_x_153:
[----:B------:R-:W-:-:S13]  /*80d0*/  ELECT P0, URZ, PT ;  /* 0x0000000000ff782f */ /* 0x000fda0003800000 */
[----:B-1----:R-:W-:Y:S05]  /*80e0*/  @!P0 EXIT ;  /* 0x000000000000894d */ /* 0x002fea0003800000 */
[----:B------:R-:W-:-:S09]  /*80f0*/  UIADD3 UR4, UPT, UPT, UR24, 0x33898, URZ ;  /* 0x0003389818047890 */ /* 0x000fd2000fffe0ff */
[----:B------:R1:W-:Y:S01]  /*8100*/  UTCBAR [UR4], URZ ;  /* 0x000000ff040073e9 */ /* 0x0003e200080000ff */
[----:B------:R-:W-:Y:S01]  /*8110*/  NOP ;  /* 0x0000000000007918 */ /* 0x000fe20000000000 */
[----:B-1----:R-:W-:Y:S05]  /*8120*/  EXIT ;  /* 0x000000000000794d */ /* 0x002fea0003800000 */
.L_x_48:
[----:B------:R-:W-:Y:S01]  /*8130*/  IMAD.MOV.U32 R0, RZ, RZ, -0x3 ;  /* 0xfffffffdff007424 */ /* 0x000fe200078e00ff */
[----:B--2---:R-:W-:-:S04]  /*8140*/  MOV R2, UR47 ;  /* 0x0000002f00027c02 */ /* 0x004fc80008000f00 */
[----:B------:R-:W-:-:S05]  /*8150*/  VIADDMNMX.U32 R2, R0, R2, 0x2, PT ;  /* 0x0000000200027446 */ /* 0x000fca0003800002 */
[----:B------:R-:W-:-:S06]  /*8160*/  IMAD.SHL.U32 R2, R2, 0x4, RZ ;  /* 0x0000000402027824 */ /* 0x000fcc00078e00ff */
[----:B------:R-:W1:Y:S02]  /*8170*/  LDC R2, c[0x2][R2+0xc] ;  /* 0x0080030002027b82 */ /* 0x000e640000000800 */
[----:B-1----:R-:W-:-:S04]  /*8180*/  SHF.R.S32.HI R3, RZ, 0x1f, R2 ;  /* 0x0000001fff037819 */ /* 0x002fc80000011402 */
.L_x_330:
[----:B------:R-:W-:Y:S05]  /*8190*/  BRX R2 -0x81a0                                                                                                                                                                                                                                              (*"BRANCH_TARGETS .L_x_175,.L_x_154,.L_x_329"*) ;  /* 0xffffff7c02987949 */ /* 0x000fea000383ffff */
.L_x_154:
[----:B------:R-:W-:-:S08]  /*81a0*/  NOP ;  /* 0x0000000000007918 */ /* 0x000fd00000000000 */
[----:B------:R-:W1:Y:S02]  /*81b0*/  USETMAXREG.TRY_ALLOC.CTAPOOL UP0, 0x98 ;  /* 0x00000098000079c8 */ /* 0x000e640008000600 */
[----:B-1----:R-:W-:Y:S05]  /*81c0*/  BRA.U !UP0, `(.L_x_154) ;  /* 0xfffffffd08f47547 */ /* 0x002fea000b83ffff */
[----:B------:R-:W-:Y:S01]  /*81d0*/  HFMA2 R146, -RZ, RZ, 0, 0 ;  /* 0x00000000ff927431 */ /* 0x000fe200000001ff */
[----:B------:R-:W-:Y:S01]  /*81e0*/  UMOV UR15, 0xfffffffc ;  /* 0xfffffffc000f7882 */ /* 0x000fe20000000000 */
[----:B------:R-:W-:Y:S01]  /*81f0*/  UMOV UR11, URZ ;  /* 0x000000ff000b7c82 */ /* 0x000fe20008000000 */
.L_x_174:
[----:B------:R-:W-:-:S09]  /*8200*/  UISETP.NE.AND UP0, UPT, UR47, 0x4, UPT ;  /* 0x000000042f00788c */ /* 0x000fd2000bf05270 */
[----:B-123--:R-:W-:Y:S05]  /*8210*/  BRA.U !UP0, `(.L_x_155) ;  /* 0x0000000108047547 */ /* 0x00efea000b800000 */
[----:B------:R-:W-:Y:S05]  /*8220*/  BPT.TRAP 0x1 ;  /* 0x000000040000795c */ /* 0x000fea0000300000 */
.L_x_155:
[----:B------:R-:W1:Y:S01]  /*8230*/  S2UR UR8, SR_CgaCtaId ;  /* 0x00000000000879c3 */ /* 0x000e620000008800 */
[----:B------:R-:W-:Y:S01]  /*8240*/  UMOV UR14, 0x400 ;  /* 0x00000400000e7882 */ /* 0x000fe20000000000 */
[----:B------:R-:W-:Y:S01]  /*8250*/  SHF.L.U32 R0, R146, 0x1f, RZ ;  /* 0x0000001f92007819 */ /* 0x000fe200000006ff */
[----:B------:R-:W2:Y:S01]  /*8260*/  S2R R147, SR_TID.X ;  /* 0x0000000000937919 */ /* 0x000ea20000002100 */
[----:B-1----:R-:W-:-:S09]  /*8270*/  ULEA UR14, UR8, UR14, 0x18 ;  /* 0x0000000e080e7291 */ /* 0x002fd2000f8ec0ff */
[----:B------:R-:W1:Y:S01]  /*8280*/  SYNCS.PHASECHK.TRANS64.TRYWAIT P0, [UR14+0x33870], R0 ;  /* 0x03387000ff0075a7 */ /* 0x000e62000800110e */
[----:B--2---:R-:W-:-:S05]  /*8290*/  IMAD.U32 R5, R147, 0x10000, RZ ;  /* 0x0001000093057824 */ /* 0x004fca00078e00ff */
[----:B------:R-:W-:-:S04]  /*82a0*/  LOP3.LUT R5, R5, 0xe00000, RZ, 0xc0, !PT ;  /* 0x00e0000005057812 */ /* 0x000fc800078ec0ff */
[C---:B------:R-:W-:Y:S02]  /*82b0*/  LOP3.LUT R4, R5.reuse, 0xe0, RZ, 0xfc, !PT ;  /* 0x000000e005047812 */ /* 0x040fe400078efcff */
[----:B------:R-:W-:Y:S01]  /*82c0*/  LOP3.LUT R3, R5, 0x100, RZ, 0xfc, !PT ;  /* 0x0000010005037812 */ /* 0x000fe200078efcff */
[----:B-1----:R-:W-:Y:S06]  /*82d0*/  @!P0 BRA `(.L_x_156) ;  /* 0x000000c400288947 */ /* 0x002fec0003800000 */
.L_x_312:
[C---:B-1----:R-:W-:Y:S02]  /*82e0*/  LOP3.LUT R2, R5.reuse, 0x120, RZ, 0xfc, !PT ;  /* 0x0000012005027812 */ /* 0x042fe400078efcff */
[----:B------:R-:W-:Y:S02]  /*82f0*/  LOP3.LUT R0, R5, 0x140, RZ, 0xfc, !PT ;  /* 0x0000014005007812 */ /* 0x000fe400078efcff */
[----:B------:R-:W-:Y:S02]  /*8300*/  R2UR UR7, R4 ;  /* 0x00000000040772ca */ /* 0x000fe400000e0000 */
[----:B------:R-:W-:Y:S02]  /*8310*/  R2UR UR6, R3 ;  /* 0x00000000030672ca */ /* 0x000fe400000e0000 */
[----:B------:R-:W-:Y:S02]  /*8320*/  R2UR UR5, R2 ;  /* 0x00000000020572ca */ /* 0x000fe400000e0000 */
[----:B------:R-:W-:-:S07]  /*8330*/  R2UR UR4, R0 ;  /* 0x00000000000472ca */ /* 0x000fce00000e0000 */
[----:B------:R-:W1:Y:S02]  /*8340*/  LDTM.x32 R100, tmem[UR7] ;  /* 0x00000007006479ee */ /* 0x000e6400082c0000 */
[----:B------:R-:W2:Y:S02]  /*8350*/  LDTM.x32 R68, tmem[UR6] ;  /* 0x00000006004479ee */ /* 0x000ea400082c0000 */
[----:B------:R-:W3:Y:S02]  /*8360*/  LDTM.x32 R36, tmem[UR5] ;  /* 0x00000005002479ee */ /* 0x000ee400082c0000 */
[----:B------:R-:W4:Y:S01]  /*8370*/  LDTM.x32 R4, tmem[UR4] ;  /* 0x00000004000479ee */ /* 0x000f2200082c0000 */
[----:B------:R-:W-:Y:S01]  /*8380*/  NOP ;  /* 0x0000000000007918 */ /* 0x000fe20000000000 */
[----:B------:R-:W-:Y:S05]  /*8390*/  BRA.U !UP0, `(.L_x_157) ;  /* 0x0000000108087547 */ /* 0x000fea000b800000 */
[----:B------:R-:W-:Y:S05]  /*83a0*/  BPT.TRAP 0x1 ;  /* 0x000000040000795c */ /* 0x000fea0000300000 */
[----:B------:R-:W-:Y:S05]  /*83b0*/  BPT.TRAP 0x1 ;  /* 0x000000040000795c */ /* 0x000fea0000300000 */
.L_x_157:
[----:B------:R-:W-:Y:S01]  /*83c0*/  UIADD3 UR15, UPT, UPT, UR15, 0x4, URZ ;  /* 0x000000040f0f7890 */ /* 0x000fe2000fffe0ff */
[----:B------:R-:W-:Y:S01]  /*83d0*/  LOP3.LUT P0, RZ, R147, 0x7f, RZ, 0xc0, !PT ;  /* 0x0000007f93ff7812 */ /* 0x000fe2000780c0ff */
[----:B------:R-:W-:Y:S01]  /*83e0*/  UIADD3 UR4, UPT, UPT, UR14, 0x33878, URZ ;  /* 0x000338780e047890 */ /* 0x000fe2000fffe0ff */
[----:B------:R-:W-:Y:S03]  /*83f0*/  BSSY.RECONVERGENT B0, `(.L_x_158) ;  /* 0x0000006000007945 */ /* 0x000fe60003800200 */
[----:B------:R-:W-:Y:S01]  /*8400*/  ISETP.NE.AND P0, PT, RZ, UR15, !P0 ;  /* 0x0000000fff007c0c */ /* 0x000fe2000c705270 */
[----:B------:R-:W-:-:S09]  /*8410*/  UPRMT UR4, UR8, 0x654, UR4 ;  /* 0x0000065408047896 */ /* 0x000fd20008000004 */
[----:B----4-:R-:W-:Y:S03]  /*8420*/  SYNCS.ARRIVE.TRANS64.RED.A1T0 RZ, [UR4], RZ ;  /* 0x000000ffffff79a7 */ /* 0x010fe60008100404 */
[----:B------:R-:W-:Y:S05]  /*8430*/  @!P0 BRA `(.L_x_159) ;  /* 0x0000000000048947 */ /* 0x000fea0003800000 */
[----:B------:R-:W-:-:S04]  /*8440*/  DEPBAR.LE SB0, 0x1 ;  /* 0x000080400000791a */ /* 0x000fc80000000000 */
.L_x_159:
[----:B------:R-:W-:Y:S05]  /*8450*/  BSYNC.RECONVERGENT B0 ;  /* 0x0000000000007941 */ /* 0x000fea0003800200 */
.L_x_158:
[----:B------:R-:W4:Y:S01]  /*8460*/  S2UR UR6, SR_SWINHI ;  /* 0x00000000000679c3 */ /* 0x000f220000002f00 */
[----:B------:R-:W-:-:S07]  /*8470*/  IMAD.SHL.U32 R0, R147, 0x20, RZ ;  /* 0x0000002093007824 */ /* 0x000fce00078e00ff */
[----:B------:R-:W-:Y:S01]  /*8480*/  BAR.SYNC.DEFER_BLOCKING 0x2, 0x80 ;  /* 0x0082000000007b1d */ /* 0x000fe20000010000 */
[----:B------:R-:W-:-:S07]  /*8490*/  LOP3.LUT R0, R0, 0x1fe0, RZ, 0xc0, !PT ;  /* 0x00001fe000007812 */ /* 0x000fce00078ec0ff */
[----:B------:R-:W1:Y:S01]  /*84a0*/  S2UR UR13, SR_CTAID.Z ;  /* 0x00000000000d79c3 */ /* 0x000e620000002700 */
[----:B------:R-:W-:Y:S07]  /*84b0*/  BSSY.RECONVERGENT B0, `(.L_x_160) ;  /* 0x0000047000007945 */ /* 0x000fee0003800200 */
[----:B------:R-:W1:Y:S01]  /*84c0*/  S2UR UR12, SR_CTAID.Y ;  /* 0x00000000000c79c3 */ /* 0x000e620000002600 */
[----:B------:R-:W-:Y:S01]  /*84d0*/  UMOV UR4, UR14 ;  /* 0x0000000e00047c82 */ /* 0x000fe20008000000 */
[----:B----4-:R-:W-:Y:S01]  /*84e0*/  UMOV UR5, UR6 ;  /* 0x0000000600057c82 */ /* 0x010fe20008000000 */
[----:B------:R-:W4:Y:S01]  /*84f0*/  LDCU.64 UR6, c[0x0][0x348] ;  /* 0x00006900ff0677ac */ /* 0x000f220008000a00 */
[----:B------:R-:W-:-:S02]  /*8500*/  IMAD.U32 R2, RZ, RZ, UR4 ;  /* 0x00000004ff027e24 */ /* 0x000fc4000f8e00ff */
[----:B------:R-:W-:Y:S02]  /*8510*/  IMAD.U32 R3, RZ, RZ, UR5 ;  /* 0x00000005ff037e24 */ /* 0x000fe4000f8e00ff */
[----:B------:R-:W-:-:S03]  /*8520*/  IMAD.WIDE.U32 R2, R0, 0x4, R2 ;  /* 0x0000000400027825 */ /* 0x000fc600078e0002 */
[----:B------:R-:W-:-:S05]  /*8530*/  IADD3 R0, P1, PT, R2, 0x2b000, RZ ;  /* 0x0002b00002007810 */ /* 0x000fca0007f3e0ff */
[----:B------:R-:W-:-:S05]  /*8540*/  IMAD.X R145, RZ, RZ, R3, P1 ;  /* 0x000000ffff917224 */ /* 0x000fca00008e0603 */
[----:B------:R-:W-:-:S04]  /*8550*/  SHF.R.U64 R132, R0, 0x3, R145 ;  /* 0x0000000300847819 */ /* 0x000fc80000001291 */
[----:B------:R-:W-:Y:S02]  /*8560*/  LOP3.LUT R144, R0, 0x70, R132, 0x78, !PT ;  /* 0x0000007000907812 */ /* 0x000fe400078e7884 */
[----:B------:R-:W-:-:S03]  /*8570*/  IADD3 R0, P1, PT, R2, 0x2b010, RZ ;  /* 0x0002b01002007810 */ /* 0x000fc60007f3e0ff */
[----:B-1----:R1:W-:Y:S02]  /*8580*/  ST.E.128 desc[UR62][R144.64], R100 ;  /* 0x0000006490007985 */ /* 0x0023e4000c101d3e */
[----:B------:R-:W-:-:S05]  /*8590*/  IMAD.X R143, RZ, RZ, R3, P1 ;  /* 0x000000ffff8f7224 */ /* 0x000fca00008e0603 */
[----:B-1----:R-:W-:Y:S02]  /*85a0*/  SHF.R.U64 R101, R0, 0x3, R143 ;  /* 0x0000000300657819 */ /* 0x002fe4000000128f */
[----:B------:R-:W-:Y:S02]  /*85b0*/  IADD3 R100, P2, PT, R2, 0x2b020, RZ ;  /* 0x0002b02002647810 */ /* 0x000fe40007f5e0ff */
[----:B------:R-:W-:Y:S02]  /*85c0*/  LOP3.LUT R142, R0, 0x70, R101, 0x78, !PT ;  /* 0x00000070008e7812 */ /* 0x000fe400078e7865 */
[----:B------:R-:W-:Y:S01]  /*85d0*/  IADD3 R0, P1, PT, R2, 0x2b030, RZ ;  /* 0x0002b03002007810 */ /* 0x000fe20007f3e0ff */
[--C-:B------:R-:W-:Y:S02]  /*85e0*/  IMAD.X R141, RZ, RZ, R3.reuse, P2 ;  /* 0x000000ffff8d7224 */ /* 0x100fe400010e0603 */
[----:B------:R-:W-:Y:S02]  /*85f0*/  ST.E.128 desc[UR62][R142.64], R104 ;  /* 0x000000688e007985 */ /* 0x000fe4000c101d3e */
[----:B------:R-:W-:Y:S01]  /*8600*/  IMAD.X R139, RZ, RZ, R3, P1 ;  /* 0x000000ffff8b7224 */ /* 0x000fe200008e0603 */
[----:B------:R-:W-:-:S04]  /*8610*/  SHF.R.U64 R101, R100, 0x3, R141 ;  /* 0x0000000364657819 */ /* 0x000fc8000000128d */
[----:B------:R-:W-:Y:S02]  /*8620*/  SHF.R.U64 R102, R0, 0x3, R139 ;  /* 0x0000000300667819 */ /* 0x000fe4000000128b */
[----:B------:R-:W-:Y:S02]  /*8630*/  LOP3.LUT R140, R100, 0x70, R101, 0x78, !PT ;  /* 0x00000070648c7812 */ /* 0x000fe400078e7865 */
[----:B------:R-:W-:Y:S02]  /*8640*/  LOP3.LUT R138, R0, 0x70, R102, 0x78, !PT ;  /* 0x00000070008a7812 */ /* 0x000fe400078e7866 */
[C---:B------:R-:W-:Y:S01]  /*8650*/  IADD3 R102, P1, PT, R2.reuse, 0x2b040, RZ ;  /* 0x0002b04002667810 */ /* 0x040fe20007f3e0ff */
[----:B------:R-:W-:Y:S01]  /*8660*/  ST.E.128 desc[UR62][R140.64], R108 ;  /* 0x0000006c8c007985 */ /* 0x000fe2000c101d3e */
[C---:B------:R-:W-:Y:S02]  /*8670*/  IADD3 R101, P3, PT, R2.reuse, 0x2b050, RZ ;  /* 0x0002b05002657810 */ /* 0x040fe40007f7e0ff */
[C---:B------:R-:W-:Y:S01]  /*8680*/  IADD3 R0, P2, PT, R2.reuse, 0x2b060, RZ ;  /* 0x0002b06002007810 */ /* 0x040fe20007f5e0ff */
[--C-:B------:R-:W-:Y:S01]  /*8690*/  IMAD.X R137, RZ, RZ, R3.reuse, P1 ;  /* 0x000000ffff897224 */ /* 0x100fe200008e0603 */
[----:B------:R-:W-:Y:S01]  /*86a0*/  IADD3 R100, P1, PT, R2, 0x2b070, RZ ;  /* 0x0002b07002647810 */ /* 0x000fe20007f3e0ff */
[--C-:B------:R-:W-:Y:S01]  /*86b0*/  IMAD.X R135, RZ, RZ, R3.reuse, P3 ;  /* 0x000000ffff877224 */ /* 0x100fe200018e0603 */
[----:B------:R1:W-:Y:S01]  /*86c0*/  ST.E.128 desc[UR62][R138.64], R112 ;  /* 0x000000708a007985 */ /* 0x0003e2000c101d3e */
[----:B------:R-:W-:Y:S01]  /*86d0*/  IMAD.X R133, RZ, RZ, R3, P2 ;  /* 0x000000ffff857224 */ /* 0x000fe200010e0603 */
[----:B------:R-:W-:-:S04]  /*86e0*/  SHF.R.U64 R103, R102, 0x3, R137 ;  /* 0x0000000366677819 */ /* 0x000fc80000001289 */
[----:B------:R-:W-:Y:S02]  /*86f0*/  LOP3.LUT R136, R102, 0x70, R103, 0x78, !PT ;  /* 0x0000007066887812 */ /* 0x000fe400078e7867 */
[C---:B------:R-:W-:Y:S02]  /*8700*/  SHF.R.U64 R102, R101.reuse, 0x3, R135 ;  /* 0x0000000365667819 */ /* 0x040fe40000001287 */
[C---:B------:R-:W-:Y:S01]  /*8710*/  SHF.R.U64 R103, R0.reuse, 0x3, R133 ;  /* 0x0000000300677819 */ /* 0x040fe20000001285 */
[----:B------:R-:W-:Y:S01]  /*8720*/  ST.E.128 desc[UR62][R136.64], R116 ;  /* 0x0000007488007985 */ /* 0x000fe2000c101d3e */
[----:B------:R-:W-:Y:S02]  /*8730*/  LOP3.LUT R134, R101, 0x70, R102, 0x78, !PT ;  /* 0x0000007065867812 */ /* 0x000fe400078e7866 */
[----:B------:R-:W-:-:S03]  /*8740*/  LOP3.LUT R132, R0, 0x70, R103, 0x78, !PT ;  /* 0x0000007000847812 */ /* 0x000fc600078e7867 */
[----:B------:R5:W-:Y:S04]  /*8750*/  ST.E.128 desc[UR62][R134.64], R120 ;  /* 0x0000007886007985 */ /* 0x000be8000c101d3e */
[----:B------:R2:W-:Y:S01]  /*8760*/  ST.E.128 desc[UR62][R132.64], R124 ;  /* 0x0000007c84007985 */ /* 0x0005e2000c101d3e */
[----:B-1----:R-:W-:-:S05]  /*8770*/  IMAD.X R115, RZ, RZ, R3, P1 ;  /* 0x000000ffff737224 */ /* 0x002fca00008e0603 */
[----:B------:R-:W-:-:S04]  /*8780*/  SHF.R.U64 R104, R100, 0x3, R115 ;  /* 0x0000000364687819 */ /* 0x000fc80000001273 */
[----:B------:R-:W-:-:S05]  /*8790*/  LOP3.LUT R114, R100, 0x70, R104, 0x78, !PT ;  /* 0x0000007064727812 */ /* 0x000fca00078e7868 */
[----:B------:R1:W-:Y:S01]  /*87a0*/  ST.E.128 desc[UR62][R114.64], R128 ;  /* 0x0000008072007985 */ /* 0x0003e2000c101d3e */
[----:B-----5:R-:W-:Y:S01]  /*87b0*/  LOP3.LUT P6, R121, R147, 0x7f, RZ, 0xc0, !PT ;  /* 0x0000007f93797812 */ /* 0x020fe200078cc0ff */
[----:B------:R-:W-:Y:S01]  /*87c0*/  @!PT LDS RZ, [RZ] ;  /* 0x00000000fffff984 */ /* 0x000fe20000000800 */
[----:B------:R-:W-:Y:S01]  /*87d0*/  @!PT LDS RZ, [RZ] ;  /* 0x00000000fffff984 */ /* 0x000fe20000000800 */
[----:B------:R-:W-:Y:S01]  /*87e0*/  @!PT LDS RZ, [RZ] ;  /* 0x00000000fffff984 */ /* 0x000fe20000000800 */
[----:B------:R-:W-:Y:S01]  /*87f0*/  @!PT LDS RZ, [RZ] ;  /* 0x00000000fffff984 */ /* 0x000fe20000000800 */
[----:B------:R5:W-:Y:S06]  /*8800*/  MEMBAR.ALL.CTA ;  /* 0x0000000000007992 */ /* 0x000bec0000008000 */
[----:B-----5:R-:W5:Y:S02]  /*8810*/  FENCE.VIEW.ASYNC.S ;  /* 0x00000000000073c6 */ /* 0x020f640000000000 */
[----:B-----5:R-:W-:Y:S06]  /*8820*/  BAR.SYNC.DEFER_BLOCKING 0x2, 0x80 ;  /* 0x0082000000007b1d */ /* 0x020fec0000010000 */
[----:B--2-4-:R-:W-:Y:S05]  /*8830*/  @P6 BRA `(.L_x_161) ;  /* 0x0000000000386947 */ /* 0x014fea0003800000 */
[----:B------:R-:W2:Y:S01]  /*8840*/  LDL R107, [R1] ;  /* 0x00000000016b7983 */ /* 0x000ea20000100800 */
[----:B------:R-:W-:Y:S01]  /*8850*/  UIADD3 UR4, UP0, UPT, UR6, 0x500, URZ ;  /* 0x0000050006047890 */ /* 0x000fe2000ff1e0ff */
[----:B------:R-:W-:Y:S01]  /*8860*/  PLOP3.LUT P1, PT, PT, PT, PT, 0x80, 0x8 ;  /* 0x000000000008781c */ /* 0x000fe20003f2f070 */
[----:B------:R-:W-:Y:S02]  /*8870*/  UIADD3 UR8, UPT, UPT, UR14, 0x2b000, URZ ;  /* 0x0002b0000e087890 */ /* 0x000fe4000fffe0ff */
[----:B------:R-:W-:Y:S01]  /*8880*/  UIADD3.X UR5, UPT, UPT, URZ, UR7, URZ, UP0, !UPT ;  /* 0x00000007ff057290 */ /* 0x000fe200087fe4ff */
[----:B------:R-:W-:Y:S01]  /*8890*/  UMOV UR9, URZ ;  /* 0x000000ff00097c82 */ /* 0x000fe20008000000 */
[----:B--2---:R-:W-:-:S13]  /*88a0*/  R2UR UR10, R107 ;  /* 0x000000006b0a72ca */ /* 0x004fda00000e0000 */
[----:B------:R-:W-:-:S12]  /*88b0*/  USHF.L.U32 UR10, UR10, 0x7, URZ ;  /* 0x000000070a0a7899 */ /* 0x000fd800080006ff */
.L_x_162:
[----:B------:R-:W-:Y:S01]  /*88c0*/  @P1 ELECT P2, URZ, PT ;  /* 0x0000000000ff182f */ /* 0x000fe20003840000 */
[----:B------:R2:W-:-:S12]  /*88d0*/  UTMAREDG.5D.ADD [UR8], [UR4] ;  /* 0x00000008040073b6 */ /* 0x0005d80008020000 */
[----:B------:R-:W-:Y:S02]  /*88e0*/  @P2 PLOP3.LUT P1, PT, P2, PT, PT, 0x8, 0x80 ;  /* 0x000000000080281c */ /* 0x000fe4000172e170 */
[----:B------:R-:W-:-:S11]  /*88f0*/  PLOP3.LUT P2, PT, PT, PT, PT, 0x8, 0x80 ;  /* 0x000000000080781c */ /* 0x000fd60003f4e170 */
[----:B--2---:R-:W-:Y:S05]  /*8900*/  @P1 BRA.U.ANY `(.L_x_162) ;  /* 0xfffffffd00ec1947 */ /* 0x004fea000393ffff */
[----:B------:R0:W-:Y:S02]  /*8910*/  UTMACMDFLUSH ;  /* 0x00000000000079b7 */ /* 0x0001e40000000000 */
.L_x_161:
[----:B------:R-:W-:Y:S05]  /*8920*/  BSYNC.RECONVERGENT B0 ;  /* 0x0000000000007941 */ /* 0x000fea0003800200 */
.L_x_160:
[C---:B------:R-:W-:Y:S01]  /*8930*/  IADD3 R0, P3, PT, R2.reuse, 0x2f000, RZ ;  /* 0x0002f00002007810 */ /* 0x040fe20007f7e0ff */
[----:B------:R-:W-:Y:S01]  /*8940*/  BSSY.RECONVERGENT B0, `(.L_x_163) ;  /* 0x0000022000007945 */ /* 0x000fe20003800200 */
[C---:B------:R-:W-:Y:S02]  /*8950*/  IADD3 R100, P2, PT, R2.reuse, 0x2f010, RZ ;  /* 0x0002f01002647810 */ /* 0x040fe40007f5e0ff */
[C---:B------:R-:W-:Y:S01]  /*8960*/  IADD3 R102, P1, PT, R2.reuse, 0x2f020, RZ ;  /* 0x0002f02002667810 */ /* 0x040fe20007f3e0ff */
[--C-:B------:R-:W-:Y:S01]  /*8970*/  IMAD.X R113, RZ, RZ, R3.reuse, P3 ;  /* 0x000000ffff717224 */ /* 0x100fe200018e0603 */
        /* <DEDUP_REMOVED lines=8> */
[----:B------:R-:W-:Y:S01]  /*8a00*/  IADD3 R2, P1, PT, R2, 0x2f070, RZ ;  /* 0x0002f07002027810 */ /* 0x000fe20007f3e0ff */
[----:B------:R-:W-:Y:S01]  /*8a10*/  IMAD.X R103, RZ, RZ, R3, P3 ;  /* 0x000000ffff677224 */ /* 0x000fe200018e0603 */
[----:B------:R-:W-:Y:S01]  /*8a20*/  SHF.R.U64 R106, R0, 0x3, R113 ;  /* 0x00000003006a7819 */ /* 0x000fe20000001271 */
[----:B------:R-:W-:Y:S01]  /*8a30*/  IMAD.X R101, RZ, RZ, R3, P2 ;  /* 0x000000ffff657224 */ /* 0x000fe200010e0603 */
[----:B------:R-:W-:Y:S01]  /*8a40*/  SHF.R.U64 R108, R100, 0x3, R111 ;  /* 0x00000003646c7819 */ /* 0x000fe2000000126f */
[----:B------:R-:W-:Y:S01]  /*8a50*/  IMAD.X R3, RZ, RZ, R3, P1 ;  /* 0x000000ffff037224 */ /* 0x000fe200008e0603 */
[----:B------:R-:W-:-:S02]  /*8a60*/  SHF.R.U64 R119, R102, 0x3, R109 ;  /* 0x0000000366777819 */ /* 0x000fc4000000126d */
[----:B------:R-:W-:Y:S02]  /*8a70*/  SHF.R.U64 R120, R104, 0x3, R107 ;  /* 0x0000000368787819 */ /* 0x000fe4000000126b */
[----:B------:R-:W-:Y:S02]  /*8a80*/  LOP3.LUT R112, R0, 0x70, R106, 0x78, !PT ;  /* 0x0000007000707812 */ /* 0x000fe400078e786a */
[----:B------:R-:W-:Y:S02]  /*8a90*/  LOP3.LUT R110, R100, 0x70, R108, 0x78, !PT ;  /* 0x00000070646e7812 */ /* 0x000fe400078e786c */
[----:B------:R-:W-:Y:S02]  /*8aa0*/  LOP3.LUT R108, R102, 0x70, R119, 0x78, !PT ;  /* 0x00000070666c7812 */ /* 0x000fe400078e7877 */
[----:B------:R-:W-:Y:S02]  /*8ab0*/  LOP3.LUT R106, R104, 0x70, R120, 0x78, !PT ;  /* 0x00000070686a7812 */ /* 0x000fe400078e7878 */
[----:B------:R-:W-:-:S02]  /*8ac0*/  SHF.R.U64 R100, R117, 0x3, R103 ;  /* 0x0000000375647819 */ /* 0x000fc40000001267 */
[----:B------:R-:W-:Y:S02]  /*8ad0*/  SHF.R.U64 R0, R116, 0x3, R105 ;  /* 0x0000000374007819 */ /* 0x000fe40000001269 */
[----:B------:R-:W-:Y:S02]  /*8ae0*/  SHF.R.U64 R119, R118, 0x3, R101 ;  /* 0x0000000376777819 */ /* 0x000fe40000001265 */
[----:B------:R-:W-:Y:S02]  /*8af0*/  SHF.R.U64 R120, R2, 0x3, R3 ;  /* 0x0000000302787819 */ /* 0x000fe40000001203 */
[----:B------:R-:W-:Y:S02]  /*8b00*/  LOP3.LUT R102, R117, 0x70, R100, 0x78, !PT ;  /* 0x0000007075667812 */ /* 0x000fe400078e7864 */
[----:B------:R-:W-:Y:S02]  /*8b10*/  LOP3.LUT R104, R116, 0x70, R0, 0x78, !PT ;  /* 0x0000007074687812 */ /* 0x000fe400078e7800 */
[----:B------:R-:W-:-:S02]  /*8b20*/  LOP3.LUT R100, R118, 0x70, R119, 0x78, !PT ;  /* 0x0000007076647812 */ /* 0x000fc400078e7877 */
[----:B------:R-:W-:Y:S01]  /*8b30*/  LOP3.LUT R2, R2, 0x70, R120, 0x78, !PT ;  /* 0x0000007002027812 */ /* 0x000fe200078e7878 */
[----:B------:R-:W-:Y:S05]  /*8b40*/  @!P0 BRA `(.L_x_164) ;  /* 0x0000000000048947 */ /* 0x000fea0003800000 */
[----:B------:R-:W-:-:S04]  /*8b50*/  DEPBAR.LE SB0, 0x1 ;  /* 0x000080400000791a */ /* 0x000fc80000000000 */
.L_x_164:
[----:B------:R-:W-:Y:S05]  /*8b60*/  BSYNC.RECONVERGENT B0 ;  /* 0x0000000000007941 */ /* 0x000fea0003800200 */
.L_x_163:
[----:B------:R-:W2:Y:S01]  /*8b70*/  LDL R0, [R1] ;  /* 0x0000000001007983 */ /* 0x000ea20000100800 */
[----:B------:R-:W-:Y:S01]  /*8b80*/  BSSY.RECONVERGENT B0, `(.L_x_165) ;  /* 0x0000020000007945 */ /* 0x000fe20003800200 */
[----:B------:R-:W-:Y:S06]  /*8b90*/  BAR.SYNC.DEFER_BLOCKING 0x2, 0x80 ;  /* 0x0082000000007b1d */ /* 0x000fec0000010000 */
[----:B------:R4:W-:Y:S04]  /*8ba0*/  ST.E.128 desc[UR62][R112.64], R68 ;  /* 0x0000004470007985 */ /* 0x0009e8000c101d3e */
[----:B------:R4:W-:Y:S04]  /*8bb0*/  ST.E.128 desc[UR62][R110.64], R72 ;  /* 0x000000486e007985 */ /* 0x0009e8000c101d3e */
[----:B------:R4:W-:Y:S04]  /*8bc0*/  ST.E.128 desc[UR62][R108.64], R76 ;  /* 0x0000004c6c007985 */ /* 0x0009e8000c101d3e */
[----:B------:R4:W-:Y:S04]  /*8bd0*/  ST.E.128 desc[UR62][R106.64], R80 ;  /* 0x000000506a007985 */ /* 0x0009e8000c101d3e */
[----:B------:R4:W-:Y:S04]  /*8be0*/  ST.E.128 desc[UR62][R104.64], R84 ;  /* 0x0000005468007985 */ /* 0x0009e8000c101d3e */
[----:B------:R4:W-:Y:S04]  /*8bf0*/  ST.E.128 desc[UR62][R102.64], R88 ;  /* 0x0000005866007985 */ /* 0x0009e8000c101d3e */
[----:B------:R4:W-:Y:S04]  /*8c00*/  ST.E.128 desc[UR62][R100.64], R92 ;  /* 0x0000005c64007985 */ /* 0x0009e8000c101d3e */
[----:B------:R4:W-:Y:S01]  /*8c10*/  ST.E.128 desc[UR62][R2.64], R96 ;  /* 0x0000006002007985 */ /* 0x0009e2000c101d3e */
[----:B------:R-:W-:Y:S01]  /*8c20*/  @!PT LDS RZ, [RZ] ;  /* 0x00000000fffff984 */ /* 0x000fe20000000800 */
[----:B------:R-:W-:Y:S01]  /*8c30*/  @!PT LDS RZ, [RZ] ;  /* 0x00000000fffff984 */ /* 0x000fe20000000800 */
[----:B------:R-:W-:Y:S01]  /*8c40*/  @!PT LDS RZ, [RZ] ;  /* 0x00000000fffff984 */ /* 0x000fe20000000800 */
[----:B------:R-:W-:Y:S01]  /*8c50*/  @!PT LDS RZ, [RZ] ;  /* 0x00000000fffff984 */ /* 0x000fe20000000800 */
[----:B------:R5:W-:Y:S06]  /*8c60*/  MEMBAR.ALL.CTA ;  /* 0x0000000000007992 */ /* 0x000bec0000008000 */
[----:B-----5:R-:W5:Y:S02]  /*8c70*/  FENCE.VIEW.ASYNC.S ;  /* 0x00000000000073c6 */ /* 0x020f640000000000 */
[----:B-----5:R-:W-:Y:S01]  /*8c80*/  BAR.SYNC.DEFER_BLOCKING 0x2, 0x80 ;  /* 0x0082000000007b1d */ /* 0x020fe20000010000 */
[----:B--2---:R-:W-:-:S13]  /*8c90*/  R2UR UR10, R0 ;  /* 0x00000000000a72ca */ /* 0x004fda00000e0000 */
[----:B------:R-:W-:Y:S01]  /*8ca0*/  USHF.L.U32 UR10, UR10, 0x7, URZ ;  /* 0x000000070a0a7899 */ /* 0x000fe200080006ff */
[----:B----4-:R-:W-:Y:S11]  /*8cb0*/  @P6 BRA `(.L_x_166) ;  /* 0x0000000000306947 */ /* 0x010ff60003800000 */
[----:B------:R-:W-:Y:S01]  /*8cc0*/  UIADD3 UR4, UP0, UPT, UR6, 0x500, URZ ;  /* 0x0000050006047890 */ /* 0x000fe2000ff1e0ff */
[----:B------:R-:W-:Y:S01]  /*8cd0*/  PLOP3.LUT P0, PT, PT, PT, PT, 0x80, 0x8 ;  /* 0x000000000008781c */ /* 0x000fe20003f0f070 */
[----:B------:R-:W-:Y:S02]  /*8ce0*/  UIADD3 UR8, UPT, UPT, UR14, 0x2f000, URZ ;  /* 0x0002f0000e087890 */ /* 0x000fe4000fffe0ff */
[----:B------:R-:W-:Y:S01]  /*8cf0*/  UIADD3.X UR5, UPT, UPT, URZ, UR7, URZ, UP0, !UPT ;  /* 0x00000007ff057290 */ /* 0x000fe200087fe4ff */
[----:B------:R-:W-:-:S11]  /*8d00*/  UMOV UR9, 0x20 ;  /* 0x0000002000097882 */ /* 0x000fd60000000000 */
.L_x_167:
[----:B------:R-:W-:Y:S01]  /*8d10*/  @P0 ELECT P1, URZ, PT ;  /* 0x0000000000ff082f */ /* 0x000fe20003820000 */
[----:B------:R2:W-:-:S12]  /*8d20*/  UTMAREDG.5D.ADD [UR8], [UR4] ;  /* 0x00000008040073b6 */ /* 0x0005d80008020000 */
[----:B------:R-:W-:Y:S02]  /*8d30*/  @P1 PLOP3.LUT P0, PT, P1, PT, PT, 0x8, 0x80 ;  /* 0x000000000080181c */ /* 0x000fe40000f0e170 */
[----:B------:R-:W-:-:S11]  /*8d40*/  PLOP3.LUT P1, PT, PT, PT, PT, 0x8, 0x80 ;  /* 0x000000000080781c */ /* 0x000fd60003f2e170 */
[----:B--2---:R-:W-:Y:S05]  /*8d50*/  @P0 BRA.U.ANY `(.L_x_167) ;  /* 0xfffffffd00ec0947 */ /* 0x004fea000393ffff */
[----:B------:R0:W-:Y:S01]  /*8d60*/  UTMACMDFLUSH ;  /* 0x00000000000079b7 */ /* 0x0001e20000000000 */
[----:B------:R-:W-:-:S04]  /*8d70*/  DEPBAR.LE SB0, 0x1 ;  /* 0x000080400000791a */ /* 0x000fc80000000000 */
.L_x_166:
[----:B------:R-:W-:Y:S05]  /*8d80*/  BSYNC.RECONVERGENT B0 ;  /* 0x0000000000007941 */ /* 0x000fea0003800200 */
.L_x_165:
[----:B------:R-:W-:Y:S01]  /*8d90*/  BAR.SYNC.DEFER_BLOCKING 0x2, 0x80 ;  /* 0x0082000000007b1d */ /* 0x000fe20000010000 */
[----:B------:R-:W-:-:S05]  /*8da0*/  ISETP.NE.AND P2, PT, R121, RZ, PT ;  /* 0x000000ff7900720c */ /* 0x000fca0003f45270 */
[----:B------:R-:W-:Y:S01]  /*8db0*/  BSSY.RECONVERGENT B0, `(.L_x_168) ;  /* 0x000001d000007945 */ /* 0x000fe20003800200 */
[----:B---3--:R2:W-:Y:S04]  /*8dc0*/  ST.E.128 desc[UR62][R144.64], R36 ;  /* 0x0000002490007985 */ /* 0x0085e8000c101d3e */
        /* <DEDUP_REMOVED lines=12> */
[----:B---3--:R-:W3:Y:S02]  /*8e90*/  FENCE.VIEW.ASYNC.S ;  /* 0x00000000000073c6 */ /* 0x008ee40000000000 */
[----:B---3--:R-:W-:Y:S06]  /*8ea0*/  BAR.SYNC.DEFER_BLOCKING 0x2, 0x80 ;  /* 0x0082000000007b1d */ /* 0x008fec0000010000 */
[----:B------:R-:W-:Y:S05]  /*8eb0*/  @P2 BRA `(.L_x_169) ;  /* 0x0000000000302947 */ /* 0x000fea0003800000 */
[----:B------:R-:W-:Y:S01]  /*8ec0*/  UIADD3 UR4, UP0, UPT, UR6, 0x500, URZ ;  /* 0x0000050006047890 */ /* 0x000fe2000ff1e0ff */
[----:B------:R-:W-:Y:S01]  /*8ed0*/  PLOP3.LUT P0, PT, PT, PT, PT, 0x80, 0x8 ;  /* 0x000000000008781c */ /* 0x000fe20003f0f070 */
[----:B------:R-:W-:Y:S02]  /*8ee0*/  UIADD3 UR8, UPT, UPT, UR14, 0x2b000, URZ ;  /* 0x0002b0000e087890 */ /* 0x000fe4000fffe0ff */
[----:B------:R-:W-:Y:S01]  /*8ef0*/  UIADD3.X UR5, UPT, UPT, URZ, UR7, URZ, UP0, !UPT ;  /* 0x00000007ff057290 */ /* 0x000fe200087fe4ff */
[----:B------:R-:W-:-:S11]  /*8f00*/  UMOV UR9, 0x40 ;  /* 0x0000004000097882 */ /* 0x000fd60000000000 */
.L_x_170:
[----:B------:R-:W-:Y:S01]  /*8f10*/  @P0 ELECT P1, URZ, PT ;  /* 0x0000000000ff082f */ /* 0x000fe20003820000 */
[----:B------:R3:W-:-:S12]  /*8f20*/  UTMAREDG.5D.ADD [UR8], [UR4] ;  /* 0x00000008040073b6 */ /* 0x0007d80008020000 */
[----:B------:R-:W-:Y:S02]  /*8f30*/  @P1 PLOP3.LUT P0, PT, P1, PT, PT, 0x8, 0x80 ;  /* 0x000000000080181c */ /* 0x000fe40000f0e170 */
[----:B------:R-:W-:-:S11]  /*8f40*/  PLOP3.LUT P1, PT, PT, PT, PT, 0x8, 0x80 ;  /* 0x000000000080781c */ /* 0x000fd60003f2e170 */
[----:B---3--:R-:W-:Y:S05]  /*8f50*/  @P0 BRA.U.ANY `(.L_x_170) ;  /* 0xfffffffd00ec0947 */ /* 0x008fea000393ffff */
[----:B------:R0:W-:Y:S01]  /*8f60*/  UTMACMDFLUSH ;  /* 0x00000000000079b7 */ /* 0x0001e20000000000 */
[----:B------:R-:W-:-:S04]  /*8f70*/  DEPBAR.LE SB0, 0x1 ;  /* 0x000080400000791a */ /* 0x000fc80000000000 */
.L_x_169:
[----:B------:R-:W-:Y:S05]  /*8f80*/  BSYNC.RECONVERGENT B0 ;  /* 0x0000000000007941 */ /* 0x000fea0003800200 */
.L_x_168:
[----:B------:R-:W-:Y:S06]  /*8f90*/  BAR.SYNC.DEFER_BLOCKING 0x2, 0x80 ;  /* 0x0082000000007b1d */ /* 0x000fec0000010000 */
[----:B------:R-:W-:Y:S01]  /*8fa0*/  BSSY.RECONVERGENT B0, `(.L_x_171) ;  /* 0x000001c000007945 */ /* 0x000fe20003800200 */
        /* <DEDUP_REMOVED lines=13> */
[----:B----4-:R-:W4:Y:S02]  /*9080*/  FENCE.VIEW.ASYNC.S ;  /* 0x00000000000073c6 */ /* 0x010f240000000000 */
[----:B----4-:R-:W-:Y:S06]  /*9090*/  BAR.SYNC.DEFER_BLOCKING 0x2, 0x80 ;  /* 0x0082000000007b1d */ /* 0x010fec0000010000 */
[----:B------:R-:W-:Y:S05]  /*90a0*/  @P2 BRA `(.L_x_172) ;  /* 0x00000000002c2947 */ /* 0x000fea0003800000 */
[----:B------:R-:W-:Y:S01]  /*90b0*/  UIADD3 UR4, UP0, UPT, UR6, 0x500, URZ ;  /* 0x0000050006047890 */ /* 0x000fe2000ff1e0ff */
[----:B------:R-:W-:Y:S01]  /*90c0*/  PLOP3.LUT P0, PT, PT, PT, PT, 0x80, 0x8 ;  /* 0x000000000008781c */ /* 0x000fe20003f0f070 */
[----:B------:R-:W-:Y:S02]  /*90d0*/  UIADD3 UR8, UPT, UPT, UR14, 0x2f000, URZ ;  /* 0x0002f0000e087890 */ /* 0x000fe4000fffe0ff */
[----:B------:R-:W-:Y:S01]  /*90e0*/  UIADD3.X UR5, UPT, UPT, URZ, UR7, URZ, UP0, !UPT ;  /* 0x00000007ff057290 */ /* 0x000fe200087fe4ff */
[----:B------:R-:W-:-:S11]  /*90f0*/  UMOV UR9, 0x60 ;  /* 0x0000006000097882 */ /* 0x000fd60000000000 */
.L_x_173:
[----:B------:R-:W-:Y:S01]  /*9100*/  @P0 ELECT P1, URZ, PT ;  /* 0x0000000000ff082f */ /* 0x000fe20003820000 */
[----:B------:R4:W-:-:S12]  /*9110*/  UTMAREDG.5D.ADD [UR8], [UR4] ;  /* 0x00000008040073b6 */ /* 0x0009d80008020000 */
[----:B------:R-:W-:Y:S02]  /*9120*/  @P1 PLOP3.LUT P0, PT, P1, PT, PT, 0x8, 0x80 ;  /* 0x000000000080181c */ /* 0x000fe40000f0e170 */
[----:B------:R-:W-:-:S11]  /*9130*/  PLOP3.LUT P1, PT, PT, PT, PT, 0x8, 0x80 ;  /* 0x000000000080781c */ /* 0x000fd60003f2e170 */
[----:B----4-:R-:W-:Y:S05]  /*9140*/  @P0 BRA.U.ANY `(.L_x_173) ;  /* 0xfffffffd00ec0947 */ /* 0x010fea000393ffff */
[----:B------:R0:W-:Y:S02]  /*9150*/  UTMACMDFLUSH ;  /* 0x00000000000079b7 */ /* 0x0001e40000000000 */
.L_x_172:
[----:B------:R-:W-:Y:S05]  /*9160*/  BSYNC.RECONVERGENT B0 ;  /* 0x0000000000007941 */ /* 0x000fea0003800200 */
.L_x_171:
[----:B---3--:R-:W3:Y:S04]  /*9170*/  LDL.LU R2, [R1] ;  /* 0x0000000001027983 */ /* 0x008ee80000300800 */
[----:B------:R-:W4:Y:S01]  /*9180*/  LDL.LU R0, [R1+0x4] ;  /* 0x0000040001007983 */ /* 0x000f220000300800 */
[----:B------:R-:W5:Y:S01]  /*9190*/  S2UR UR6, SR_CTAID.X ;  /* 0x00000000000679c3 */ /* 0x000f620000002500 */
[----:B------:R-:W-:Y:S01]  /*91a0*/  UIADD3 UR5, UPT, UPT, UR11, 0x1, URZ ;  /* 0x000000010b057890 */ /* 0x000fe2000fffe0ff */
[----:B------:R-:W-:Y:S02]  /*91b0*/  LOP3.LUT R146, R146, 0x1, RZ, 0x3c, !PT ;  /* 0x0000000192927812 */ /* 0x000fe400078e3cff */
[----:B---3--:R-:W-:Y:S02]  /*91c0*/  R2UR UR4, R2 ;  /* 0x00000000020472ca */ /* 0x008fe400000e0000 */
[C---:B----4-:R-:W-:Y:S01]  /*91d0*/  ISETP.GT.U32.AND P0, PT, R0.reuse, 0x1, PT ;  /* 0x000000010000780c */ /* 0x050fe20003f04070 */
[----:B------:R-:W-:-:S05]  /*91e0*/  VIADD R0, R0, 0xffffffff ;  /* 0xffffffff00007836 */ /* 0x000fca0000000000 */
[----:B------:R3:W-:Y:S05]  /*91f0*/  STL [R1+0x4], R0 ;  /* 0x0000040001007387 */ /* 0x0007ea0000100800 */
[----:B------:R-:W-:-:S04]  /*9200*/  UIADD3 UR4, UPT, UPT, UR4, 0x1, URZ ;  /* 0x0000000104047890 */ /* 0x000fc8000fffe0ff */
[----:B------:R-:W-:-:S11]  /*9210*/  UISETP.NE.AND UP0, UPT, UR4, UR55, UPT ;  /* 0x000000370400728c */ /* 0x000fd6000bf05270 */
[----:B-----5:R-:W-:Y:S02]  /*9220*/  @!UP0 ULOP3.LUT UR4, UR6, 0x1ffffff, URZ, 0xc0, !UPT ;  /* 0x01ffffff06048892 */ /* 0x020fe4000f8ec0ff */
[----:B------:R-:W-:-:S04]  /*9230*/  @UP0 UIADD3 UR5, UPT, UPT, UR11, URZ, URZ ;  /* 0x000000ff0b050290 */ /* 0x000fc8000fffe0ff */
[----:B---3--:R-:W-:-:S03]  /*9240*/  IMAD.U32 R0, RZ, RZ, UR4 ;  /* 0x00000004ff007e24 */ /* 0x008fc6000f8e00ff */
[----:B------:R-:W-:Y:S02]  /*9250*/  UMOV UR11, UR5 ;  /* 0x00000005000b7c82 */ /* 0x000fe40008000000 */
[----:B------:R3:W-:Y:S01]  /*9260*/  STL [R1], R0 ;  /* 0x0000000001007387 */ /* 0x0007e20000100800 */
[----:B------:R-:W-:Y:S05]  /*9270*/  @P0 BRA `(.L_x_174) ;  /* 0xffffffec00e00947 */ /* 0x000fea000383ffff */
[----:B------:R-:W-:-:S04]  /*9280*/  DEPBAR.LE SB0, 0x0 ;  /* 0x000080000000791a */ /* 0x000fc80000000000 */
[----:B------:R-:W-:Y:S05]  /*9290*/  EXIT ;  /* 0x000000000000794d */ /* 0x000fea0003800000 */
.L_x_329:
[----:B------:R-:W-:-:S08]  /*92a0*/  NOP ;  /* 0x0000000000007918 */ /* 0x000fd00000000000 */
[----:B------:R-:W-:-:S00]  /*92b0*/  USETMAXREG.DEALLOC.CTAPOOL 0x60 ;  /* 0x00000060000079c8 */ /* 0x000fc000080e0500 */
[----:B------:R-:W-:Y:S05]  /*92c0*/  EXIT ;  /* 0x000000000000794d */ /* 0x000fea0003800000 */
.L_x_175:
[----:B------:R-:W-:-:S08]  /*92d0*/  NOP ;  /* 0x0000000000007918 */ /* 0x000fd00000000000 */
[----:B------:R-:W1:Y:S02]  /*92e0*/  USETMAXREG.TRY_ALLOC.CTAPOOL UP0, 0x80 ;  /* 0x00000080000079c8 */ /* 0x000e640008000600 */
[----:B-1----:R-:W-:Y:S05]  /*92f0*/  BRA.U !UP0, `(.L_x_175) ;  /* 0xfffffffd08f47547 */ /* 0x002fea000b83ffff */
[----:B------:R-:W-:Y:S01]  /*9300*/  HFMA2 R2, -RZ, RZ, 0, 5.9604644775390625e-08 ;  /* 0x00000001ff027431 */ /* 0x000fe200000001ff */
[----:B------:R-:W-:Y:S01]  /*9310*/  MOV R0, 0x1 ;  /* 0x0000000100007802 */ /* 0x000fe20000000f00 */
[----:B------:R1:W-:Y:S01]  /*9320*/  STL [R1+0x5c], RZ ;  /* 0x00005cff01007387 */ /* 0x0003e20000100800 */
[----:B------:R-:W2:Y:S03]  /*9330*/  LDCU UR36, c[0x0][0x384] ;  /* 0x00007080ff2477ac */ /* 0x000ea60008000800 */
[----:B------:R1:W-:Y:S04]  /*9340*/  STL [R1+0x58], R2 ;  /* 0x0000580201007387 */ /* 0x0003e80000100800 */
[----:B------:R1:W-:Y:S04]  /*9350*/  STL [R1+0x50], RZ ;  /* 0x000050ff01007387 */ /* 0x0003e80000100800 */
[----:B------:R1:W-:Y:S04]  /*9360*/  STL [R1+0x54], R0 ;  /* 0x0000540001007387 */ /* 0x0003e80000100800 */
[----:B------:R1:W-:Y:S04]  /*9370*/  STL [R1+0x4c], RZ ;  /* 0x00004cff01007387 */ /* 0x0003e80000100800 */
[----:B--2---:R1:W-:Y:S02]  /*9380*/  STL [R1+0x48], RZ ;  /* 0x000048ff01007387 */ /* 0x0043e40000100800 */
.L_x_223:
[----:B-1-3--:R-:W-:Y:S01]  /*9390*/  MOV R0, UR47 ;  /* 0x0000002f00007c02 */ /* 0x00afe20008000f00 */
[----:B------:R-:W-:Y:S05]  /*93a0*/  YIELD ;  /* 0x0000000000007946 */ /* 0x000fea0003800000 */
[----:B------:R-:W-:Y:S11]  /*93b0*/  ISETP.NE.AND P0, PT, R0, 0x3, PT ;  /* 0x000000030000780c */ /* 0x000ff60003f05270 */
[----:B------:R-:W-:Y:S02]  /*93c0*/  @!UPT UIADD3 URZ, UPT, UPT, URZ, URZ, URZ ;  /* 0x000000fffffff290 */ /* 0x000fe4000fffe0ff */
[----:B------:R-:W-:Y:S05]  /*93d0*/  @!P0 BRA `(.L_x_176) ;  /* 0x0000000000048947 */ /* 0x000fea0003800000 */
[----:B------:R-:W-:Y:S05]  /*93e0*/  BPT.TRAP 0x1 ;  /* 0x000000040000795c */ /* 0x000fea0000300000 */
.L_x_176:
[----:B------:R-:W2:Y:S01]  /*93f0*/  LDL R0, [R1+0x50] ;  /* 0x0000500001007983 */ /* 0x000ea20000100800 */
[----:B------:R-:W-:Y:S01]  /*9400*/  MOV R72, 0x400 ;  /* 0x0000040000487802 */ /* 0x000fe20000000f00 */
[----:B------:R-:W-:Y:S01]  /*9410*/  BSSY B0, `(.L_x_177) ;  /* 0x0000006000007945 */ /* 0x000fe20003800000 */
[----:B------:R-:W1:Y:S01]  /*9420*/  S2R R73, SR_CgaCtaId ;  /* 0x0000000000497919 */ /* 0x000e620000008800 */
[----:B--2---:R-:W-:Y:S02]  /*9430*/  SHF.L.U32 R0, R0, 0x1f, RZ ;  /* 0x0000001f00007819 */ /* 0x004fe400000006ff */
[----:B-1----:R-:W-:Y:S04]  /*9440*/  LEA R72, R73, R72, 0x18 ;  /* 0x0000004849487211 */ /* 0x002fe800078ec0ff */
[----:B------:R-:W1:Y:S02]  /*9450*/  SYNCS.PHASECHK.TRANS64.TRYWAIT P1, [R72+URZ+0x33850], R0 ;  /* 0x03385000480075a7 */ /* 0x000e6400080211ff */
[----:B-1----:R-:W-:Y:S05]  /*9460*/  @!P1 BRA `(.L_x_178) ;  /* 0x000000b000dc9947 */ /* 0x002fea0003800000 */
.L_x_313:
[----:B------:R-:W-:Y:S05]  /*9470*/  BSYNC B0 ;  /* 0x0000000000007941 */ /* 0x000fea0003800000 */
.L_x_177:
[----:B------:R-:W-:Y:S05]  /*9480*/  @!P0 BRA `(.L_x_179) ;  /* 0x0000000000048947 */ /* 0x000fea0003800000 */
[----:B------:R-:W-:Y:S05]  /*9490*/  BPT.TRAP 0x1 ;  /* 0x000000040000795c */ /* 0x000fea0000300000 */
.L_x_179:
[----:B-1----:R-:W2:Y:S01]  /*94a0*/  LDL R0, [R1+0x54] ;  /* 0x0000540001007983 */ /* 0x002ea20000100800 */
[----:B------:R-:W-:Y:S01]  /*94b0*/  BSSY B0, `(.L_x_180) ;  /* 0x0000004000007945 */ /* 0x000fe20003800000 */
[----:B--2---:R-:W-:Y:S04]  /*94c0*/  SHF.L.U32 R0, R0, 0x1f, RZ ;  /* 0x0000001f00007819 */ /* 0x004fe800000006ff */
[----:B------:R-:W1:Y:S02]  /*94d0*/  SYNCS.PHASECHK.TRANS64.TRYWAIT P1, [R72+URZ+0x33888], R0 ;  /* 0x03388800480075a7 */ /* 0x000e6400080211ff */
[----:B-1----:R-:W-:Y:S05]  /*94e0*/  @!P1 BRA `(.L_x_181) ;  /* 0x000000b000d09947 */ /* 0x002fea0003800000 */
.L_x_314:
[----:B------:R-:W-:Y:S05]  /*94f0*/  BSYNC B0 ;  /* 0x0000000000007941 */ /* 0x000fea0003800000 */
.L_x_180:
[----:B------:R-:W-:Y:S05]  /*9500*/  @!P0 BRA `(.L_x_182) ;  /* 0x0000000000048947 */ /* 0x000fea0003800000 */
[----:B------:R-:W-:Y:S05]  /*9510*/  BPT.TRAP 0x1 ;  /* 0x000000040000795c */ /* 0x000fea0000300000 */
.L_x_182:
[----:B-1----:R-:W2:Y:S01]  /*9520*/  LDL R0, [R1+0x48] ;  /* 0x0000480001007983 */ /* 0x002ea20000100800 */
[----:B------:R-:W-:Y:S03]  /*9530*/  BSSY B0, `(.L_x_183) ;  /* 0x000000e000007945 */ /* 0x000fe60003800000 */
[----:B------:R-:W3:Y:S01]  /*9540*/  LDL R3, [R1] ;  /* 0x0000000001037983 */ /* 0x000ee20000100800 */
[----:B------:R-:W1:Y:S01]  /*9550*/  S2R R16, SR_CTAID.X ;  /* 0x0000000000107919 */ /* 0x000e620000002500 */
[----:B------:R-:W4:Y:S02]  /*9560*/  S2R R74, SR_TID.X ;  /* 0x00000000004a7919 */ /* 0x000f240000002100 */
[----:B----4-:R-:W-:Y:S01]  /*9570*/  IMAD.U32 R110, R74, 0x10000, RZ ;  /* 0x000100004a6e7824 */ /* 0x010fe200078e00ff */
[--C-:B------:R-:W-:Y:S02]  /*9580*/  SHF.R.U32.HI R17, RZ, 0x3, R74.reuse ;  /* 0x00000003ff117819 */ /* 0x100fe4000001164a */
[----:B--2---:R-:W-:Y:S02]  /*9590*/  SHF.L.U32 R2, R0, 0x1f, RZ ;  /* 0x0000001f00027819 */ /* 0x004fe400000006ff */
[----:B-1----:R-:W-:Y:S02]  /*95a0*/  LOP3.LUT R0, R16, 0x1ffffff, RZ, 0xc0, !PT ;  /* 0x01ffffff10007812 */ /* 0x002fe400078ec0ff */
[----:B------:R-:W1:Y:S02]  /*95b0*/  SYNCS.PHASECHK.TRANS64.TRYWAIT P1, [R72+URZ+0x33830], R2 ;  /* 0x03383002480075a7 */ /* 0x000e6400080211ff */
[----:B---3--:R-:W-:Y:S02]  /*95c0*/  ISETP.NE.AND P0, PT, R3, R0, PT ;  /* 0x000000000300720c */ /* 0x008fe40003f05270 */
[----:B------:R-:W-:Y:S02]  /*95d0*/  LOP3.LUT R0, R110, 0x160, R17, 0xfe, !PT ;  /* 0x000001606e007812 */ /* 0x000fe400078efe11 */
[----:B------:R-:W-:Y:S02]  /*95e0*/  SHF.R.U32.HI R3, RZ, 0x5, R74 ;  /* 0x00000005ff037819 */ /* 0x000fe4000001164a */
[----:B------:R-:W-:Y:S01]  /*95f0*/  LOP3.LUT R76, R0, 0x600170, RZ, 0xc0, !PT ;  /* 0x00600170004c7812 */ /* 0x000fe200078ec0ff */
[----:B-1----:R-:W-:Y:S06]  /*9600*/  @!P1 BRA `(.L_x_184) ;  /* 0x000000b0009c9947 */ /* 0x002fec0003800000 */
.L_x_315:
[----:B------:R-:W-:Y:S05]  /*9610*/  BSYNC B0 ;  /* 0x0000000000007941 */ /* 0x000fea0003800000 */
.L_x_183:
[----:B------:R-:W-:Y:S01]  /*9620*/  LOP3.LUT R19, R3, 0x3, RZ, 0xc0, !PT ;  /* 0x0000000303137812 */ /* 0x000fe200078ec0ff */
[C---:B-1----:R-:W-:Y:S01]  /*9630*/  VIADD R2, R76.reuse, 0x40 ;  /* 0x000000404c027836 */ /* 0x042fe20000000000 */
[----:B------:R-:W-:Y:S01]  /*9640*/  SEL R13, RZ, 0x1, P0 ;  /* 0x00000001ff0d7807 */ /* 0x000fe20000000000 */
[C---:B------:R-:W-:Y:S01]  /*9650*/  VIADD R0, R76.reuse, 0x20 ;  /* 0x000000204c007836 */ /* 0x040fe20000000000 */
[----:B------:R-:W-:Y:S01]  /*9660*/  UMOV UR4, 0xffffffff ;  /* 0xffffffff00047882 */ /* 0x000fe20000000000 */
[----:B------:R-:W-:Y:S01]  /*9670*/  VIADD R3, R76, 0x60 ;  /* 0x000000604c037836 */ /* 0x000fe20000000000 */
[----:B------:R-:W-:Y:S02]  /*9680*/  SHF.R.U32.HI R2, RZ, 0x15, R2 ;  /* 0x00000015ff027819 */ /* 0x000fe40000011602 */
[----:B------:R-:W-:Y:S02]  /*9690*/  SHF.R.U32.HI R0, RZ, 0x15, R0 ;  /* 0x00000015ff007819 */ /* 0x000fe40000011600 */
[----:B------:R-:W-:Y:S01]  /*96a0*/  SHF.R.U32.HI R18, RZ, 0x15, R3 ;  /* 0x00000015ff127819 */ /* 0x000fe20000011603 */
[----:B------:R-:W-:Y:S06]  /*96b0*/  BRA.DIV UR4, `(.L_x_185) ;  /* 0x000000b204847947 */ /* 0x000fec000b800000 */
[----:B------:R1:W2:Y:S02]  /*96c0*/  SHFL.IDX PT, R14, R13, RZ, 0x1f ;  /* 0x00001fff0d0e7589 */ /* 0x0002a400000e0000 */
.L_x_318:
[----:B--2---:R-:W-:Y:S11]  /*96d0*/  ISETP.NE.AND P0, PT, R14, RZ, PT ;  /* 0x000000ff0e00720c */ /* 0x004ff60003f05270 */
[----:B------:R-:W-:Y:S02]  /*96e0*/  @!UPT UIADD3 URZ, UPT, UPT, URZ, URZ, URZ ;  /* 0x000000fffffff290 */ /* 0x000fe4000fffe0ff */
[----:B------:R-:W-:Y:S05]  /*96f0*/  @!P0 BRA `(.L_x_186) ;  /* 0x0000003400148947 */ /* 0x000fea0003800000 */
[----:B------:R-:W-:Y:S01]  /*9700*/  ISETP.NE.AND P0, PT, R19, R0, PT ;  /* 0x000000001300720c */ /* 0x000fe20003f05270 */
[----:B------:R-:W-:Y:S05]  /*9710*/  WARPSYNC.ALL ;  /* 0x0000000000007948 */ /* 0x000fea0003800000 */
[----:B------:R-:W-:Y:S11]  /*9720*/  R2UR UR4, R76 ;  /* 0x000000004c0472ca */ /* 0x000ff600000e0000 */
[----:B------:R-:W-:Y:S02]  /*9730*/  @!UPT UIADD3 URZ, UPT, UPT, URZ, URZ, URZ ;  /* 0x000000fffffff290 */ /* 0x000fe4000fffe0ff */
[----:B------:R-:W2:Y:S02]  /*9740*/  LDTM.x16 R56, tmem[UR4] ;  /* 0x00000004003879ee */ /* 0x000ea40008240000 */
[----:B--2---:R-:W-:Y:S05]  /*9750*/  @!P0 BRA `(.L_x_187) ;  /* 0x0000000000408947 */ /* 0x004fea0003800000 */
[----:B------:R-:W2:Y:S01]  /*9760*/  LDCU.64 UR8, c[0x4][0x80] ;  /* 0x01001000ff0877ac */ /* 0x000ea20008000a00 */
[----:B------:R-:W-:Y:S01]  /*9770*/  MOV R15, 0x0 ;  /* 0x00000000000f7802 */ /* 0x000fe20000000f00 */
[----:B------:R-:W-:Y:S02]  /*9780*/  HFMA2 R12, -RZ, RZ, 0, 5.9604644775390625e-08 ;  /* 0x00000001ff0c7431 */ /* 0x000fe400000001ff */
[----:B------:R-:W-:Y:S02]  /*9790*/  IMAD.MOV.U32 R8, RZ, RZ, 0x192 ;  /* 0x00000192ff087424 */ /* 0x000fe400078e00ff */
[----:B-1----:R-:W-:Y:S01]  /*97a0*/  IMAD.MOV.U32 R13, RZ, RZ, RZ ;  /* 0x000000ffff0d7224 */ /* 0x002fe200078e00ff */
[----:B------:R-:W1:Y:S01]  /*97b0*/  LDCU.64 UR6, c[0x4][0x88] ;  /* 0x01001100ff0677ac */ /* 0x000e620008000a00 */
[----:B------:R-:W3:Y:S01]  /*97c0*/  LDC.64 R14, c[0x4][R15] ;  /* 0x010000000f0e7b82 */ /* 0x000ee20000000a00 */
[----:B------:R-:W4:Y:S01]  /*97d0*/  LDCU.64 UR4, c[0x4][0x8] ;  /* 0x01000100ff0477ac */ /* 0x000f220008000a00 */
[----:B--2---:R-:W-:Y:S01]  /*97e0*/  MOV R5, UR9 ;  /* 0x0000000900057c02 */ /* 0x004fe20008000f00 */
[----:B------:R-:W-:Y:S01]  /*97f0*/  IMAD.U32 R4, RZ, RZ, UR8 ;  /* 0x00000008ff047e24 */ /* 0x000fe2000f8e00ff */
[----:B-1----:R-:W-:Y:S01]  /*9800*/  MOV R7, UR7 ;  /* 0x0000000700077c02 */ /* 0x002fe20008000f00 */
[----:B------:R-:W-:Y:S01]  /*9810*/  IMAD.U32 R6, RZ, RZ, UR6 ;  /* 0x00000006ff067e24 */ /* 0x000fe2000f8e00ff */
[----:B----4-:R-:W-:Y:S01]  /*9820*/  MOV R11, UR5 ;  /* 0x00000005000b7c02 */ /* 0x010fe20008000f00 */
[----:B------:R-:W-:Y:S02]  /*9830*/  IMAD.U32 R10, RZ, RZ, UR4 ;  /* 0x00000004ff0a7e24 */ /* 0x000fe4000f8e00ff */
[----:B------:R-:W-:Y:S07]  /*9840*/  LEPC R20, `(.L_x_187) ;  /* 0x000000001014794e */ /* 0x000fee0000000000 */
[----:B---3--:R-:W-:Y:S05]  /*9850*/  CALL.ABS.NOINC R14 ;  /* 0x000000000e007343 */ /* 0x008fea0003c00000 */
.L_x_187:
[----:B------:R-:W-:Y:S01]  /*9860*/  ISETP.NE.AND P0, PT, R19, R2, PT ;  /* 0x000000021300720c */ /* 0x000fe20003f05270 */
[----:B------:R-:W-:Y:S05]  /*9870*/  WARPSYNC.ALL ;  /* 0x0000000000007948 */ /* 0x000fea0003800000 */
[----:B------:R-:W-:Y:S11]  /*9880*/  R2UR UR4, R76 ;  /* 0x000000004c0472ca */ /* 0x000ff600000e0000 */
[----:B------:R-:W-:Y:S02]  /*9890*/  @!UPT UIADD3 URZ, UPT, UPT, URZ, URZ, URZ ;  /* 0x000000fffffff290 */ /* 0x000fe4000fffe0ff */
[----:B------:R-:W2:Y:S02]  /*98a0*/  LDTM.x16 R40, tmem[UR4+0x20] ;  /* 0x00002004002879ee */ /* 0x000ea40008240000 */
        /* <DEDUP_REMOVED lines=17> */
.L_x_188:
        /* <DEDUP_REMOVED lines=22> */
.L_x_189:
[----:B------:R-:W-:Y:S01]  /*9b20*/  LOP3.LUT R2, R17, 0x10, RZ, 0xc0, !PT ;  /* 0x0000001011027812 */ /* 0x000fe200078ec0ff */
[----:B------:R-:W2:Y:S01]  /*9b30*/  LDL R18, [R1] ;  /* 0x0000000001127983 */ /* 0x000ea20000100800 */
[----:B------:R-:W-:Y:S01]  /*9b40*/  LOP3.LUT R75, R74, 0x7f, RZ, 0xc0, !PT ;  /* 0x0000007f4a4b7812 */ /* 0x000fe200078ec0ff */
[----:B------:R-:W-:Y:S05]  /*9b50*/  WARPSYNC.ALL ;  /* 0x0000000000007948 */ /* 0x000fea0003800000 */
[----:B------:R-:W-:Y:S01]  /*9b60*/  LOP3.LUT R109, R110, 0x600010, R17, 0xc8, !PT ;  /* 0x006000106e6d7812 */ /* 0x000fe200078ec811 */
[----:B------:R-:W-:Y:S03]  /*9b70*/  IMAD R75, R16, 0x80, R75 ;  /* 0x00000080104b7824 */ /* 0x000fe600078e024b */
[C---:B------:R-:W-:Y:S02]  /*9b80*/  LOP3.LUT R3, R109.reuse, 0x1c0, RZ, 0xfc, !PT ;  /* 0x000001c06d037812 */ /* 0x040fe400078efcff */
[----:B------:R-:W-:Y:S02]  /*9b90*/  LOP3.LUT R109, R109, 0x160, RZ, 0xfc, !PT ;  /* 0x000001606d6d7812 */ /* 0x000fe400078efcff */
[----:B------:R-:W-:Y:S01]  /*9ba0*/  R2UR UR4, R3 ;  /* 0x00000000030472ca */ /* 0x000fe200000e0000 */
[----:B--2---:R-:W-:Y:S04]  /*9bb0*/  IMAD R2, R18, 0x80, R2 ;  /* 0x0000008012027824 */ /* 0x004fe800078e0202 */
[C---:B------:R-:W-:Y:S01]  /*9bc0*/  VIADD R0, R2.reuse, 0x1 ;  /* 0x0000000102007836 */ /* 0x040fe20000000000 */
[CC--:B------:R-:W-:Y:S01]  /*9bd0*/  ISETP.GE.U32.AND P3, PT, R2.reuse, R75.reuse, PT ;  /* 0x0000004b0200720c */ /* 0x0c0fe20003f66070 */
[C---:B------:R-:W-:Y:S02]  /*9be0*/  VIADD R4, R2.reuse, 0x2 ;  /* 0x0000000202047836 */ /* 0x040fe40000000000 */
[----:B------:R-:W-:Y:S01]  /*9bf0*/  VIADD R3, R2, 0x3 ;  /* 0x0000000302037836 */ /* 0x000fe20000000000 */
[-C--:B------:R-:W-:Y:S01]  /*9c00*/  ISETP.GE.U32.AND P2, PT, R0, R75.reuse, PT ;  /* 0x0000004b0000720c */ /* 0x080fe20003f46070 */
[----:B------:R-:W-:Y:S01]  /*9c10*/  VIADD R0, R2, 0x4 ;  /* 0x0000000402007836 */ /* 0x000fe20000000000 */
[-C--:B------:R-:W-:Y:S01]  /*9c20*/  ISETP.GE.U32.AND P1, PT, R4, R75.reuse, PT ;  /* 0x0000004b0400720c */ /* 0x080fe20003f26070 */
[C---:B------:R-:W-:Y:S01]  /*9c30*/  VIADD R4, R2.reuse, 0x5 ;  /* 0x0000000502047836 */ /* 0x040fe20000000000 */
[-C--:B------:R-:W-:Y:S01]  /*9c40*/  ISETP.GE.U32.AND P6, PT, R3, R75.reuse, PT ;  /* 0x0000004b0300720c */ /* 0x080fe20003fc6070 */
[----:B------:R-:W-:Y:S01]  /*9c50*/  VIADD R3, R2, 0x8 ;  /* 0x0000000802037836 */ /* 0x000fe20000000000 */
[-C--:B------:R-:W-:Y:S01]  /*9c60*/  ISETP.GE.U32.AND P5, PT, R0, R75.reuse, PT ;  /* 0x0000004b0000720c */ /* 0x080fe20003fa6070 */
[----:B------:R-:W-:Y:S01]  /*9c70*/  VIADD R0, R2, 0x6 ;  /* 0x0000000602007836 */ /* 0x000fe20000000000 */
[----:B------:R-:W-:Y:S02]  /*9c80*/  SEL R82, R58, 0xff800000, P1 ;  /* 0xff8000003a527807 */ /* 0x000fe40000800000 */
[----:B------:R-:W-:Y:S02]  /*9c90*/  SEL R98, R60, 0xff800000, P5 ;  /* 0xff8000003c627807 */ /* 0x000fe40002800000 */
[-C--:B------:R-:W-:Y:S01]  /*9ca0*/  ISETP.GE.U32.AND P0, PT, R0, R75.reuse, PT ;  /* 0x0000004b0000720c */ /* 0x080fe20003f06070 */
[C---:B------:R-:W-:Y:S01]  /*9cb0*/  VIADD R0, R2.reuse, 0x9 ;  /* 0x0000000902007836 */ /* 0x040fe20000000000 */
[----:B------:R-:W-:Y:S02]  /*9cc0*/  SEL R77, R57, 0xff800000, P2 ;  /* 0xff800000394d7807 */ /* 0x000fe40001000000 */
        /* <DEDUP_REMOVED lines=8> */
[-C--:B------:R-:W-:Y:S01]  /*9d50*/  ISETP.GE.U32.AND P6, PT, R3, R75.reuse, PT ;  /* 0x0000004b0300720c */ /* 0x080fe20003fc6070 */
[----:B------:R-:W-:Y:S01]  /*9d60*/  VIADD R3, R2, 0xc ;  /* 0x0000000c02037836 */ /* 0x000fe20000000000 */
[-C--:B------:R-:W-:Y:S01]  /*9d70*/  ISETP.GE.U32.AND P4, PT, R4, R75.reuse, PT ;  /* 0x0000004b0400720c */ /* 0x080fe20003f86070 */
[----:B------:R-:W-:Y:S01]  /*9d80*/  VIADD R4, R2, 0x7 ;  /* 0x0000000702047836 */ /* 0x000fe20000000000 */
[-C--:B------:R-:W-:Y:S01]  /*9d90*/  ISETP.GE.U32.AND P0, PT, R0, R75.reuse, PT ;  /* 0x0000004b0000720c */ /* 0x080fe20003f06070 */
[----:B------:R-:W-:Y:S01]  /*9da0*/  VIADD R0, R2, 0xf ;  /* 0x0000000f02007836 */ /* 0x000fe20000000000 */
[----:B------:R-:W-:Y:S02]  /*9db0*/  SEL R108, R64, 0xff800000, P2 ;  /* 0xff800000406c7807 */ /* 0x000fe40001000000 */
[----:B------:R-:W-:Y:S02]  /*9dc0*/  SEL R96, R61, 0xff800000, P4 ;  /* 0xff8000003d607807 */ /* 0x000fe40002000000 */
[-C--:B------:R-:W-:Y:S01]  /*9dd0*/  ISETP.GE.U32.AND P2, PT, R0, R75.reuse, PT ;  /* 0x0000004b0000720c */ /* 0x080fe20003f46070 */
[----:B------:R-:W-:Y:S01]  /*9de0*/  VIADD R0, R2, 0x21 ;  /* 0x0000002102007836 */ /* 0x000fe20000000000 */
[----:B------:R-:W-:Y:S02]  /*9df0*/  SEL R78, R56, 0xff800000, P3 ;  /* 0xff800000384e7807 */ /* 0x000fe40001800000 */
[-C--:B------:R-:W-:Y:S01]  /*9e00*/  ISETP.GE.U32.AND P4, PT, R3, R75.reuse, PT ;  /* 0x0000004b0300720c */ /* 0x080fe20003f86070 */
[----:B------:R-:W-:Y:S01]  /*9e10*/  VIADD R3, R2, 0xe ;  /* 0x0000000e02037836 */ /* 0x000fe20000000000 */
[-C--:B------:R-:W-:Y:S01]  /*9e20*/  ISETP.GE.U32.AND P3, PT, R4, R75.reuse, PT ;  /* 0x0000004b0400720c */ /* 0x080fe20003f66070 */
[----:B------:R-:W-:Y:S01]  /*9e30*/  VIADD R4, R2, 0x4b ;  /* 0x0000004b02047836 */ /* 0x000fe20000000000 */
[----:B------:R-:W-:Y:S02]  /*9e40*/  SEL R106, R66, 0xff800000, P6 ;  /* 0xff800000426a7807 */ /* 0x000fe40003000000 */
[-C--:B------:R-:W-:Y:S01]  /*9e50*/  ISETP.GE.U32.AND P6, PT, R0, R75.reuse, PT ;  /* 0x0000004b0000720c */ /* 0x080fe20003fc6070 */
[C---:B------:R-:W-:Y:S01]  /*9e60*/  VIADD R0, R2.reuse, 0x23 ;  /* 0x0000002302007836 */ /* 0x040fe20000000000 */
[----:B------:R-:W-:Y:S02]  /*9e70*/  SEL R92, R63, 0xff800000, P3 ;  /* 0xff8000003f5c7807 */ /* 0x000fe40001800000 */
        /* <DEDUP_REMOVED lines=62> */
[----:B------:R-:W-:Y:S01]  /*a260*/  SEL R40, R24, 0xff800000, P5 ;  /* 0xff80000018287807 */ /* 0x000fe20002800000 */
[----:B------:R-:W-:Y:S01]  /*a270*/  VIADD R24, R2, 0x4f ;  /* 0x0000004f02187836 */ /* 0x000fe20000000000 */
[-C--:B------:R-:W-:Y:S01]  /*a280*/  ISETP.GE.U32.AND P5, PT, R0, R75.reuse, PT ;  /* 0x0000004b0000720c */ /* 0x080fe20003fa6070 */
[C---:B------:R-:W-:Y:S01]  /*a290*/  VIADD R0, R2.reuse, 0x49 ;  /* 0x0000004902007836 */ /* 0x040fe20000000000 */
[----:B------:R-:W-:Y:S02]  /*a2a0*/  SEL R83, R53, 0xff800000, P2 ;  /* 0xff80000035537807 */ /* 0x000fe40001000000 */
[-C--:B------:R-:W-:Y:S01]  /*a2b0*/  ISETP.GE.U32.AND P2, PT, R3, R75.reuse, PT ;  /* 0x0000004b0300720c */ /* 0x080fe20003f46070 */
[----:B------:R-:W-:Y:S01]  /*a2c0*/  VIADD R3, R2, 0x46 ;  /* 0x0000004602037836 */ /* 0x000fe20000000000 */
[----:B------:R-:W-:Y:S02]  /*a2d0*/  SEL R42, R26, 0xff800000, P0 ;  /* 0xff8000001a2a7807 */ /* 0x000fe40000000000 */
[-C--:B------:R-:W-:Y:S01]  /*a2e0*/  ISETP.GE.U32.AND P0, PT, R0, R75.reuse, PT ;  /* 0x0000004b0000720c */ /* 0x080fe20003f06070 */
[----:B------:R-:W2:Y:S01]  /*a2f0*/  LDC R26, c[0x0][0x448] ;  /* 0x00011200ff1a7b82 */ /* 0x000ea20000000800 */
[----:B------:R-:W-:Y:S02]  /*a300*/  SEL R79, R55, 0xff800000, P6 ;  /* 0xff800000374f7807 */ /* 0x000fe40003000000 */
[----:B------:R-:W-:Y:S02]  /*a310*/  SHF.R.U32.HI R0, RZ, 0x1, R74 ;  /* 0x00000001ff007819 */ /* 0x000fe4000001164a */
[-C--:B------:R-:W-:Y:S01]  /*a320*/  ISETP.GE.U32.AND P6, PT, R3, R75.reuse, PT ;  /* 0x0000004b0300720c */ /* 0x080fe20003fc6070 */
[----:B------:R-:W-:Y:S01]  /*a330*/  VIADD R3, R2, 0x48 ;  /* 0x0000004802037836 */ /* 0x000fe20000000000 */
[----:B------:R-:W-:Y:S02]  /*a340*/  LOP3.LUT R0, R0, 0x40, RZ, 0xc0, !PT ;  /* 0x0000004000007812 */ /* 0x000fe400078ec0ff */
[----:B------:R-:W-:Y:S02]  /*a350*/  SEL R44, R28, 0xff800000, P2 ;  /* 0xff8000001c2c7807 */ /* 0x000fe40001000000 */
[-C--:B------:R-:W-:Y:S01]  /*a360*/  ISETP.GE.U32.AND P2, PT, R4, R75.reuse, PT ;  /* 0x0000004b0400720c */ /* 0x080fe20003f46070 */
[----:B------:R-:W-:Y:S01]  /*a370*/  VIADD R4, R2, 0x4c ;  /* 0x0000004c02047836 */ /* 0x000fe20000000000 */
[----:B------:R-:W-:Y:S01]  /*a380*/  SEL R41, R25, 0xff800000, P4 ;  /* 0xff80000019297807 */ /* 0x000fe20002000000 */
[----:B------:R-:W-:Y:S01]  /*a390*/  IMAD.IADD R0, R72, 0x1, R0 ;  /* 0x0000000148007824 */ /* 0x000fe200078e0200 */
[-C--:B------:R-:W-:Y:S01]  /*a3a0*/  ISETP.GE.U32.AND P4, PT, R3, R75.reuse, PT ;  /* 0x0000004b0300720c */ /* 0x080fe20003f86070 */
[C---:B------:R-:W-:Y:S01]  /*a3b0*/  VIADD R3, R2.reuse, 0x4a ;  /* 0x0000004a02037836 */ /* 0x040fe20000000000 */
[----:B------:R-:W-:Y:S01]  /*a3c0*/  SEL R45, R29, 0xff800000, P1 ;  /* 0xff8000001d2d7807 */ /* 0x000fe20000800000 */
[----:B------:R-:W-:Y:S01]  /*a3d0*/  VIADD R25, R2, 0x62 ;  /* 0x0000006202197836 */ /* 0x000fe20000000000 */
[-C--:B------:R-:W-:Y:S01]  /*a3e0*/  ISETP.GE.U32.AND P1, PT, R4, R75.reuse, PT ;  /* 0x0000004b0400720c */ /* 0x080fe20003f26070 */
[C---:B------:R-:W-:Y:S01]  /*a3f0*/  VIADD R4, R2.reuse, 0x4e ;  /* 0x0000004e02047836 */ /* 0x040fe20000000000 */
[----:B------:R-:W-:Y:S01]  /*a400*/  SEL R43, R27, 0xff800000, P3 ;  /* 0xff8000001b2b7807 */ /* 0x000fe20001800000 */
[----:B------:R-:W3:Y:S01]  /*a410*/  LDS.128 R20, [R0+0x33000] ;  /* 0x0330000000147984 */ /* 0x000ee20000000c00 */
[-C--:B------:R-:W-:Y:S01]  /*a420*/  ISETP.GE.U32.AND P3, PT, R3, R75.reuse, PT ;  /* 0x0000004b0300720c */ /* 0x080fe20003f66070 */
[----:B------:R-:W-:Y:S01]  /*a430*/  VIADD R3, R2, 0x4d ;  /* 0x0000004d02037836 */ /* 0x000fe20000000000 */
[----:B------:R-:W-:Y:S02]  /*a440*/  SEL R47, R31, 0xff800000, P5 ;  /* 0xff8000001f2f7807 */ /* 0x000fe40002800000 */
[-C--:B------:R-:W-:Y:S02]  /*a450*/  ISETP.GE.U32.AND P5, PT, R4, R75.reuse, PT ;  /* 0x0000004b0400720c */ /* 0x080fe40003fa6070 */
[----:B------:R-:W-:Y:S01]  /*a460*/  SEL R46, R30, 0xff800000, P6 ;  /* 0xff8000001e2e7807 */ /* 0x000fe20003000000 */
[----:B-1----:R-:W1:Y:S01]  /*a470*/  LDTM.x16 R4, tmem[UR4] ;  /* 0x00000004000479ee */ /* 0x002e620008240000 */
[-C--:B------:R-:W-:Y:S01]  /*a480*/  ISETP.GE.U32.AND P6, PT, R3, R75.reuse, PT ;  /* 0x0000004b0300720c */ /* 0x080fe20003fc6070 */
[----:B------:R-:W-:Y:S01]  /*a490*/  VIADD R3, R2, 0x60 ;  /* 0x0000006002037836 */ /* 0x000fe20000000000 */
[----:B------:R-:W-:Y:S02]  /*a4a0*/  SEL R49, R33, 0xff800000, P0 ;  /* 0xff80000021317807 */ /* 0x000fe40000000000 */
[----:B------:R-:W-:Y:S02]  /*a4b0*/  SEL R50, R34, 0xff800000, P3 ;  /* 0xff80000022327807 */ /* 0x000fe40001800000 */
[-C--:B------:R-:W-:Y:S01]  /*a4c0*/  ISETP.GE.U32.AND P0, PT, R3, R75.reuse, PT ;  /* 0x0000004b0300720c */ /* 0x080fe20003f06070 */
[----:B------:R-:W-:Y:S01]  /*a4d0*/  VIADD R3, R2, 0x61 ;  /* 0x0000006102037836 */ /* 0x000fe20000000000 */
[----:B------:R-:W-:Y:S02]  /*a4e0*/  SEL R53, R37, 0xff800000, P6 ;  /* 0xff80000025357807 */ /* 0x000fe40003000000 */
[----:B------:R-:W-:Y:S02]  /*a4f0*/  SEL R48, R32, 0xff800000, P4 ;  /* 0xff80000020307807 */ /* 0x000fe40002000000 */
[-C--:B------:R-:W-:Y:S01]  /*a500*/  ISETP.GE.U32.AND P3, PT, R3, R75.reuse, PT ;  /* 0x0000004b0300720c */ /* 0x080fe20003f66070 */
[----:B------:R-:W-:Y:S01]  /*a510*/  VIADD R3, R2, 0x64 ;  /* 0x0000006402037836 */ /* 0x000fe20000000000 */
[-C--:B------:R-:W-:Y:S01]  /*a520*/  ISETP.GE.U32.AND P4, PT, R24, R75.reuse, PT ;  /* 0x0000004b1800720c */ /* 0x080fe20003f86070 */
[C---:B------:R-:W-:Y:S01]  /*a530*/  VIADD R24, R2.reuse, 0x63 ;  /* 0x0000006302187836 */ /* 0x040fe20000000000 */
[----:B------:R-:W-:Y:S02]  /*a540*/  SEL R51, R35, 0xff800000, P2 ;  /* 0xff80000023337807 */ /* 0x000fe40001000000 */
[-C--:B------:R-:W-:Y:S01]  /*a550*/  ISETP.GE.U32.AND P6, PT, R3, R75.reuse, PT ;  /* 0x0000004b0300720c */ /* 0x080fe20003fc6070 */
[----:B------:R-:W-:Y:S01]  /*a560*/  VIADD R3, R2, 0x66 ;  /* 0x0000006602037836 */ /* 0x000fe20000000000 */
[----:B------:R-:W-:Y:S02]  /*a570*/  SEL R55, R39, 0xff800000, P4 ;  /* 0xff80000027377807 */ /* 0x000fe40002000000 */
[----:B------:R-:W-:Y:S02]  /*a580*/  SEL R52, R36, 0xff800000, P1 ;  /* 0xff80000024347807 */ /* 0x000fe40000800000 */
[-C--:B------:R-:W-:Y:S01]  /*a590*/  ISETP.GE.U32.AND P4, PT, R3, R75.reuse, PT ;  /* 0x0000004b0300720c */ /* 0x080fe20003f86070 */
[----:B------:R-:W-:Y:S01]  /*a5a0*/  VIADD R3, R2, 0x67 ;  /* 0x0000006702037836 */ /* 0x000fe20000000000 */
[----:B-1----:R-:W-:Y:S02]  /*a5b0*/  SEL R56, R4, 0xff800000, P0 ;  /* 0xff80000004387807 */ /* 0x002fe40000000000 */
[----:B------:R-:W-:Y:S02]  /*a5c0*/  ISETP.GE.U32.AND P0, PT, R75, UR36, PT ;  /* 0x000000244b007c0c */ /* 0x000fe4000bf06070 */
[----:B------:R-:W-:Y:S02]  /*a5d0*/  SEL R57, R5, 0xff800000, P3 ;  /* 0xff80000005397807 */ /* 0x000fe40001800000 */
[----:B------:R-:W-:Y:S02]  /*a5e0*/  SEL R4, R78, 0xff800000, !P0 ;  /* 0xff8000004e047807 */ /* 0x000fe40004000000 */
[----:B------:R-:W-:Y:S02]  /*a5f0*/  SEL R5, R77, 0xff800000, !P0 ;  /* 0xff8000004d057807 */ /* 0x000fe40004000000 */
[-C--:B------:R-:W-:Y:S01]  /*a600*/  ISETP.GE.U32.AND P3, PT, R3, R75.reuse, PT ;  /* 0x0000004b0300720c */ /* 0x080fe20003f66070 */
[----:B--2---:R-:W-:Y:S01]  /*a610*/  FMUL R3, R26, 1.4426950216293334961 ;  /* 0x3fb8aa3b1a037820 */ /* 0x004fe20000400000 */
[-C--:B------:R-:W-:Y:S01]  /*a620*/  ISETP.GE.U32.AND P2, PT, R25, R75.reuse, PT ;  /* 0x0000004b1900720c */ /* 0x080fe20003f46070 */
[----:B------:R-:W-:Y:S01]  /*a630*/  VIADD R25, R2, 0x69 ;  /* 0x0000006902197836 */ /* 0x000fe20000000000 */
[----:B------:R-:W-:Y:S01]  /*a640*/  ISETP.GE.U32.AND P1, PT, R24, R75, PT ;  /* 0x0000004b1800720c */ /* 0x000fe20003f26070 */
[----:B------:R-:W-:Y:S01]  /*a650*/  VIADD R24, R2, 0x65 ;  /* 0x0000006502187836 */ /* 0x000fe20000000000 */
[----:B------:R-:W-:Y:S01]  /*a660*/  SEL R58, R6, 0xff800000, P2 ;  /* 0xff800000063a7807 */ /* 0x000fe20001000000 */
[----:B---3--:R-:W-:Y:S01]  /*a670*/  FFMA2 R20, R3.F32, R4.F32x2.HI_LO, R20.F32x2.HI_LO ;  /* 0x0000000403147249 */ /* 0x008fe20000040014 */
[----:B------:R-:W-:Y:S02]  /*a680*/  SEL R59, R7, 0xff800000, P1 ;  /* 0xff800000073b7807 */ /* 0x000fe40000800000 */
[----:B------:R-:W1:Y:S01]  /*a690*/  LDS.128 R4, [R0+0x33010] ;  /* 0x0330100000047984 */ /* 0x000e620000000c00 */
[----:B------:R-:W-:Y:S02]  /*a6a0*/  SEL R54, R38, 0xff800000, P5 ;  /* 0xff80000026367807 */ /* 0x000fe40002800000 */
[-C--:B------:R-:W-:Y:S01]  /*a6b0*/  ISETP.GE.U32.AND P5, PT, R24, R75.reuse, PT ;  /* 0x0000004b1800720c */ /* 0x080fe20003fa6070 */
[----:B------:R-:W-:Y:S01]  /*a6c0*/  VIADD R24, R2, 0x68 ;  /* 0x0000006802187836 */ /* 0x000fe20000000000 */
[----:B------:R-:W-:Y:S02]  /*a6d0*/  SEL R63, R11, 0xff800000, P3 ;  /* 0xff8000000b3f7807 */ /* 0x000fe40001800000 */
[----:B------:R-:W-:Y:S02]  /*a6e0*/  SEL R11, R92, 0xff800000, !P0 ;  /* 0xff8000005c0b7807 */ /* 0x000fe40004000000 */
[-C--:B------:R-:W-:Y:S01]  /*a6f0*/  ISETP.GE.U32.AND P2, PT, R24, R75.reuse, PT ;  /* 0x0000004b1800720c */ /* 0x080fe20003f46070 */
[----:B------:R-:W-:Y:S01]  /*a700*/  VIADD R24, R2, 0x6a ;  /* 0x0000006a02187836 */ /* 0x000fe20000000000 */
[----:B------:R-:W-:Y:S02]  /*a710*/  SEL R62, R10, 0xff800000, P4 ;  /* 0xff8000000a3e7807 */ /* 0x000fe40002000000 */
[----:B------:R-:W-:Y:S02]  /*a720*/  SEL R64, R12, 0xff800000, P2 ;  /* 0xff8000000c407807 */ /* 0x000fe40001000000 */
[----:B------:R-:W-:Y:S02]  /*a730*/  SEL R10, R94, 0xff800000, !P0 ;  /* 0xff8000005e0a7807 */ /* 0x000fe40004000000 */
[-C--:B------:R-:W-:Y:S02]  /*a740*/  ISETP.GE.U32.AND P1, PT, R25, R75.reuse, PT ;  /* 0x0000004b1900720c */ /* 0x080fe40003f26070 */
[----:B------:R-:W-:Y:S02]  /*a750*/  SEL R25, R99, 0xff800000, !P0 ;  /* 0xff80000063197807 */ /* 0x000fe40004000000 */
[----:B------:R-:W-:Y:S02]  /*a760*/  SEL R65, R13, 0xff800000, P1 ;  /* 0xff8000000d417807 */ /* 0x000fe40000800000 */
[----:B------:R-:W-:Y:S02]  /*a770*/  SEL R26, R97, 0xff800000, !P0 ;  /* 0xff800000611a7807 */ /* 0x000fe40004000000 */
        /* <DEDUP_REMOVED lines=13> */
[----:B------:R-:W-:Y:S02]  /*a850*/  SEL R60, R8, 0xff800000, P6 ;  /* 0xff800000083c7807 */ /* 0x000fe40003000000 */
[----:B------:R-:W-:Y:S02]  /*a860*/  SEL R8, R82, 0xff800000, !P0 ;  /* 0xff80000052087807 */ /* 0x000fe40004000000 */
[----:B------:R-:W-:Y:S02]  /*a870*/  SEL R61, R9, 0xff800000, P5 ;  /* 0xff800000093d7807 */ /* 0x000fe40002800000 */
[----:B------:R-:W-:Y:S02]  /*a880*/  SEL R9, R80, 0xff800000, !P0 ;  /* 0xff80000050097807 */ /* 0x000fe40004000000 */
[----:B------:R-:W-:Y:S01]  /*a890*/  ISETP.GE.U32.AND P5, PT, R24, R75, PT ;  /* 0x0000004b1800720c */ /* 0x000fe20003fa6070 */
[----:B------:R-:W-:Y:S01]  /*a8a0*/  VIADD R24, R2, 0x6b ;  /* 0x0000006b02187836 */ /* 0x000fe20000000000 */
[----:B------:R-:W-:Y:S01]  /*a8b0*/  FSETP.GEU.AND P6, PT, R20, -126, PT ;  /* 0xc2fc00001400780b */ /* 0x000fe20003fce000 */
[----:B------:R-:W-:Y:S01]  /*a8c0*/  FFMA2 R22, R3.F32, R8.F32x2.HI_LO, R22.F32x2.HI_LO ;  /* 0x0000000803167249 */ /* 0x000fe20000040016 */
[----:B------:R-:W-:Y:S01]  /*a8d0*/  SEL R66, R14, 0xff800000, P5 ;  /* 0xff8000000e427807 */ /* 0x000fe20002800000 */
[----:B------:R-:W-:Y:S01]  /*a8e0*/  VIADD R9, R2, 0x6c ;  /* 0x0000006c02097836 */ /* 0x000fe20000000000 */
[-C--:B------:R-:W-:Y:S01]  /*a8f0*/  ISETP.GE.U32.AND P3, PT, R24, R75.reuse, PT ;  /* 0x0000004b1800720c */ /* 0x080fe20003f66070 */
[----:B------:R-:W-:Y:S01]  /*a900*/  VIADD R8, R2, 0x6d ;  /* 0x0000006d02087836 */ /* 0x000fe20000000000 */
[----:B------:R-:W-:Y:S02]  /*a910*/  SEL R24, R100, 0xff800000, !P0 ;  /* 0xff80000064187807 */ /* 0x000fe40004000000 */
[----:B------:R-:W-:Y:S02]  /*a920*/  SEL R67, R15, 0xff800000, P3 ;  /* 0xff8000000f437807 */ /* 0x000fe40001800000 */
[----:B------:R-:W-:Y:S01]  /*a930*/  LDS.128 R12, [R0+0x33030] ;  /* 0x03303000000c7984 */ /* 0x000fe20000000c00 */
[-C--:B------:R-:W-:Y:S02]  /*a940*/  ISETP.GE.U32.AND P1, PT, R9, R75.reuse, PT ;  /* 0x0000004b0900720c */ /* 0x080fe40003f26070 */
[----:B------:R-:W-:Y:S01]  /*a950*/  SEL R9, R96, 0xff800000, !P0 ;  /* 0xff80000060097807 */ /* 0x000fe20004000000 */
[----:B------:R-:W-:Y:S01]  /*a960*/  @!P6 FMUL R20, R20, 0.5 ;  /* 0x3f0000001414e820 */ /* 0x000fe20000400000 */
[----:B------:R-:W-:Y:S02]  /*a970*/  FSETP.GEU.AND P2, PT, R22, -126, PT ;  /* 0xc2fc00001600780b */ /* 0x000fe40003f4e000 */
[----:B------:R-:W-:Y:S01]  /*a980*/  FSETP.GEU.AND P4, PT, R21, -126, PT ;  /* 0xc2fc00001500780b */ /* 0x000fe20003f8e000 */
[----:B------:R2:W3:Y:S01]  /*a990*/  MUFU.EX2 R114, R20 ;  /* 0x0000001400727308 */ /* 0x0004e20000000800 */
[----:B------:R-:W-:Y:S02]  /*a9a0*/  P2R R77, PR, RZ, 0x4 ;  /* 0x00000004ff4d7803 */ /* 0x000fe40000000000 */
[-C--:B------:R-:W-:Y:S01]  /*a9b0*/  ISETP.GE.U32.AND P2, PT, R8, R75.reuse, PT ;  /* 0x0000004b0800720c */ /* 0x080fe20003f46070 */
[C---:B------:R-:W-:Y:S01]  /*a9c0*/  VIADD R8, R2.reuse, 0x6e ;  /* 0x0000006e02087836 */ /* 0x040fe20000000000 */
[----:B------:R-:W-:Y:S01]  /*a9d0*/  ISETP.NE.AND P5, PT, R77, RZ, PT ;  /* 0x000000ff4d00720c */ /* 0x000fe20003fa5270 */
[----:B------:R-:W-:Y:S01]  /*a9e0*/  VIADD R2, R2, 0x6f ;  /* 0x0000006f02027836 */ /* 0x000fe20000000000 */
[----:B------:R-:W-:Y:S02]  /*a9f0*/  FSETP.GEU.AND P3, PT, R23, -126, PT ;  /* 0xc2fc00001700780b */ /* 0x000fe40003f6e000 */
[----:B------:R-:W-:Y:S02]  /*aa00*/  SEL R68, R16, 0xff800000, P1 ;  /* 0xff80000010447807 */ /* 0x000fe40000800000 */
[----:B------:R-:W-:Y:S01]  /*aa10*/  ISETP.GE.U32.AND P1, PT, R8, R75, PT ;  /* 0x0000004b0800720c */ /* 0x000fe20003f26070 */
[----:B------:R-:W-:Y:S01]  /*aa20*/  @!P4 FMUL R21, R21, 0.5 ;  /* 0x3f0000001515c820 */ /* 0x000fe20000400000 */
[----:B------:R-:W-:Y:S02]  /*aa30*/  SEL R8, R98, 0xff800000, !P0 ;  /* 0xff80000062087807 */ /* 0x000fe40004000000 */
[----:B------:R-:W-:Y:S01]  /*aa40*/  SEL R16, R108, 0xff800000, !P0 ;  /* 0xff8000006c107807 */ /* 0x000fe20004000000 */
[----:B------:R4:W5:Y:S01]  /*aa50*/  MUFU.EX2 R113, R21 ;  /* 0x0000001500717308 */ /* 0x0009620000000800 */
[----:B--2---:R-:W-:Y:S01]  /*aa60*/  SEL R20, R104, 0xff800000, !P0 ;  /* 0xff80000068147807 */ /* 0x004fe20004000000 */
[----:B-1----:R-:W-:Y:S01]  /*aa70*/  FFMA2 R4, R3.F32, R8.F32x2.HI_LO, R4.F32x2.HI_LO ;  /* 0x0000000803047249 */ /* 0x002fe20000040004 */
[----:B------:R-:W-:Y:S01]  /*aa80*/  SEL R69, R17, 0xff800000, P2 ;  /* 0xff80000011457807 */ /* 0x000fe20001000000 */
[----:B------:R-:W-:Y:S01]  /*aa90*/  FFMA2 R6, R3.F32, R10.F32x2.HI_LO, R6.F32x2.HI_LO ;  /* 0x0000000a03067249 */ /* 0x000fe20000040006 */
[----:B------:R-:W-:Y:S01]  /*aaa0*/  ISETP.GE.U32.AND P2, PT, R2, R75, PT ;  /* 0x0000004b0200720c */ /* 0x000fe20003f46070 */
[----:B------:R-:W1:Y:S01]  /*aab0*/  LDS.128 R8, [R0+0x33020] ;  /* 0x0330200000087984 */ /* 0x000e620000000c00 */
[----:B------:R-:W-:Y:S01]  /*aac0*/  SEL R17, R107, 0xff800000, !P0 ;  /* 0xff8000006b117807 */ /* 0x000fe20004000000 */
[----:B------:R-:W-:Y:S01]  /*aad0*/  @!P5 FMUL R22, R22, 0.5 ;  /* 0x3f0000001616d820 */ /* 0x000fe20000400000 */
[----:B------:R-:W-:Y:S01]  /*aae0*/  FSETP.GEU.AND P5, PT, R7, -126, PT ;  /* 0xc2fc00000700780b */ /* 0x000fe20003fae000 */
[----:B------:R-:W-:Y:S01]  /*aaf0*/  @!P3 FMUL R23, R23, 0.5 ;  /* 0x3f0000001717b820 */ /* 0x000fe20000400000 */
[----:B------:R-:W-:Y:S01]  /*ab00*/  SEL R70, R18, 0xff800000, P1 ;  /* 0xff80000012467807 */ /* 0x000fe20000800000 */
[----:B------:R2:W2:Y:S01]  /*ab10*/  MUFU.EX2 R112, R22 ;  /* 0x0000001600707308 */ /* 0x0004a20000000800 */
[----:B------:R-:W-:Y:S01]  /*ab20*/  SEL R18, R106, 0xff800000, !P0 ;  /* 0xff8000006a127807 */ /* 0x000fe20004000000 */
[----:B---3--:R-:W-:Y:S01]  /*ab30*/  @!P6 FMUL R114, R114, R114 ;  /* 0x000000727272e220 */ /* 0x008fe20000400000 */
[----:B------:R-:W-:Y:S02]  /*ab40*/  FSETP.GEU.AND P1, PT, R5, -126, PT ;  /* 0xc2fc00000500780b */ /* 0x000fe40003f2e000 */
[----:B----4-:R-:W-:Y:S01]  /*ab50*/  SEL R21, R103, 0xff800000, !P0 ;  /* 0xff80000067157807 */ /* 0x010fe20004000000 */
[----:B-----5:R-:W-:Y:S01]  /*ab60*/  @!P4 FMUL R113, R113, R113 ;  /* 0x000000717171c220 */ /* 0x020fe20000400000 */
[----:B------:R-:W-:Y:S03]  /*ab70*/  ISETP.NE.AND P6, PT, R77, RZ, PT ;  /* 0x000000ff4d00720c */ /* 0x000fe60003fc5270 */
[----:B------:R3:W4:Y:S01]  /*ab80*/  MUFU.EX2 R111, R23 ;  /* 0x00000017006f7308 */ /* 0x0007220000000800 */
[----:B------:R-:W-:Y:S01]  /*ab90*/  SEL R71, R19, 0xff800000, P2 ;  /* 0xff80000013477807 */ /* 0x000fe20001000000 */
[----:B------:R-:W-:Y:S01]  /*aba0*/  @!P5 FMUL R7, R7, 0.5 ;  /* 0x3f0000000707d820 */ /* 0x000fe20000400000 */
[----:B------:R-:W-:Y:S01]  /*abb0*/  FSETP.GEU.AND P2, PT, R4, -126, PT ;  /* 0xc2fc00000400780b */ /* 0x000fe20003f4e000 */
[----:B------:R-:W-:Y:S01]  /*abc0*/  IMAD.MOV.U32 R115, RZ, RZ, R113 ;  /* 0x000000ffff737224 */ /* 0x000fe200078e0071 */
[----:B------:R-:W-:Y:S02]  /*abd0*/  SEL R19, R105, 0xff800000, !P0 ;  /* 0xff80000069137807 */ /* 0x000fe40004000000 */
[----:B------:R-:W-:Y:S03]  /*abe0*/  SEL R40, R40, 0xff800000, !P0 ;  /* 0xff80000028287807 */ /* 0x000fe60004000000 */
[----:B------:R-:W-:Y:S01]  /*abf0*/  MUFU.EX2 R96, R7 ;  /* 0x0000000700607308 */ /* 0x000fe20000000800 */
[----:B------:R-:W-:Y:S01]  /*ac00*/  @!P1 FMUL R5, R5, 0.5 ;  /* 0x3f00000005059820 */ /* 0x000fe20000400000 */
[----:B--2---:R-:W-:Y:S02]  /*ac10*/  SEL R22, R102, 0xff800000, !P0 ;  /* 0xff80000066167807 */ /* 0x004fe40004000000 */
[----:B------:R-:W-:Y:S01]  /*ac20*/  SEL R41, R41, 0xff800000, !P0 ;  /* 0xff80000029297807 */ /* 0x000fe20004000000 */
[----:B------:R-:W-:Y:S01]  /*ac30*/  @!P6 FMUL R112, R112, R112 ;  /* 0x000000707070e220 */ /* 0x000fe20000400000 */
[----:B------:R-:W-:Y:S04]  /*ac40*/  SEL R42, R42, 0xff800000, !P0 ;  /* 0xff8000002a2a7807 */ /* 0x000fe80004000000 */
[----:B------:R-:W2:Y:S01]  /*ac50*/  MUFU.EX2 R98, R5 ;  /* 0x0000000500627308 */ /* 0x000ea20000000800 */
[----:B------:R-:W-:Y:S01]  /*ac60*/  @!P2 FMUL R4, R4, 0.5 ;  /* 0x3f0000000404a820 */ /* 0x000fe20000400000 */
[----:B---3--:R-:W-:Y:S01]  /*ac70*/  SEL R23, R101, 0xff800000, !P0 ;  /* 0xff80000065177807 */ /* 0x008fe20004000000 */
[----:B----4-:R-:W-:Y:S01]  /*ac80*/  @!P3 FMUL R111, R111, R111 ;  /* 0x0000006f6f6fb220 */ /* 0x010fe20000400000 */
[----:B------:R-:W-:Y:S02]  /*ac90*/  SEL R43, R43, 0xff800000, !P0 ;  /* 0xff8000002b2b7807 */ /* 0x000fe40004000000 */
[----:B------:R-:W-:Y:S04]  /*aca0*/  SEL R44, R44, 0xff800000, !P0 ;  /* 0xff8000002c2c7807 */ /* 0x000fe80004000000 */
[----:B------:R-:W3:Y:S01]  /*acb0*/  MUFU.EX2 R99, R4 ;  /* 0x0000000400637308 */ /* 0x000ee20000000800 */
[----:B------:R-:W-:Y:S01]  /*acc0*/  SEL R45, R45, 0xff800000, !P0 ;  /* 0xff8000002d2d7807 */ /* 0x000fe20004000000 */
[C---:B-1----:R-:W-:Y:S01]  /*acd0*/  FFMA2 R8, R3.reuse.F32, R16.F32x2.HI_LO, R8.F32x2.HI_LO ;  /* 0x0000001003087249 */ /* 0x042fe20000040008 */
[----:B------:R-:W-:Y:S01]  /*ace0*/  SEL R46, R46, 0xff800000, !P0 ;  /* 0xff8000002e2e7807 */ /* 0x000fe20004000000 */
[----:B------:R-:W-:Y:S01]  /*acf0*/  FFMA2 R10, R3.F32, R18.F32x2.HI_LO, R10.F32x2.HI_LO ;  /* 0x00000012030a7249 */ /* 0x000fe2000004000a */
[----:B------:R-:W-:Y:S01]  /*ad00*/  SEL R47, R47, 0xff800000, !P0 ;  /* 0xff8000002f2f7807 */ /* 0x000fe20004000000 */
[C---:B------:R-:W-:Y:S01]  /*ad10*/  FFMA2 R12, R3.reuse.F32, R20.F32x2.HI_LO, R12.F32x2.HI_LO ;  /* 0x00000014030c7249 */ /* 0x040fe2000004000c */
[----:B------:R-:W-:Y:S01]  /*ad20*/  SEL R48, R48, 0xff800000, !P0 ;  /* 0xff80000030307807 */ /* 0x000fe20004000000 */
[----:B------:R-:W-:Y:S01]  /*ad30*/  FFMA2 R14, R3.F32, R22.F32x2.HI_LO, R14.F32x2.HI_LO ;  /* 0x00000016030e7249 */ /* 0x000fe2000004000e */
[----:B------:R-:W-:Y:S01]  /*ad40*/  SEL R49, R49, 0xff800000, !P0 ;  /* 0xff80000031317807 */ /* 0x000fe20004000000 */
[----:B--2---:R-:W-:Y:S01]  /*ad50*/  @!P1 FMUL R98, R98, R98 ;  /* 0x0000006262629220 */ /* 0x004fe20000400000 */
[----:B------:R-:W-:Y:S01]  /*ad60*/  SEL R50, R50, 0xff800000, !P0 ;  /* 0xff80000032327807 */ /* 0x000fe20004000000 */
[----:B------:R-:W-:Y:S01]  /*ad70*/  @!P5 FMUL R96, R96, R96 ;  /* 0x000000606060d220 */ /* 0x000fe20000400000 */
[----:B------:R-:W-:Y:S01]  /*ad80*/  SEL R51, R51, 0xff800000, !P0 ;  /* 0xff80000033337807 */ /* 0x000fe20004000000 */
[----:B------:R-:W-:Y:S01]  /*ad90*/  IMAD.MOV.U32 R101, RZ, RZ, R98 ;  /* 0x000000ffff657224 */ /* 0x000fe200078e0062 */
[----:B------:R-:W-:Y:S02]  /*ada0*/  SEL R52, R52, 0xff800000, !P0 ;  /* 0xff80000034347807 */ /* 0x000fe40004000000 */
[----:B------:R-:W-:Y:S01]  /*adb0*/  SEL R53, R53, 0xff800000, !P0 ;  /* 0xff80000035357807 */ /* 0x000fe20004000000 */
[----:B---3--:R-:W-:Y:S01]  /*adc0*/  @!P2 FMUL R99, R99, R99 ;  /* 0x000000636363a220 */ /* 0x008fe20000400000 */
[----:B------:R-:W-:Y:S02]  /*add0*/  SEL R54, R54, 0xff800000, !P0 ;  /* 0xff80000036367807 */ /* 0x000fe40004000000 */
[----:B------:R-:W-:Y:S01]  /*ade0*/  SEL R55, R55, 0xff800000, !P0 ;  /* 0xff80000037377807 */ /* 0x000fe20004000000 */
[----:B------:R-:W-:Y:S01]  /*adf0*/  IMAD.MOV.U32 R100, RZ, RZ, R99 ;  /* 0x000000ffff647224 */ /* 0x000fe200078e0063 */
        /* <DEDUP_REMOVED lines=16> */
[----:B------:R-:W-:Y:S02]  /*af00*/  FSETP.GEU.AND P0, PT, R6, -126, PT ;  /* 0xc2fc00000600780b */ /* 0x000fe40003f0e000 */
[----:B------:R-:W-:Y:S02]  /*af10*/  FSETP.GEU.AND P4, PT, R8, -126, PT ;  /* 0xc2fc00000800780b */ /* 0x000fe40003f8e000 */
[----:B------:R-:W-:Y:S02]  /*af20*/  FSETP.GEU.AND P6, PT, R9, -126, PT ;  /* 0xc2fc00000900780b */ /* 0x000fe40003fce000 */
[----:B------:R-:W-:Y:S02]  /*af30*/  FSETP.GEU.AND P3, PT, R10, -126, PT ;  /* 0xc2fc00000a00780b */ /* 0x000fe40003f6e000 */
[----:B------:R-:W-:Y:S02]  /*af40*/  FSETP.GEU.AND P2, PT, R11, -126, PT ;  /* 0xc2fc00000b00780b */ /* 0x000fe40003f4e000 */
[----:B------:R-:W-:Y:S02]  /*af50*/  FSETP.GEU.AND P1, PT, R12, -126, PT ;  /* 0xc2fc00000c00780b */ /* 0x000fe40003f2e000 */
[----:B------:R-:W-:Y:S01]  /*af60*/  FSETP.GEU.AND P5, PT, R14, -126, PT ;  /* 0xc2fc00000e00780b */ /* 0x000fe20003fae000 */
[----:B------:R-:W-:Y:S02]  /*af70*/  @!P0 FMUL R6, R6, 0.5 ;  /* 0x3f00000006068820 */ /* 0x000fe40000400000 */
[----:B------:R-:W-:Y:S02]  /*af80*/  @!P4 FMUL R8, R8, 0.5 ;  /* 0x3f0000000808c820 */ /* 0x000fe40000400000 */
[----:B------:R1:W2:Y:S01]  /*af90*/  MUFU.EX2 R97, R6 ;  /* 0x0000000600617308 */ /* 0x0002a20000000800 */
[----:B------:R-:W-:Y:S01]  /*afa0*/  @!P6 FMUL R9, R9, 0.5 ;  /* 0x3f0000000909e820 */ /* 0x000fe20000400000 */
[----:B------:R-:W-:Y:S02]  /*afb0*/  @!P3 FMUL R10, R10, 0.5 ;  /* 0x3f0000000a0ab820 */ /* 0x000fe40000400000 */
[----:B------:R-:W-:Y:S02]  /*afc0*/  @!P2 FMUL R11, R11, 0.5 ;  /* 0x3f0000000b0ba820 */ /* 0x000fe40000400000 */
[----:B------:R-:W-:Y:S04]  /*afd0*/  @!P1 FMUL R12, R12, 0.5 ;  /* 0x3f0000000c0c9820 */ /* 0x000fe80000400000 */
[----:B------:R-:W3:Y:S01]  /*afe0*/  MUFU.EX2 R95, R8 ;  /* 0x00000008005f7308 */ /* 0x000ee20000000800 */
[----:B------:R-:W-:Y:S09]  /*aff0*/  @!P5 FMUL R14, R14, 0.5 ;  /* 0x3f0000000e0ed820 */ /* 0x000ff20000400000 */
[----:B------:R-:W4:Y:S01]  /*b000*/  MUFU.EX2 R94, R9 ;  /* 0x00000009005e7308 */ /* 0x000f220000000800 */
[----:B-1----:R-:W1:Y:S01]  /*b010*/  LDS.128 R4, [R0+0x33080] ;  /* 0x0330800000047984 */ /* 0x002e620000000c00 */
[----:B--2---:R-:W-:Y:S01]  /*b020*/  @!P0 FMUL R97, R97, R97 ;  /* 0x0000006161618220 */ /* 0x004fe20000400000 */
[----:B------:R-:W-:Y:S07]  /*b030*/  FSETP.GEU.AND P0, PT, R13, -126, PT ;  /* 0xc2fc00000d00780b */ /* 0x000fee0003f0e000 */
[----:B------:R-:W2:Y:S01]  /*b040*/  MUFU.EX2 R93, R10 ;  /* 0x0000000a005d7308 */ /* 0x000ea20000000800 */
[----:B---3--:R-:W-:Y:S01]  /*b050*/  @!P4 FMUL R95, R95, R95 ;  /* 0x0000005f5f5fc220 */ /* 0x008fe20000400000 */
[----:B------:R-:W-:Y:S08]  /*b060*/  FSETP.GEU.AND P4, PT, R15, -126, PT ;  /* 0xc2fc00000f00780b */ /* 0x000ff00003f8e000 */
[----:B------:R3:W5:Y:S01]  /*b070*/  MUFU.EX2 R92, R11 ;  /* 0x0000000b005c7308 */ /* 0x0007620000000800 */
[----:B------:R-:W-:Y:S01]  /*b080*/  @!P0 FMUL R13, R13, 0.5 ;  /* 0x3f0000000d0d8820 */ /* 0x000fe20000400000 */
[----:B----4-:R-:W-:Y:S03]  /*b090*/  @!P6 FMUL R94, R94, R94 ;  /* 0x0000005e5e5ee220 */ /* 0x010fe60000400000 */
[----:B------:R-:W-:Y:S05]  /*b0a0*/  @!P4 FMUL R15, R15, 0.5 ;  /* 0x3f0000000f0fc820 */ /* 0x000fea0000400000 */
[----:B------:R-:W4:Y:S01]  /*b0b0*/  MUFU.EX2 R91, R12 ;  /* 0x0000000c005b7308 */ /* 0x000f220000000800 */
[----:B--2---:R-:W-:Y:S09]  /*b0c0*/  @!P3 FMUL R93, R93, R93 ;  /* 0x0000005d5d5db220 */ /* 0x004ff20000400000 */
[----:B------:R-:W2:Y:S01]  /*b0d0*/  MUFU.EX2 R90, R13 ;  /* 0x0000000d005a7308 */ /* 0x000ea20000000800 */
[----:B---3--:R-:W3:Y:S01]  /*b0e0*/  LDS.128 R8, [R0+0x33090] ;  /* 0x0330900000087984 */ /* 0x008ee20000000c00 */
[----:B-----5:R-:W-:Y:S08]  /*b0f0*/  @!P2 FMUL R92, R92, R92 ;  /* 0x0000005c5c5ca220 */ /* 0x020ff00000400000 */
[----:B------:R-:W5:Y:S01]  /*b100*/  MUFU.EX2 R89, R14 ;  /* 0x0000000e00597308 */ /* 0x000f620000000800 */
[C---:B-1----:R-:W-:Y:S02]  /*b110*/  FFMA2 R4, R3.reuse.F32, R24.F32x2.HI_LO, R4.F32x2.HI_LO ;  /* 0x0000001803047249 */ /* 0x042fe40000040004 */
[----:B------:R-:W-:Y:S02]  /*b120*/  FFMA2 R6, R3.F32, R26.F32x2.HI_LO, R6.F32x2.HI_LO ;  /* 0x0000001a03067249 */ /* 0x000fe40000040006 */
[----:B----4-:R-:W-:Y:S01]  /*b130*/  @!P1 FMUL R91, R91, R91 ;  /* 0x0000005b5b5b9220 */ /* 0x010fe20000400000 */
[----:B------:R-:W-:Y:S04]  /*b140*/  FSETP.GEU.AND P6, PT, R4, -126, PT ;  /* 0xc2fc00000400780b */ /* 0x000fe80003fce000 */
[----:B------:R1:W4:Y:S01]  /*b150*/  MUFU.EX2 R88, R15 ;  /* 0x0000000f00587308 */ /* 0x0003220000000800 */
[----:B------:R-:W-:Y:S01]  /*b160*/  FSETP.GEU.AND P3, PT, R5, -126, PT ;  /* 0xc2fc00000500780b */ /* 0x000fe20003f6e000 */
[----:B--2---:R-:W-:Y:S01]  /*b170*/  @!P0 FMUL R90, R90, R90 ;  /* 0x0000005a5a5a8220 */ /* 0x004fe20000400000 */
[----:B------:R-:W-:Y:S02]  /*b180*/  FSETP.GEU.AND P2, PT, R6, -126, PT ;  /* 0xc2fc00000600780b */ /* 0x000fe40003f4e000 */
[----:B------:R-:W-:Y:S01]  /*b190*/  FSETP.GEU.AND P1, PT, R7, -126, PT ;  /* 0xc2fc00000700780b */ /* 0x000fe20003f2e000 */
[----:B-----5:R-:W-:Y:S03]  /*b1a0*/  @!P5 FMUL R89, R89, R89 ;  /* 0x000000595959d220 */ /* 0x020fe60000400000 */
[----:B------:R-:W-:Y:S05]  /*b1b0*/  @!P6 FMUL R4, R4, 0.5 ;  /* 0x3f0000000404e820 */ /* 0x000fea0000400000 */
[----:B------:R-:W-:Y:S01]  /*b1c0*/  @!P3 FMUL R5, R5, 0.5 ;  /* 0x3f0000000505b820 */ /* 0x000fe20000400000 */
[----:B------:R-:W2:Y:S01]  /*b1d0*/  MUFU.EX2 R87, R4 ;  /* 0x0000000400577308 */ /* 0x000ea20000000800 */
[----:B------:R-:W-:Y:S01]  /*b1e0*/  @!P2 FMUL R6, R6, 0.5 ;  /* 0x3f0000000606a820 */ /* 0x000fe20000400000 */
[----:B-1----:R-:W1:Y:S01]  /*b1f0*/  LDS.128 R12, [R0+0x330a0] ;  /* 0x0330a000000c7984 */ /* 0x002e620000000c00 */
[----:B------:R-:W-:Y:S01]  /*b200*/  @!P1 FMUL R7, R7, 0.5 ;  /* 0x3f00000007079820 */ /* 0x000fe20000400000 */
[----:B----4-:R-:W-:Y:S06]  /*b210*/  @!P4 FMUL R88, R88, R88 ;  /* 0x000000585858c220 */ /* 0x010fec0000400000 */
[----:B------:R-:W4:Y:S01]  /*b220*/  MUFU.EX2 R86, R5 ;  /* 0x0000000500567308 */ /* 0x000f220000000800 */
[C---:B---3--:R-:W-:Y:S02]  /*b230*/  FFMA2 R8, R3.reuse.F32, R28.F32x2.HI_LO, R8.F32x2.HI_LO ;  /* 0x0000001c03087249 */ /* 0x048fe40000040008 */
[----:B------:R-:W-:Y:S03]  /*b240*/  FFMA2 R10, R3.F32, R30.F32x2.HI_LO, R10.F32x2.HI_LO ;  /* 0x0000001e030a7249 */ /* 0x000fe6000004000a */
[----:B------:R-:W-:Y:S04]  /*b250*/  FSETP.GEU.AND P0, PT, R8, -126, PT ;  /* 0xc2fc00000800780b */ /* 0x000fe80003f0e000 */
[----:B------:R-:W3:Y:S01]  /*b260*/  MUFU.EX2 R85, R6 ;  /* 0x0000000600557308 */ /* 0x000ee20000000800 */
[----:B------:R-:W-:Y:S01]  /*b270*/  FSETP.GEU.AND P5, PT, R9, -126, PT ;  /* 0xc2fc00000900780b */ /* 0x000fe20003fae000 */
[----:B--2---:R-:W-:Y:S01]  /*b280*/  @!P6 FMUL R87, R87, R87 ;  /* 0x000000575757e220 */ /* 0x004fe20000400000 */
[----:B------:R-:W-:Y:S02]  /*b290*/  FSETP.GEU.AND P4, PT, R10, -126, PT ;  /* 0xc2fc00000a00780b */ /* 0x000fe40003f8e000 */
[----:B------:R-:W-:Y:S05]  /*b2a0*/  FSETP.GEU.AND P6, PT, R11, -126, PT ;  /* 0xc2fc00000b00780b */ /* 0x000fea0003fce000 */
[----:B------:R2:W5:Y:S01]  /*b2b0*/  MUFU.EX2 R84, R7 ;  /* 0x0000000700547308 */ /* 0x0005620000000800 */
[----:B----4-:R-:W-:Y:S01]  /*b2c0*/  @!P3 FMUL R86, R86, R86 ;  /* 0x000000565656b220 */ /* 0x010fe20000400000 */
[----:B------:R-:W-:Y:S02]  /*b2d0*/  @!P0 FMUL R8, R8, 0.5 ;  /* 0x3f00000008088820 */ /* 0x000fe40000400000 */
[----:B------:R-:W-:Y:S06]  /*b2e0*/  @!P5 FMUL R9, R9, 0.5 ;  /* 0x3f0000000909d820 */ /* 0x000fec0000400000 */
[----:B------:R-:W4:Y:S01]  /*b2f0*/  MUFU.EX2 R83, R8 ;  /* 0x0000000800537308 */ /* 0x000f220000000800 */
[----:B------:R-:W-:Y:S01]  /*b300*/  @!P4 FMUL R10, R10, 0.5 ;  /* 0x3f0000000a0ac820 */ /* 0x000fe20000400000 */
[----:B------:R-:W-:Y:S01]  /*b310*/  @!P6 FMUL R11, R11, 0.5 ;  /* 0x3f0000000b0be820 */ /* 0x000fe20000400000 */
[----:B---3--:R-:W-:Y:S07]  /*b320*/  @!P2 FMUL R85, R85, R85 ;  /* 0x000000555555a220 */ /* 0x008fee0000400000 */
[----:B------:R-:W3:Y:S01]  /*b330*/  MUFU.EX2 R82, R9 ;  /* 0x0000000900527308 */ /* 0x000ee20000000800 */
[----:B--2---:R-:W2:Y:S01]  /*b340*/  LDS.128 R4, [R0+0x330b0] ;  /* 0x0330b00000047984 */ /* 0x004ea20000000c00 */
[C---:B-1----:R-:W-:Y:S02]  /*b350*/  FFMA2 R12, R3.reuse.F32, R32.F32x2.HI_LO, R12.F32x2.HI_LO ;  /* 0x00000020030c7249 */ /* 0x042fe4000004000c */
[----:B------:R-:W-:Y:S02]  /*b360*/  FFMA2 R14, R3.F32, R34.F32x2.HI_LO, R14.F32x2.HI_LO ;  /* 0x00000022030e7249 */ /* 0x000fe4000004000e */
[----:B-----5:R-:W-:Y:S01]  /*b370*/  @!P1 FMUL R84, R84, R84 ;  /* 0x0000005454549220 */ /* 0x020fe20000400000 */
[----:B------:R-:W-:Y:S03]  /*b380*/  FSETP.GEU.AND P3, PT, R12, -126, PT ;  /* 0xc2fc00000c00780b */ /* 0x000fe60003f6e000 */
[----:B------:R-:W1:Y:S01]  /*b390*/  MUFU.EX2 R81, R10 ;  /* 0x0000000a00517308 */ /* 0x000e620000000800 */
[----:B------:R-:W-:Y:S01]  /*b3a0*/  FSETP.GEU.AND P2, PT, R13, -126, PT ;  /* 0xc2fc00000d00780b */ /* 0x000fe20003f4e000 */
[----:B----4-:R-:W-:Y:S01]  /*b3b0*/  @!P0 FMUL R83, R83, R83 ;  /* 0x0000005353538220 */ /* 0x010fe20000400000 */
[----:B------:R-:W-:Y:S02]  /*b3c0*/  FSETP.GEU.AND P1, PT, R14, -126, PT ;  /* 0xc2fc00000e00780b */ /* 0x000fe40003f2e000 */
[----:B------:R-:W-:Y:S05]  /*b3d0*/  FSETP.GEU.AND P0, PT, R15, -126, PT ;  /* 0xc2fc00000f00780b */ /* 0x000fea0003f0e000 */
[----:B------:R4:W5:Y:S01]  /*b3e0*/  MUFU.EX2 R80, R11 ;  /* 0x0000000b00507308 */ /* 0x0009620000000800 */
[----:B---3--:R-:W-:Y:S01]  /*b3f0*/  @!P5 FMUL R82, R82, R82 ;  /* 0x000000525252d220 */ /* 0x008fe20000400000 */
[----:B------:R-:W-:Y:S02]  /*b400*/  @!P3 FMUL R12, R12, 0.5 ;  /* 0x3f0000000c0cb820 */ /* 0x000fe40000400000 */
[----:B------:R-:W-:Y:S06]  /*b410*/  @!P2 FMUL R13, R13, 0.5 ;  /* 0x3f0000000d0da820 */ /* 0x000fec0000400000 */
[----:B------:R-:W3:Y:S01]  /*b420*/  MUFU.EX2 R79, R12 ;  /* 0x0000000c004f7308 */ /* 0x000ee20000000800 */
[----:B------:R-:W-:Y:S01]  /*b430*/  @!P1 FMUL R14, R14, 0.5 ;  /* 0x3f0000000e0e9820 */ /* 0x000fe20000400000 */
[----:B------:R-:W-:Y:S01]  /*b440*/  @!P0 FMUL R15, R15, 0.5 ;  /* 0x3f0000000f0f8820 */ /* 0x000fe20000400000 */
[----:B-1----:R-:W-:Y:S07]  /*b450*/  @!P4 FMUL R81, R81, R81 ;  /* 0x000000515151c220 */ /* 0x002fee0000400000 */
[----:B------:R-:W1:Y:S01]  /*b460*/  MUFU.EX2 R78, R13 ;  /* 0x0000000d004e7308 */ /* 0x000e620000000800 */
[----:B----4-:R-:W4:Y:S01]  /*b470*/  LDS.128 R8, [R0+0x33100] ;  /* 0x0331000000087984 */ /* 0x010f220000000c00 */
[----:B-----5:R-:W-:Y:S08]  /*b480*/  @!P6 FMUL R80, R80, R80 ;  /* 0x000000505050e220 */ /* 0x020ff00000400000 */
[----:B------:R-:W5:Y:S01]  /*b490*/  MUFU.EX2 R77, R14 ;  /* 0x0000000e004d7308 */ /* 0x000f620000000800 */
[C---:B--2---:R-:W-:Y:S02]  /*b4a0*/  FFMA2 R4, R3.reuse.F32, R36.F32x2.HI_LO, R4.F32x2.HI_LO ;  /* 0x0000002403047249 */ /* 0x044fe40000040004 */
[----:B------:R-:W-:Y:S02]  /*b4b0*/  FFMA2 R6, R3.F32, R38.F32x2.HI_LO, R6.F32x2.HI_LO ;  /* 0x0000002603067249 */ /* 0x000fe40000040006 */
[----:B---3--:R-:W-:Y:S01]  /*b4c0*/  @!P3 FMUL R79, R79, R79 ;  /* 0x0000004f4f4fb220 */ /* 0x008fe20000400000 */
[----:B------:R-:W-:Y:S04]  /*b4d0*/  FSETP.GEU.AND P5, PT, R4, -126, PT ;  /* 0xc2fc00000400780b */ /* 0x000fe80003fae000 */
[----:B------:R2:W3:Y:S01]  /*b4e0*/  MUFU.EX2 R75, R15 ;  /* 0x0000000f004b7308 */ /* 0x0004e20000000800 */
[----:B------:R-:W-:Y:S01]  /*b4f0*/  FSETP.GEU.AND P4, PT, R5, -126, PT ;  /* 0xc2fc00000500780b */ /* 0x000fe20003f8e000 */
[----:B-1----:R-:W-:Y:S01]  /*b500*/  @!P2 FMUL R78, R78, R78 ;  /* 0x0000004e4e4ea220 */ /* 0x002fe20000400000 */
[----:B------:R-:W-:Y:S01]  /*b510*/  FSETP.GEU.AND P6, PT, R6, -126, PT ;  /* 0xc2fc00000600780b */ /* 0x000fe20003fce000 */
[----:B------:R-:W-:Y:S01]  /*b520*/  IMAD.MOV.U32 R102, RZ, RZ, R79 ;  /* 0x000000ffff667224 */ /* 0x000fe200078e004f */
[----:B------:R-:W-:Y:S01]  /*b530*/  FSETP.GEU.AND P3, PT, R7, -126, PT ;  /* 0xc2fc00000700780b */ /* 0x000fe20003f6e000 */
[----:B------:R-:W-:Y:S02]  /*b540*/  IMAD.MOV.U32 R103, RZ, RZ, R78 ;  /* 0x000000ffff677224 */ /* 0x000fe400078e004e */
[----:B-----5:R-:W-:Y:S01]  /*b550*/  @!P1 FMUL R77, R77, R77 ;  /* 0x0000004d4d4d9220 */ /* 0x020fe20000400000 */
[----:B------:R-:W-:Y:S05]  /*b560*/  @!P5 FMUL R4, R4, 0.5 ;  /* 0x3f0000000404d820 */ /* 0x000fea0000400000 */
[----:B------:R-:W-:Y:S01]  /*b570*/  @!P4 FMUL R5, R5, 0.5 ;  /* 0x3f0000000505c820 */ /* 0x000fe20000400000 */
[----:B------:R-:W1:Y:S01]  /*b580*/  MUFU.EX2 R38, R4 ;  /* 0x0000000400267308 */ /* 0x000e620000000800 */
[----:B------:R-:W-:Y:S01]  /*b590*/  @!P6 FMUL R6, R6, 0.5 ;  /* 0x3f0000000606e820 */ /* 0x000fe20000400000 */
[----:B--2---:R-:W2:Y:S01]  /*b5a0*/  LDS.128 R12, [R0+0x33110] ;  /* 0x03311000000c7984 */ /* 0x004ea20000000c00 */
[----:B------:R-:W-:Y:S01]  /*b5b0*/  @!P3 FMUL R7, R7, 0.5 ;  /* 0x3f0000000707b820 */ /* 0x000fe20000400000 */
[----:B---3--:R-:W-:Y:S06]  /*b5c0*/  @!P0 FMUL R75, R75, R75 ;  /* 0x0000004b4b4b8220 */ /* 0x008fec0000400000 */
[----:B------:R-:W3:Y:S01]  /*b5d0*/  MUFU.EX2 R37, R5 ;  /* 0x0000000500257308 */ /* 0x000ee20000000800 */
[C---:B----4-:R-:W-:Y:S01]  /*b5e0*/  FFMA2 R8, R3.reuse.F32, R40.F32x2.HI_LO, R8.F32x2.HI_LO ;  /* 0x0000002803087249 */ /* 0x050fe20000040008 */
[----:B------:R-:W-:Y:S01]  /*b5f0*/  F2FP.F16.F32.PACK_AB R40, R86, R87 ;  /* 0x000000575628723e */ /* 0x000fe200000000ff */
[----:B------:R-:W-:Y:S01]  /*b600*/  FFMA2 R10, R3.F32, R42.F32x2.HI_LO, R10.F32x2.HI_LO ;  /* 0x0000002a030a7249 */ /* 0x000fe2000004000a */
[----:B------:R-:W-:Y:S02]  /*b610*/  F2FP.F16.F32.PACK_AB R41, R84, R85 ;  /* 0x000000555429723e */ /* 0x000fe400000000ff */
[----:B------:R-:W-:Y:S04]  /*b620*/  FSETP.GEU.AND P2, PT, R8, -126, PT ;  /* 0xc2fc00000800780b */ /* 0x000fe80003f4e000 */
[----:B------:R-:W4:Y:S01]  /*b630*/  MUFU.EX2 R36, R6 ;  /* 0x0000000600247308 */ /* 0x000f220000000800 */
[----:B------:R-:W-:Y:S01]  /*b640*/  FSETP.GEU.AND P1, PT, R9, -126, PT ;  /* 0xc2fc00000900780b */ /* 0x000fe20003f2e000 */
[----:B-1----:R-:W-:Y:S01]  /*b650*/  @!P5 FMUL R38, R38, R38 ;  /* 0x000000262626d220 */ /* 0x002fe20000400000 */
[----:B------:R-:W-:Y:S02]  /*b660*/  FSETP.GEU.AND P0, PT, R10, -126, PT ;  /* 0xc2fc00000a00780b */ /* 0x000fe40003f0e000 */
[----:B------:R-:W-:Y:S01]  /*b670*/  FSETP.GEU.AND P5, PT, R11, -126, PT ;  /* 0xc2fc00000b00780b */ /* 0x000fe20003fae000 */
[----:B------:R-:W-:Y:S01]  /*b680*/  IMAD.MOV.U32 R106, RZ, RZ, R38 ;  /* 0x000000ffff6a7224 */ /* 0x000fe200078e0026 */
[----:B------:R-:W-:Y:S03]  /*b690*/  F2FP.F16.F32.PACK_AB R42, R82, R83 ;  /* 0x00000053522a723e */ /* 0x000fe600000000ff */
[----:B------:R1:W5:Y:S01]  /*b6a0*/  MUFU.EX2 R35, R7 ;  /* 0x0000000700237308 */ /* 0x0003620000000800 */
[----:B---3--:R-:W-:Y:S01]  /*b6b0*/  @!P4 FMUL R37, R37, R37 ;  /* 0x000000252525c220 */ /* 0x008fe20000400000 */
[----:B------:R-:W-:Y:S01]  /*b6c0*/  F2FP.F16.F32.PACK_AB R43, R80, R81 ;  /* 0x00000051502b723e */ /* 0x000fe200000000ff */
[----:B------:R-:W-:Y:S02]  /*b6d0*/  @!P2 FMUL R8, R8, 0.5 ;  /* 0x3f0000000808a820 */ /* 0x000fe40000400000 */
[----:B------:R-:W-:Y:S02]  /*b6e0*/  IMAD.MOV.U32 R107, RZ, RZ, R37 ;  /* 0x000000ffff6b7224 */ /* 0x000fe400078e0025 */
[----:B------:R-:W-:Y:S03]  /*b6f0*/  @!P1 FMUL R9, R9, 0.5 ;  /* 0x3f00000009099820 */ /* 0x000fe60000400000 */
[----:B------:R-:W3:Y:S01]  /*b700*/  MUFU.EX2 R32, R8 ;  /* 0x0000000800207308 */ /* 0x000ee20000000800 */
[----:B------:R-:W-:Y:S01]  /*b710*/  @!P0 FMUL R10, R10, 0.5 ;  /* 0x3f0000000a0a8820 */ /* 0x000fe20000400000 */
[----:B------:R-:W-:Y:S01]  /*b720*/  @!P5 FMUL R11, R11, 0.5 ;  /* 0x3f0000000b0bd820 */ /* 0x000fe20000400000 */
[----:B----4-:R-:W-:Y:S04]  /*b730*/  @!P6 FMUL R36, R36, R36 ;  /* 0x000000242424e220 */ /* 0x010fe80000400000 */
[----:B------:R-:W-:Y:S03]  /*b740*/  IMAD.MOV.U32 R104, RZ, RZ, R36 ;  /* 0x000000ffff687224 */ /* 0x000fe600078e0024 */
[----:B------:R-:W4:Y:S01]  /*b750*/  MUFU.EX2 R34, R9 ;  /* 0x0000000900227308 */ /* 0x000f220000000800 */
[----:B-1----:R-:W1:Y:S01]  /*b760*/  LDS.128 R4, [R0+0x33120] ;  /* 0x0331200000047984 */ /* 0x002e620000000c00 */
[C---:B--2---:R-:W-:Y:S01]  /*b770*/  FFMA2 R12, R3.reuse.F32, R44.F32x2.HI_LO, R12.F32x2.HI_LO ;  /* 0x0000002c030c7249 */ /* 0x044fe2000004000c */
[----:B------:R-:W-:Y:S01]  /*b780*/  F2FP.F16.F32.PACK_AB R44, R78, R79 ;  /* 0x0000004f4e2c723e */ /* 0x000fe200000000ff */
[----:B------:R-:W-:Y:S01]  /*b790*/  FFMA2 R14, R3.F32, R46.F32x2.HI_LO, R14.F32x2.HI_LO ;  /* 0x0000002e030e7249 */ /* 0x000fe2000004000e */
[----:B------:R-:W-:Y:S01]  /*b7a0*/  F2FP.F16.F32.PACK_AB R46, R37, R38 ;  /* 0x00000026252e723e */ /* 0x000fe200000000ff */
[----:B-----5:R-:W-:Y:S01]  /*b7b0*/  @!P3 FMUL R35, R35, R35 ;  /* 0x000000232323b220 */ /* 0x020fe20000400000 */
[----:B------:R-:W-:Y:S03]  /*b7c0*/  FSETP.GEU.AND P4, PT, R12, -126, PT ;  /* 0xc2fc00000c00780b */ /* 0x000fe60003f8e000 */
[----:B------:R-:W2:Y:S01]  /*b7d0*/  MUFU.EX2 R33, R10 ;  /* 0x0000000a00217308 */ /* 0x000ea20000000800 */
[----:B------:R-:W-:Y:S01]  /*b7e0*/  FSETP.GEU.AND P6, PT, R13, -126, PT ;  /* 0xc2fc00000d00780b */ /* 0x000fe20003fce000 */
[----:B---3--:R-:W-:Y:S01]  /*b7f0*/  @!P2 FMUL R32, R32, R32 ;  /* 0x000000202020a220 */ /* 0x008fe20000400000 */
[----:B------:R-:W-:Y:S01]  /*b800*/  FSETP.GEU.AND P3, PT, R14, -126, PT ;  /* 0xc2fc00000e00780b */ /* 0x000fe20003f6e000 */
[----:B------:R-:W-:Y:S01]  /*b810*/  IMAD.MOV.U32 R105, RZ, RZ, R35 ;  /* 0x000000ffff697224 */ /* 0x000fe200078e0023 */
[----:B------:R-:W-:Y:S01]  /*b820*/  FSETP.GEU.AND P2, PT, R15, -126, PT ;  /* 0xc2fc00000f00780b */ /* 0x000fe20003f4e000 */
[----:B------:R-:W-:Y:S01]  /*b830*/  IMAD.MOV.U32 R116, RZ, RZ, R32 ;  /* 0x000000ffff747224 */ /* 0x000fe200078e0020 */
[----:B------:R-:W-:Y:S03]  /*b840*/  F2FP.F16.F32.PACK_AB R47, R35, R36 ;  /* 0x00000024232f723e */ /* 0x000fe600000000ff */
[----:B------:R3:W5:Y:S01]  /*b850*/  MUFU.EX2 R31, R11 ;  /* 0x0000000b001f7308 */ /* 0x0007620000000800 */
[----:B----4-:R-:W-:Y:S01]  /*b860*/  @!P1 FMUL R34, R34, R34 ;  /* 0x0000002222229220 */ /* 0x010fe20000400000 */
[----:B------:R-:W-:Y:S01]  /*b870*/  F2FP.F16.F32.PACK_AB R45, R75, R77 ;  /* 0x0000004d4b2d723e */ /* 0x000fe200000000ff */
[----:B------:R-:W-:Y:S02]  /*b880*/  @!P4 FMUL R12, R12, 0.5 ;  /* 0x3f0000000c0cc820 */ /* 0x000fe40000400000 */
[----:B------:R-:W-:Y:S02]  /*b890*/  IMAD.MOV.U32 R117, RZ, RZ, R34 ;  /* 0x000000ffff757224 */ /* 0x000fe400078e0022 */
[----:B------:R-:W-:Y:S01]  /*b8a0*/  @!P6 FMUL R13, R13, 0.5 ;  /* 0x3f0000000d0de820 */ /* 0x000fe20000400000 */
[----:B------:R-:W-:Y:S02]  /*b8b0*/  F2FP.F16.F32.PACK_AB R32, R34, R32 ;  /* 0x000000202220723e */ /* 0x000fe400000000ff */
[----:B------:R-:W4:Y:S01]  /*b8c0*/  MUFU.EX2 R30, R12 ;  /* 0x0000000c001e7308 */ /* 0x000f220000000800 */
[----:B------:R-:W-:Y:S01]  /*b8d0*/  @!P3 FMUL R14, R14, 0.5 ;  /* 0x3f0000000e0eb820 */ /* 0x000fe20000400000 */
[----:B------:R-:W-:Y:S01]  /*b8e0*/  @!P2 FMUL R15, R15, 0.5 ;  /* 0x3f0000000f0fa820 */ /* 0x000fe20000400000 */
[----:B--2---:R-:W-:Y:S04]  /*b8f0*/  @!P0 FMUL R33, R33, R33 ;  /* 0x0000002121218220 */ /* 0x004fe80000400000 */
[----:B------:R-:W-:Y:S03]  /*b900*/  IMAD.MOV.U32 R108, RZ, RZ, R33 ;  /* 0x000000ffff6c7224 */ /* 0x000fe600078e0021 */
[----:B------:R-:W2:Y:S01]  /*b910*/  MUFU.EX2 R29, R13 ;  /* 0x0000000d001d7308 */ /* 0x000ea20000000800 */
[----:B---3--:R-:W3:Y:S01]  /*b920*/  LDS.128 R8, [R0+0x33130] ;  /* 0x0331300000087984 */ /* 0x008ee20000000c00 */
[----:B-----5:R-:W-:Y:S05]  /*b930*/  @!P5 FMUL R31, R31, R31 ;  /* 0x0000001f1f1fd220 */ /* 0x020fea0000400000 */
[----:B------:R-:W-:Y:S03]  /*b940*/  F2FP.F16.F32.PACK_AB R33, R31, R33 ;  /* 0x000000211f21723e */ /* 0x000fe600000000ff */
[----:B------:R-:W5:Y:S01]  /*b950*/  MUFU.EX2 R28, R14 ;  /* 0x0000000e001c7308 */ /* 0x000f620000000800 */
[----:B-1----:R-:W-:Y:S01]  /*b960*/  FFMA2 R4, R3.F32, R48.F32x2.HI_LO, R4.F32x2.HI_LO ;  /* 0x0000003003047249 */ /* 0x002fe20000040004 */
[----:B------:R-:W-:Y:S01]  /*b970*/  F2FP.F16.F32.PACK_AB R48, R113, R114 ;  /* 0x000000727130723e */ /* 0x000fe200000000ff */
[----:B------:R-:W-:Y:S01]  /*b980*/  FFMA2 R6, R3.F32, R50.F32x2.HI_LO, R6.F32x2.HI_LO ;  /* 0x0000003203067249 */ /* 0x000fe20000040006 */
[----:B------:R-:W-:Y:S01]  /*b990*/  F2FP.F16.F32.PACK_AB R50, R98, R99 ;  /* 0x000000636232723e */ /* 0x000fe200000000ff */
[----:B----4-:R-:W-:Y:S01]  /*b9a0*/  @!P4 FMUL R30, R30, R30 ;  /* 0x0000001e1e1ec220 */ /* 0x010fe20000400000 */
[----:B------:R-:W-:Y:S01]  /*b9b0*/  FSETP.GEU.AND P1, PT, R4, -126, PT ;  /* 0xc2fc00000400780b */ /* 0x000fe20003f2e000 */
[----:B------:R-:W-:Y:S03]  /*b9c0*/  IMAD.MOV.U32 R98, RZ, RZ, R97 ;  /* 0x000000ffff627224 */ /* 0x000fe600078e0061 */
[----:B------:R1:W4:Y:S01]  /*b9d0*/  MUFU.EX2 R27, R15 ;  /* 0x0000000f001b7308 */ /* 0x0003220000000800 */
[----:B------:R-:W-:Y:S01]  /*b9e0*/  FSETP.GEU.AND P0, PT, R5, -126, PT ;  /* 0xc2fc00000500780b */ /* 0x000fe20003f0e000 */
[----:B--2---:R-:W-:Y:S01]  /*b9f0*/  @!P6 FMUL R29, R29, R29 ;  /* 0x0000001d1d1de220 */ /* 0x004fe20000400000 */
[----:B------:R-:W-:Y:S01]  /*ba00*/  FSETP.GEU.AND P5, PT, R6, -126, PT ;  /* 0xc2fc00000600780b */ /* 0x000fe20003fae000 */
[----:B------:R-:W-:Y:S01]  /*ba10*/  IMAD.MOV.U32 R99, RZ, RZ, R96 ;  /* 0x000000ffff637224 */ /* 0x000fe200078e0060 */
[----:B------:R-:W-:Y:S01]  /*ba20*/  FSETP.GEU.AND P4, PT, R7, -126, PT ;  /* 0xc2fc00000700780b */ /* 0x000fe20003f8e000 */
[----:B------:R-:W-:Y:S01]  /*ba30*/  IMAD.MOV.U32 R120, RZ, RZ, R30 ;  /* 0x000000ffff787224 */ /* 0x000fe200078e001e */
[----:B------:R-:W-:Y:S01]  /*ba40*/  F2FP.F16.F32.PACK_AB R51, R96, R97 ;  /* 0x000000616033723e */ /* 0x000fe200000000ff */
[----:B------:R-:W-:Y:S02]  /*ba50*/  IMAD.MOV.U32 R96, RZ, RZ, R95 ;  /* 0x000000ffff607224 */ /* 0x000fe400078e005f */
[----:B-----5:R-:W-:Y:S01]  /*ba60*/  @!P3 FMUL R28, R28, R28 ;  /* 0x0000001c1c1cb220 */ /* 0x020fe20000400000 */
[----:B------:R-:W-:Y:S02]  /*ba70*/  IMAD.MOV.U32 R97, RZ, RZ, R94 ;  /* 0x000000ffff617224 */ /* 0x000fe400078e005e */
[----:B------:R-:W-:Y:S01]  /*ba80*/  @!P1 FMUL R4, R4, 0.5 ;  /* 0x3f00000004049820 */ /* 0x000fe20000400000 */
[----:B------:R-:W-:Y:S01]  /*ba90*/  F2FP.F16.F32.PACK_AB R34, R29, R30 ;  /* 0x0000001e1d22723e */ /* 0x000fe200000000ff */
[----:B------:R-:W-:Y:S02]  /*baa0*/  IMAD.MOV.U32 R121, RZ, RZ, R29 ;  /* 0x000000ffff797224 */ /* 0x000fe400078e001d */
[----:B------:R-:W-:Y:S01]  /*bab0*/  @!P0 FMUL R5, R5, 0.5 ;  /* 0x3f00000005058820 */ /* 0x000fe20000400000 */
[----:B------:R-:W2:Y:S01]  /*bac0*/  MUFU.EX2 R26, R4 ;  /* 0x00000004001a7308 */ /* 0x000ea20000000800 */
[----:B------:R-:W-:Y:S01]  /*bad0*/  @!P5 FMUL R6, R6, 0.5 ;  /* 0x3f0000000606d820 */ /* 0x000fe20000400000 */
[----:B-1----:R-:W1:Y:S01]  /*bae0*/  LDS.128 R12, [R0+0x33180] ;  /* 0x03318000000c7984 */ /* 0x002e620000000c00 */
[----:B------:R-:W-:Y:S01]  /*baf0*/  @!P4 FMUL R7, R7, 0.5 ;  /* 0x3f0000000707c820 */ /* 0x000fe20000400000 */
[----:B----4-:R-:W-:Y:S01]  /*bb00*/  @!P2 FMUL R27, R27, R27 ;  /* 0x0000001b1b1ba220 */ /* 0x010fe20000400000 */
[----:B------:R-:W-:Y:S01]  /*bb10*/  IMAD.MOV.U32 R118, RZ, RZ, R28 ;  /* 0x000000ffff767224 */ /* 0x000fe200078e001c */
[----:B------:R-:W-:Y:S01]  /*bb20*/  F2FP.F16.F32.PACK_AB R49, R111, R112 ;  /* 0x000000706f31723e */ /* 0x000fe200000000ff */
[----:B------:R-:W-:Y:S03]  /*bb30*/  IMAD.MOV.U32 R113, RZ, RZ, R111 ;  /* 0x000000ffff717224 */ /* 0x000fe600078e006f */
[----:B------:R-:W4:Y:S01]  /*bb40*/  MUFU.EX2 R25, R5 ;  /* 0x0000000500197308 */ /* 0x000f220000000800 */
[----:B------:R-:W-:Y:S01]  /*bb50*/  F2FP.F16.F32.PACK_AB R35, R27, R28 ;  /* 0x0000001c1b23723e */ /* 0x000fe200000000ff */
[C---:B---3--:R-:W-:Y:S01]  /*bb60*/  FFMA2 R8, R3.reuse.F32, R52.F32x2.HI_LO, R8.F32x2.HI_LO ;  /* 0x0000003403087249 */ /* 0x048fe20000040008 */
[----:B------:R-:W-:Y:S01]  /*bb70*/  F2FP.F16.F32.PACK_AB R52, R94, R95 ;  /* 0x0000005f5e34723e */ /* 0x000fe200000000ff */
[----:B------:R-:W-:Y:S02]  /*bb80*/  FFMA2 R10, R3.F32, R54.F32x2.HI_LO, R10.F32x2.HI_LO ;  /* 0x00000036030a7249 */ /* 0x000fe4000004000a */
[----:B------:R-:W-:Y:S01]  /*bb90*/  IMAD.MOV.U32 R94, RZ, RZ, R93 ;  /* 0x000000ffff5e7224 */ /* 0x000fe200078e005d */
[----:B------:R-:W-:Y:S01]  /*bba0*/  F2FP.F16.F32.PACK_AB R53, R92, R93 ;  /* 0x0000005d5c35723e */ /* 0x000fe200000000ff */
[----:B------:R-:W-:Y:S02]  /*bbb0*/  IMAD.MOV.U32 R95, RZ, RZ, R92 ;  /* 0x000000ffff5f7224 */ /* 0x000fe400078e005c */
[----:B------:R-:W3:Y:S01]  /*bbc0*/  MUFU.EX2 R24, R6 ;  /* 0x0000000600187308 */ /* 0x000ee20000000800 */
[----:B------:R-:W-:Y:S01]  /*bbd0*/  FSETP.GEU.AND P6, PT, R8, -126, PT ;  /* 0xc2fc00000800780b */ /* 0x000fe20003fce000 */
[----:B--2---:R-:W-:Y:S01]  /*bbe0*/  @!P1 FMUL R26, R26, R26 ;  /* 0x0000001a1a1a9220 */ /* 0x004fe20000400000 */
[----:B------:R-:W-:Y:S01]  /*bbf0*/  FSETP.GEU.AND P3, PT, R9, -126, PT ;  /* 0xc2fc00000900780b */ /* 0x000fe20003f6e000 */
[----:B------:R-:W-:Y:S01]  /*bc00*/  IMAD.MOV.U32 R92, RZ, RZ, R91 ;  /* 0x000000ffff5c7224 */ /* 0x000fe200078e005b */
[----:B------:R-:W-:Y:S01]  /*bc10*/  FSETP.GEU.AND P2, PT, R10, -126, PT ;  /* 0xc2fc00000a00780b */ /* 0x000fe20003f4e000 */
[----:B------:R-:W-:Y:S01]  /*bc20*/  IMAD.MOV.U32 R93, RZ, RZ, R90 ;  /* 0x000000ffff5d7224 */ /* 0x000fe200078e005a */
[----:B------:R-:W-:Y:S03]  /*bc30*/  FSETP.GEU.AND P1, PT, R11, -126, PT ;  /* 0xc2fc00000b00780b */ /* 0x000fe60003f2e000 */
[----:B------:R2:W5:Y:S01]  /*bc40*/  MUFU.EX2 R21, R7 ;  /* 0x0000000700157308 */ /* 0x0005620000000800 */
[----:B----4-:R-:W-:Y:S01]  /*bc50*/  @!P0 FMUL R25, R25, R25 ;  /* 0x0000001919198220 */ /* 0x010fe20000400000 */
[----:B------:R-:W-:Y:S01]  /*bc60*/  F2FP.F16.F32.PACK_AB R54, R90, R91 ;  /* 0x0000005b5a36723e */ /* 0x000fe200000000ff */
[----:B------:R-:W-:Y:S01]  /*bc70*/  IMAD.MOV.U32 R90, RZ, RZ, R89 ;  /* 0x000000ffff5a7224 */ /* 0x000fe200078e0059 */
[----:B------:R-:W-:Y:S01]  /*bc80*/  F2FP.F16.F32.PACK_AB R55, R88, R89 ;  /* 0x000000595837723e */ /* 0x000fe200000000ff */
[----:B------:R-:W-:Y:S02]  /*bc90*/  IMAD.MOV.U32 R91, RZ, RZ, R88 ;  /* 0x000000ffff5b7224 */ /* 0x000fe400078e0058 */
[----:B------:R-:W-:Y:S01]  /*bca0*/  @!P6 FMUL R8, R8, 0.5 ;  /* 0x3f0000000808e820 */ /* 0x000fe20000400000 */
[----:B------:R-:W-:Y:S02]  /*bcb0*/  IMAD.MOV.U32 R88, RZ, RZ, R87 ;  /* 0x000000ffff587224 */ /* 0x000fe400078e0057 */
[----:B------:R-:W-:Y:S01]  /*bcc0*/  @!P3 FMUL R9, R9, 0.5 ;  /* 0x3f0000000909b820 */ /* 0x000fe20000400000 */
[----:B---3--:R-:W-:Y:S01]  /*bcd0*/  @!P5 FMUL R24, R24, R24 ;  /* 0x000000181818d220 */ /* 0x008fe20000400000 */
[----:B------:R-:W3:Y:S01]  /*bce0*/  MUFU.EX2 R20, R8 ;  /* 0x0000000800147308 */ /* 0x000ee20000000800 */
[----:B------:R-:W-:Y:S01]  /*bcf0*/  @!P2 FMUL R10, R10, 0.5 ;  /* 0x3f0000000a0aa820 */ /* 0x000fe20000400000 */
[----:B------:R-:W-:Y:S01]  /*bd00*/  @!P1 FMUL R11, R11, 0.5 ;  /* 0x3f0000000b0b9820 */ /* 0x000fe20000400000 */
[----:B------:R-:W-:Y:S01]  /*bd10*/  IMAD.MOV.U32 R89, RZ, RZ, R86 ;  /* 0x000000ffff597224 */ /* 0x000fe200078e0056 */
[----:B------:R-:W-:Y:S01]  /*bd20*/  F2FP.F16.F32.PACK_AB R36, R25, R26 ;  /* 0x0000001a1924723e */ /* 0x000fe200000000ff */
[----:B------:R-:W-:Y:S01]  /*bd30*/  IMAD.MOV.U32 R86, RZ, RZ, R85 ;  /* 0x000000ffff567224 */ /* 0x000fe200078e0055 */
[----:B--2---:R-:W2:Y:S04]  /*bd40*/  LDS.128 R4, [R0+0x33190] ;  /* 0x0331900000047984 */ /* 0x004ea80000000c00 */
[----:B------:R-:W4:Y:S01]  /*bd50*/  MUFU.EX2 R19, R9 ;  /* 0x0000000900137308 */ /* 0x000f220000000800 */
[C---:B-1----:R-:W-:Y:S01]  /*bd60*/  FFMA2 R12, R3.reuse.F32, R56.F32x2.HI_LO, R12.F32x2.HI_LO ;  /* 0x00000038030c7249 */ /* 0x042fe2000004000c */
[----:B------:R-:W-:Y:S01]  /*bd70*/  SHF.R.U32.HI R56, RZ, 0x4, R74 ;  /* 0x00000004ff387819 */ /* 0x000fe2000001164a */
[----:B------:R-:W-:Y:S01]  /*bd80*/  FFMA2 R14, R3.F32, R58.F32x2.HI_LO, R14.F32x2.HI_LO ;  /* 0x0000003a030e7249 */ /* 0x000fe2000004000e */
[----:B------:R-:W-:Y:S01]  /*bd90*/  SHF.R.U32.HI R57, RZ, 0x5, R74 ;  /* 0x00000005ff397819 */ /* 0x000fe2000001164a */
[----:B-----5:R-:W-:Y:S01]  /*bda0*/  @!P4 FMUL R21, R21, R21 ;  /* 0x000000151515c220 */ /* 0x020fe20000400000 */
[----:B------:R-:W-:Y:S01]  /*bdb0*/  FSETP.GEU.AND P0, PT, R12, -126, PT ;  /* 0xc2fc00000c00780b */ /* 0x000fe20003f0e000 */
[----:B------:R-:W-:Y:S03]  /*bdc0*/  IMAD.MOV.U32 R87, RZ, RZ, R84 ;  /* 0x000000ffff577224 */ /* 0x000fe600078e0054 */
[----:B------:R-:W1:Y:S01]  /*bdd0*/  MUFU.EX2 R22, R10 ;  /* 0x0000000a00167308 */ /* 0x000e620000000800 */
[----:B---3--:R-:W-:Y:S01]  /*bde0*/  @!P6 FMUL R20, R20, R20 ;  /* 0x000000141414e220 */ /* 0x008fe20000400000 */
[----:B------:R-:W-:Y:S01]  /*bdf0*/  FSETP.GEU.AND P5, PT, R13, -126, PT ;  /* 0xc2fc00000d00780b */ /* 0x000fe20003fae000 */
[----:B------:R-:W-:Y:S01]  /*be00*/  IMAD.MOV.U32 R84, RZ, RZ, R83 ;  /* 0x000000ffff547224 */ /* 0x000fe200078e0053 */
[----:B------:R-:W-:Y:S01]  /*be10*/  FSETP.GEU.AND P4, PT, R14, -126, PT ;  /* 0xc2fc00000e00780b */ /* 0x000fe20003f8e000 */
[----:B------:R-:W-:Y:S01]  /*be20*/  IMAD.MOV.U32 R85, RZ, RZ, R82 ;  /* 0x000000ffff557224 */ /* 0x000fe200078e0052 */
[----:B------:R-:W-:Y:S01]  /*be30*/  FSETP.GEU.AND P6, PT, R15, -126, PT ;  /* 0xc2fc00000f00780b */ /* 0x000fe20003fce000 */
[----:B------:R-:W-:Y:S03]  /*be40*/  STL [R1+0x8], R20 ;  /* 0x0000081401007387 */ /* 0x000fe60000100800 */
[----:B------:R3:W5:Y:S01]  /*be50*/  MUFU.EX2 R23, R11 ;  /* 0x0000000b00177308 */ /* 0x0007620000000800 */
[----:B----4-:R-:W-:Y:S01]  /*be60*/  @!P3 FMUL R19, R19, R19 ;  /* 0x000000131313b220 */ /* 0x010fe20000400000 */
[----:B------:R-:W-:Y:S01]  /*be70*/  LOP3.LUT R56, R56, 0x8, RZ, 0xc0, !PT ;  /* 0x0000000838387812 */ /* 0x000fe200078ec0ff */
[----:B------:R-:W-:Y:S01]  /*be80*/  @!P0 FMUL R12, R12, 0.5 ;  /* 0x3f0000000c0c8820 */ /* 0x000fe20000400000 */
[----:B------:R-:W-:Y:S01]  /*be90*/  LOP3.LUT R57, R57, 0x3, RZ, 0xc0, !PT ;  /* 0x0000000339397812 */ /* 0x000fe200078ec0ff */
[----:B------:R-:W-:Y:S01]  /*bea0*/  IMAD.MOV.U32 R82, RZ, RZ, R81 ;  /* 0x000000ffff527224 */ /* 0x000fe200078e0051 */
[----:B------:R-:W-:Y:S01]  /*beb0*/  STL [R1+0xc], R19 ;  /* 0x00000c1301007387 */ /* 0x000fe20000100800 */
[----:B------:R-:W-:Y:S03]  /*bec0*/  @!P5 FMUL R13, R13, 0.5 ;  /* 0x3f0000000d0dd820 */ /* 0x000fe60000400000 */
[----:B------:R-:W4:Y:S01]  /*bed0*/  MUFU.EX2 R18, R12 ;  /* 0x0000000c00127308 */ /* 0x000f220000000800 */
[----:B------:R-:W-:Y:S01]  /*bee0*/  @!P4 FMUL R14, R14, 0.5 ;  /* 0x3f0000000e0ec820 */ /* 0x000fe20000400000 */
[----:B-1----:R-:W-:Y:S01]  /*bef0*/  @!P2 FMUL R22, R22, R22 ;  /* 0x000000161616a220 */ /* 0x002fe20000400000 */
[----:B------:R-:W-:Y:S01]  /*bf00*/  @!P6 FMUL R15, R15, 0.5 ;  /* 0x3f0000000f0fe820 */ /* 0x000fe20000400000 */
[----:B------:R-:W-:Y:S01]  /*bf10*/  IMAD.MOV.U32 R83, RZ, RZ, R80 ;  /* 0x000000ffff537224 */ /* 0x000fe200078e0050 */
[----:B------:R-:W-:Y:S01]  /*bf20*/  F2FP.F16.F32.PACK_AB R37, R21, R24 ;  /* 0x000000181525723e */ /* 0x000fe200000000ff */
[----:B------:R-:W-:Y:S01]  /*bf30*/  IMAD.MOV.U32 R119, RZ, RZ, R27 ;  /* 0x000000ffff777224 */ /* 0x000fe200078e001b */
[----:B------:R-:W-:Y:S03]  /*bf40*/  F2FP.F16.F32.PACK_AB R38, R19, R20 ;  /* 0x000000141326723e */ /* 0x000fe600000000ff */
[----:B------:R-:W1:Y:S01]  /*bf50*/  MUFU.EX2 R17, R13 ;  /* 0x0000000d00117308 */ /* 0x000e620000000800 */
[----:B---3--:R-:W3:Y:S01]  /*bf60*/  LDS.128 R8, [R0+0x331a0] ;  /* 0x0331a00000087984 */ /* 0x008ee20000000c00 */
[----:B-----5:R-:W-:Y:S01]  /*bf70*/  @!P1 FMUL R23, R23, R23 ;  /* 0x0000001717179220 */ /* 0x020fe20000400000 */
[----:B------:R-:W-:Y:S02]  /*bf80*/  IMAD.MOV.U32 R124, RZ, RZ, R26 ;  /* 0x000000ffff7c7224 */ /* 0x000fe400078e001a */
[----:B------:R-:W-:Y:S02]  /*bf90*/  IMAD.MOV.U32 R125, RZ, RZ, R25 ;  /* 0x000000ffff7d7224 */ /* 0x000fe400078e0019 */
[C---:B--2---:R-:W-:Y:S03]  /*bfa0*/  FFMA2 R4, R3.reuse.F32, R60.F32x2.HI_LO, R4.F32x2.HI_LO ;  /* 0x0000003c03047249 */ /* 0x044fe60000040004 */
[----:B------:R-:W2:Y:S01]  /*bfb0*/  MUFU.EX2 R16, R14 ;  /* 0x0000000e00107308 */ /* 0x000ea20000000800 */
[----:B----4-:R-:W-:Y:S01]  /*bfc0*/  @!P0 FMUL R18, R18, R18 ;  /* 0x0000001212128220 */ /* 0x010fe20000400000 */
[----:B------:R-:W-:Y:S02]  /*bfd0*/  FFMA2 R6, R3.F32, R62.F32x2.HI_LO, R6.F32x2.HI_LO ;  /* 0x0000003e03067249 */ /* 0x000fe40000040006 */
[----:B------:R-:W-:Y:S01]  /*bfe0*/  IMAD.MOV.U32 R122, RZ, RZ, R24 ;  /* 0x000000ffff7a7224 */ /* 0x000fe200078e0018 */
[----:B------:R-:W-:Y:S01]  /*bff0*/  FSETP.GEU.AND P3, PT, R4, -126, PT ;  /* 0xc2fc00000400780b */ /* 0x000fe20003f6e000 */
[----:B------:R-:W-:Y:S01]  /*c000*/  IMAD.MOV.U32 R80, RZ, RZ, R77 ;  /* 0x000000ffff507224 */ /* 0x000fe200078e004d */
[----:B------:R-:W-:Y:S01]  /*c010*/  STL [R1+0x18], R18 ;  /* 0x0000181201007387 */ /* 0x000fe20000100800 */
[----:B------:R-:W-:Y:S02]  /*c020*/  FSETP.GEU.AND P2, PT, R5, -126, PT ;  /* 0xc2fc00000500780b */ /* 0x000fe40003f4e000 */
[----:B------:R-:W4:Y:S01]  /*c030*/  MUFU.EX2 R2, R15 ;  /* 0x0000000f00027308 */ /* 0x000f220000000800 */
[----:B------:R-:W-:Y:S01]  /*c040*/  FSETP.GEU.AND P1, PT, R6, -126, PT ;  /* 0xc2fc00000600780b */ /* 0x000fe20003f2e000 */
[----:B-1----:R-:W-:Y:S01]  /*c050*/  @!P5 FMUL R17, R17, R17 ;  /* 0x000000111111d220 */ /* 0x002fe20000400000 */
[----:B------:R-:W-:Y:S01]  /*c060*/  FSETP.GEU.AND P0, PT, R7, -126, PT ;  /* 0xc2fc00000700780b */ /* 0x000fe20003f0e000 */
[----:B------:R-:W-:Y:S01]  /*c070*/  IMAD.MOV.U32 R81, RZ, RZ, R75 ;  /* 0x000000ffff517224 */ /* 0x000fe200078e004b */
[----:B------:R-:W-:Y:S01]  /*c080*/  F2FP.F16.F32.PACK_AB R39, R23, R22 ;  /* 0x000000161727723e */ /* 0x000fe200000000ff */
[----:B------:R-:W-:Y:S01]  /*c090*/  IMAD.MOV.U32 R123, RZ, RZ, R21 ;  /* 0x000000ffff7b7224 */ /* 0x000fe200078e0015 */
[----:B------:R-:W-:Y:S01]  /*c0a0*/  STL [R1+0x1c], R17 ;  /* 0x00001c1101007387 */ /* 0x000fe20000100800 */
[----:B------:R-:W-:Y:S01]  /*c0b0*/  F2FP.F16.F32.PACK_AB R24, R17, R18 ;  /* 0x000000121118723e */ /* 0x000fe200000000ff */
[----:B------:R-:W-:Y:S01]  /*c0c0*/  @!P3 FMUL R4, R4, 0.5 ;  /* 0x3f0000000404b820 */ /* 0x000fe20000400000 */
[----:B--2---:R-:W-:Y:S01]  /*c0d0*/  @!P4 FMUL R16, R16, R16 ;  /* 0x000000101010c220 */ /* 0x004fe20000400000 */
[----:B------:R-:W-:Y:S03]  /*c0e0*/  @!P2 FMUL R5, R5, 0.5 ;  /* 0x3f0000000505a820 */ /* 0x000fe60000400000 */
[----:B------:R-:W-:Y:S01]  /*c0f0*/  @!P1 FMUL R6, R6, 0.5 ;  /* 0x3f00000006069820 */ /* 0x000fe20000400000 */
[----:B------:R-:W1:Y:S01]  /*c100*/  MUFU.EX2 R4, R4 ;  /* 0x0000000400047308 */ /* 0x000e620000000800 */
[----:B------:R-:W-:Y:S01]  /*c110*/  STL [R1+0x10], R16 ;  /* 0x0000101001007387 */ /* 0x000fe20000100800 */
[----:B----4-:R-:W-:Y:S01]  /*c120*/  @!P6 FMUL R2, R2, R2 ;  /* 0x000000020202e220 */ /* 0x010fe20000400000 */
[----:B------:R-:W-:Y:S02]  /*c130*/  @!P0 FMUL R7, R7, 0.5 ;  /* 0x3f00000007078820 */ /* 0x000fe40000400000 */
[----:B------:R2:W4:Y:S01]  /*c140*/  LDS.128 R12, [R0+0x331b0] ;  /* 0x0331b000000c7984 */ /* 0x0005220000000c00 */
[----:B------:R-:W-:Y:S01]  /*c150*/  NOP ;  /* 0x0000000000007918 */ /* 0x000fe20000000000 */
[----:B------:R-:W-:Y:S03]  /*c160*/  F2FP.F16.F32.PACK_AB R25, R2, R16 ;  /* 0x000000100219723e */ /* 0x000fe600000000ff */
[----:B------:R-:W5:Y:S01]  /*c170*/  MUFU.EX2 R5, R5 ;  /* 0x0000000500057308 */ /* 0x000f620000000800 */
[C---:B---3--:R-:W-:Y:S02]  /*c180*/  FFMA2 R8, R3.reuse.F32, R64.F32x2.HI_LO, R8.F32x2.HI_LO ;  /* 0x0000004003087249 */ /* 0x048fe40000040008 */
[----:B------:R-:W-:Y:S01]  /*c190*/  FFMA2 R10, R3.F32, R66.F32x2.HI_LO, R10.F32x2.HI_LO ;  /* 0x00000042030a7249 */ /* 0x000fe2000004000a */
[----:B------:R3:W-:Y:S02]  /*c1a0*/  STL [R1+0x14], R2 ;  /* 0x0000140201007387 */ /* 0x0007e40000100800 */
[----:B------:R-:W-:Y:S04]  /*c1b0*/  FSETP.GEU.AND P5, PT, R8, -126, PT ;  /* 0xc2fc00000800780b */ /* 0x000fe80003fae000 */
[----:B------:R-:W3:Y:S01]  /*c1c0*/  MUFU.EX2 R6, R6 ;  /* 0x0000000600067308 */ /* 0x000ee20000000800 */
[----:B------:R-:W-:Y:S01]  /*c1d0*/  FSETP.GEU.AND P4, PT, R9, -126, PT ;  /* 0xc2fc00000900780b */ /* 0x000fe20003f8e000 */
[----:B-1----:R-:W-:Y:S01]  /*c1e0*/  @!P3 FMUL R4, R4, R4 ;  /* 0x000000040404b220 */ /* 0x002fe20000400000 */
[----:B------:R-:W-:Y:S07]  /*c1f0*/  FSETP.GEU.AND P6, PT, R10, -126, PT ;  /* 0xc2fc00000a00780b */ /* 0x000fee0003fce000 */
[----:B------:R-:W1:Y:S01]  /*c200*/  MUFU.EX2 R7, R7 ;  /* 0x0000000700077308 */ /* 0x000e620000000800 */
[----:B------:R-:W-:Y:S01]  /*c210*/  FSETP.GEU.AND P3, PT, R11, -126, PT ;  /* 0xc2fc00000b00780b */ /* 0x000fe20003f6e000 */
[----:B-----5:R-:W-:Y:S01]  /*c220*/  @!P2 FMUL R5, R5, R5 ;  /* 0x000000050505a220 */ /* 0x020fe20000400000 */
[----:B------:R4:W-:Y:S01]  /*c230*/  STL [R1+0x28], R4 ;  /* 0x0000280401007387 */ /* 0x0009e20000100800 */
[----:B------:R-:W-:Y:S01]  /*c240*/  @!P5 FMUL R8, R8, 0.5 ;  /* 0x3f0000000808d820 */ /* 0x000fe20000400000 */
[----:B--2---:R-:W-:Y:S02]  /*c250*/  IMAD.IADD R0, R109, 0x1, -R56 ;  /* 0x000000016d007824 */ /* 0x004fe400078e0a38 */
[----:B------:R-:W-:Y:S01]  /*c260*/  @!P4 FMUL R9, R9, 0.5 ;  /* 0x3f0000000909c820 */ /* 0x000fe20000400000 */
[----:B------:R2:W-:Y:S01]  /*c270*/  STL [R1+0x2c], R5 ;  /* 0x00002c0501007387 */ /* 0x0005e20000100800 */
[----:B------:R-:W-:Y:S01]  /*c280*/  @!P6 FMUL R10, R10, 0.5 ;  /* 0x3f0000000a0ae820 */ /* 0x000fe20000400000 */
[----:B---3--:R-:W-:Y:S01]  /*c290*/  @!P1 FMUL R6, R6, R6 ;  /* 0x0000000606069220 */ /* 0x008fe20000400000 */
[----:B------:R-:W3:Y:S01]  /*c2a0*/  MUFU.EX2 R8, R8 ;  /* 0x0000000800087308 */ /* 0x000ee20000000800 */
[----:B------:R-:W-:Y:S01]  /*c2b0*/  BAR.SYNC.DEFER_BLOCKING 0x3, 0x100 ;  /* 0x00c4000000007b1d */ /* 0x000fe20000010000 */
[----:B------:R-:W-:Y:S01]  /*c2c0*/  SHF.R.U32.HI R0, RZ, 0x15, R0 ;  /* 0x00000015ff007819 */ /* 0x000fe20000011600 */
[----:B------:R-:W-:Y:S02]  /*c2d0*/  IMAD.MOV.U32 R109, RZ, RZ, R31 ;  /* 0x000000ffff6d7224 */ /* 0x000fe400078e001f */
[----:B------:R-:W-:Y:S01]  /*c2e0*/  @!P3 FMUL R11, R11, 0.5 ;  /* 0x3f0000000b0bb820 */ /* 0x000fe20000400000 */
[----:B------:R-:W-:Y:S01]  /*c2f0*/  F2FP.F16.F32.PACK_AB R26, R5, R4 ;  /* 0x00000004051a723e */ /* 0x000fe200000000ff */
[----:B-1----:R-:W-:Y:S03]  /*c300*/  @!P0 FMUL R7, R7, R7 ;  /* 0x0000000707078220 */ /* 0x002fe60000400000 */
[----:B------:R-:W1:Y:S01]  /*c310*/  MUFU.EX2 R9, R9 ;  /* 0x0000000900097308 */ /* 0x000e620000000800 */
[----:B------:R2:W-:Y:S01]  /*c320*/  STL [R1+0x20], R6 ;  /* 0x0000200601007387 */ /* 0x0005e20000100800 */
[----:B------:R-:W-:Y:S01]  /*c330*/  ISETP.NE.AND P0, PT, R57, R0, PT ;  /* 0x000000003900720c */ /* 0x000fe20003f05270 */
[----:B----4-:R-:W-:Y:S01]  /*c340*/  FFMA2 R12, R3.F32, R68.F32x2.HI_LO, R12.F32x2.HI_LO ;  /* 0x00000044030c7249 */ /* 0x010fe2000004000c */
[----:B------:R-:W-:Y:S01]  /*c350*/  F2FP.F16.F32.PACK_AB R27, R7, R6 ;  /* 0x00000006071b723e */ /* 0x000fe200000000ff */
[----:B------:R2:W-:Y:S01]  /*c360*/  STL [R1+0x24], R7 ;  /* 0x0000240701007387 */ /* 0x0005e20000100800 */
[----:B------:R-:W-:Y:S04]  /*c370*/  FFMA2 R14, R3.F32, R70.F32x2.HI_LO, R14.F32x2.HI_LO ;  /* 0x00000046030e7249 */ /* 0x000fe8000004000e */
[----:B------:R-:W4:Y:S01]  /*c380*/  MUFU.EX2 R10, R10 ;  /* 0x0000000a000a7308 */ /* 0x000f220000000800 */
[----:B------:R-:W-:Y:S01]  /*c390*/  FSETP.GEU.AND P2, PT, R12, -126, PT ;  /* 0xc2fc00000c00780b */ /* 0x000fe20003f4e000 */
[----:B---3--:R-:W-:Y:S01]  /*c3a0*/  @!P5 FMUL R8, R8, R8 ;  /* 0x000000080808d220 */ /* 0x008fe20000400000 */
[----:B------:R-:W-:Y:S02]  /*c3b0*/  FSETP.GEU.AND P1, PT, R13, -126, PT ;  /* 0xc2fc00000d00780b */ /* 0x000fe40003f2e000 */
[----:B------:R-:W-:Y:S02]  /*c3c0*/  FSETP.GEU.AND P5, PT, R14, -126, PT ;  /* 0xc2fc00000e00780b */ /* 0x000fe40003fae000 */
[----:B------:R2:W-:Y:S03]  /*c3d0*/  STL [R1+0x38], R8 ;  /* 0x0000380801007387 */ /* 0x0005e60000100800 */
[----:B------:R-:W3:Y:S01]  /*c3e0*/  MUFU.EX2 R11, R11 ;  /* 0x0000000b000b7308 */ /* 0x000ee20000000800 */
[----:B-1----:R-:W-:Y:S01]  /*c3f0*/  @!P4 FMUL R9, R9, R9 ;  /* 0x000000090909c220 */ /* 0x002fe20000400000 */
[----:B------:R-:W-:Y:S02]  /*c400*/  FSETP.GEU.AND P4, PT, R15, -126, PT ;  /* 0xc2fc00000f00780b */ /* 0x000fe40003f8e000 */
[----:B------:R-:W-:Y:S02]  /*c410*/  @!P2 FMUL R12, R12, 0.5 ;  /* 0x3f0000000c0ca820 */ /* 0x000fe40000400000 */
[----:B------:R2:W-:Y:S01]  /*c420*/  STL [R1+0x3c], R9 ;  /* 0x00003c0901007387 */ /* 0x0005e20000100800 */
[----:B------:R-:W-:Y:S01]  /*c430*/  @!P1 FMUL R13, R13, 0.5 ;  /* 0x3f0000000d0d9820 */ /* 0x000fe20000400000 */
[----:B----4-:R-:W-:Y:S01]  /*c440*/  @!P6 FMUL R10, R10, R10 ;  /* 0x0000000a0a0ae220 */ /* 0x010fe20000400000 */
[----:B------:R-:W-:Y:S01]  /*c450*/  @!P5 FMUL R14, R14, 0.5 ;  /* 0x3f0000000e0ed820 */ /* 0x000fe20000400000 */
[----:B------:R-:W-:Y:S01]  /*c460*/  F2FP.F16.F32.PACK_AB R28, R9, R8 ;  /* 0x00000008091c723e */ /* 0x000fe200000000ff */
[----:B------:R-:W1:Y:S02]  /*c470*/  MUFU.EX2 R12, R12 ;  /* 0x0000000c000c7308 */ /* 0x000e640000000800 */
[----:B------:R2:W-:Y:S02]  /*c480*/  STL [R1+0x30], R10 ;  /* 0x0000300a01007387 */ /* 0x0005e40000100800 */
[----:B------:R-:W-:Y:S01]  /*c490*/  @!P4 FMUL R15, R15, 0.5 ;  /* 0x3f0000000f0fc820 */ /* 0x000fe20000400000 */
[----:B---3--:R-:W-:Y:S05]  /*c4a0*/  @!P3 FMUL R11, R11, R11 ;  /* 0x0000000b0b0bb220 */ /* 0x008fea0000400000 */
[----:B------:R-:W3:Y:S01]  /*c4b0*/  MUFU.EX2 R13, R13 ;  /* 0x0000000d000d7308 */ /* 0x000ee20000000800 */
[----:B------:R2:W-:Y:S01]  /*c4c0*/  STL [R1+0x34], R11 ;  /* 0x0000340b01007387 */ /* 0x0005e20000100800 */
[----:B------:R-:W-:Y:S08]  /*c4d0*/  F2FP.F16.F32.PACK_AB R29, R11, R10 ;  /* 0x0000000a0b1d723e */ /* 0x000ff000000000ff */
[----:B------:R-:W4:Y:S01]  /*c4e0*/  MUFU.EX2 R14, R14 ;  /* 0x0000000e000e7308 */ /* 0x000f220000000800 */
[----:B-1----:R-:W-:Y:S05]  /*c4f0*/  @!P2 FMUL R12, R12, R12 ;  /* 0x0000000c0c0ca220 */ /* 0x002fea0000400000 */
[----:B------:R2:W-:Y:S04]  /*c500*/  STL [R1+0x40], R12 ;  /* 0x0000400c01007387 */ /* 0x0005e80000100800 */
[----:B------:R-:W1:Y:S01]  /*c510*/  MUFU.EX2 R79, R15 ;  /* 0x0000000f004f7308 */ /* 0x000e620000000800 */
[----:B---3--:R-:W-:Y:S05]  /*c520*/  @!P1 FMUL R13, R13, R13 ;  /* 0x0000000d0d0d9220 */ /* 0x008fea0000400000 */
[----:B------:R2:W-:Y:S01]  /*c530*/  STL [R1+0x44], R13 ;  /* 0x0000440d01007387 */ /* 0x0005e20000100800 */
[----:B------:R-:W-:Y:S01]  /*c540*/  F2FP.F16.F32.PACK_AB R30, R13, R12 ;  /* 0x0000000c0d1e723e */ /* 0x000fe200000000ff */
[----:B----4-:R-:W-:Y:S04]  /*c550*/  @!P5 FMUL R14, R14, R14 ;  /* 0x0000000e0e0ed220 */ /* 0x010fe80000400000 */
[----:B------:R-:W-:Y:S02]  /*c560*/  IMAD.MOV.U32 R78, RZ, RZ, R14 ;  /* 0x000000ffff4e7224 */ /* 0x000fe400078e000e */
[----:B-1----:R-:W-:Y:S05]  /*c570*/  @!P4 FMUL R79, R79, R79 ;  /* 0x0000004f4f4fc220 */ /* 0x002fea0000400000 */
[----:B------:R-:W-:Y:S01]  /*c580*/  F2FP.F16.F32.PACK_AB R31, R79, R14 ;  /* 0x0000000e4f1f723e */ /* 0x000fe200000000ff */
[----:B------:R-:W-:Y:S06]  /*c590*/  @!P0 BRA `(.L_x_190) ;  /* 0x0000000000408947 */ /* 0x000fec0003800000 */
[----:B------:R-:W1:Y:S01]  /*c5a0*/  LDCU.64 UR6, c[0x4][0x80] ;  /* 0x01001000ff0677ac */ /* 0x000e620008000a00 */
[----:B------:R-:W-:Y:S01]  /*c5b0*/  MOV R3, 0x0 ;  /* 0x0000000000037802 */ /* 0x000fe20000000f00 */
[----:B--2---:R-:W-:Y:S02]  /*c5c0*/  HFMA2 R12, -RZ, RZ, 0, 5.9604644775390625e-08 ;  /* 0x00000001ff0c7431 */ /* 0x004fe400000001ff */
[----:B------:R-:W-:Y:S02]  /*c5d0*/  IMAD.MOV.U32 R8, RZ, RZ, 0x1be ;  /* 0x000001beff087424 */ /* 0x000fe400078e00ff */
[----:B------:R-:W-:Y:S01]  /*c5e0*/  IMAD.MOV.U32 R13, RZ, RZ, RZ ;  /* 0x000000ffff0d7224 */ /* 0x000fe200078e00ff */
[----:B------:R-:W2:Y:S01]  /*c5f0*/  LDCU.64 UR4, c[0x4][0x88] ;  /* 0x01001100ff0477ac */ /* 0x000ea20008000a00 */
[----:B------:R-:W3:Y:S01]  /*c600*/  LDC.64 R2, c[0x4][R3] ;  /* 0x0100000003027b82 */ /* 0x000ee20000000a00 */
[----:B------:R-:W4:Y:S01]  /*c610*/  LDCU.64 UR8, c[0x4][0x10] ;  /* 0x01000200ff0877ac */ /* 0x000f220008000a00 */
[----:B-1----:R-:W-:Y:S01]  /*c620*/  MOV R5, UR7 ;  /* 0x0000000700057c02 */ /* 0x002fe20008000f00 */
[----:B------:R-:W-:Y:S01]  /*c630*/  IMAD.U32 R4, RZ, RZ, UR6 ;  /* 0x00000006ff047e24 */ /* 0x000fe2000f8e00ff */
[----:B--2---:R-:W-:Y:S01]  /*c640*/  MOV R7, UR5 ;  /* 0x0000000500077c02 */ /* 0x004fe20008000f00 */
[----:B------:R-:W-:Y:S01]  /*c650*/  IMAD.U32 R6, RZ, RZ, UR4 ;  /* 0x00000004ff067e24 */ /* 0x000fe2000f8e00ff */
[----:B----4-:R-:W-:Y:S01]  /*c660*/  MOV R11, UR9 ;  /* 0x00000009000b7c02 */ /* 0x010fe20008000f00 */
[----:B------:R-:W-:Y:S02]  /*c670*/  IMAD.U32 R10, RZ, RZ, UR8 ;  /* 0x00000008ff0a7e24 */ /* 0x000fe4000f8e00ff */
[----:B------:R-:W-:Y:S07]  /*c680*/  LEPC R20, `(.L_x_190) ;  /* 0x000000001014794e */ /* 0x000fee0000000000 */
[----:B---3--:R-:W-:Y:S05]  /*c690*/  CALL.ABS.NOINC R2 ;  /* 0x0000000002007343 */ /* 0x008fea0003c00000 */
.L_x_190:
[----:B------:R-:W-:Y:S01]  /*c6a0*/  IMAD.IADD R76, R76, 0x1, -R56 ;  /* 0x000000014c4c7824 */ /* 0x000fe200078e0a38 */
[----:B------:R-:W-:Y:S05]  /*c6b0*/  WARPSYNC.ALL ;  /* 0x0000000000007948 */ /* 0x000fea0003800000 */
[C---:B------:R-:W-:Y:S01]  /*c6c0*/  R2UR UR4, R76.reuse ;  /* 0x000000004c0472ca */ /* 0x040fe200000e0000 */
[----:B------:R-:W-:Y:S05]  /*c6d0*/  VIADD R0, R76, 0x10 ;  /* 0x000000104c007836 */ /* 0x000fea0000000000 */
[----:B------:R-:W-:Y:S04]  /*c6e0*/  SHF.R.U32.HI R0, RZ, 0x15, R0 ;  /* 0x00000015ff007819 */ /* 0x000fe80000011600 */
[----:B------:R-:W-:Y:S03]  /*c6f0*/  ISETP.NE.AND P0, PT, R57, R0, PT ;  /* 0x000000003900720c */ /* 0x000fe60003f05270 */
[----:B------:R1:W-:Y:S10]  /*c700*/  STTM.x8 tmem[UR4], R48 ;  /* 0x00000030000079ed */ /* 0x0003f400081c0004 */
[----:B------:R-:W-:Y:S05]  /*c710*/  @!P0 BRA `(.L_x_191) ;  /* 0x0000000000408947 */ /* 0x000fea0003800000 */
[----:B------:R-:W3:Y:S01]  /*c720*/  LDCU.64 UR8, c[0x4][0x80] ;  /* 0x01001000ff0877ac */ /* 0x000ee20008000a00 */
[----:B------:R-:W-:Y:S01]  /*c730*/  MOV R3, 0x0 ;  /* 0x0000000000037802 */ /* 0x000fe20000000f00 */
[----:B--2---:R-:W-:Y:S02]  /*c740*/  HFMA2 R12, -RZ, RZ, 0, 5.9604644775390625e-08 ;  /* 0x00000001ff0c7431 */ /* 0x004fe400000001ff */
[----:B------:R-:W-:Y:S02]  /*c750*/  IMAD.MOV.U32 R8, RZ, RZ, 0x1be ;  /* 0x000001beff087424 */ /* 0x000fe400078e00ff */
[----:B------:R-:W-:Y:S01]  /*c760*/  IMAD.MOV.U32 R13, RZ, RZ, RZ ;  /* 0x000000ffff0d7224 */ /* 0x000fe200078e00ff */
[----:B------:R-:W2:Y:S01]  /*c770*/  LDCU.64 UR6, c[0x4][0x88] ;  /* 0x01001100ff0677ac */ /* 0x000ea20008000a00 */
[----:B------:R-:W4:Y:S01]  /*c780*/  LDC.64 R2, c[0x4][R3] ;  /* 0x0100000003027b82 */ /* 0x000f220000000a00 */
[----:B------:R-:W5:Y:S01]  /*c790*/  LDCU.64 UR4, c[0x4][0x10] ;  /* 0x01000200ff0477ac */ /* 0x000f620008000a00 */
[----:B---3--:R-:W-:Y:S01]  /*c7a0*/  MOV R5, UR9 ;  /* 0x0000000900057c02 */ /* 0x008fe20008000f00 */
[----:B------:R-:W-:Y:S01]  /*c7b0*/  IMAD.U32 R4, RZ, RZ, UR8 ;  /* 0x00000008ff047e24 */ /* 0x000fe2000f8e00ff */
[----:B--2---:R-:W-:Y:S01]  /*c7c0*/  MOV R7, UR7 ;  /* 0x0000000700077c02 */ /* 0x004fe20008000f00 */
[----:B------:R-:W-:Y:S01]  /*c7d0*/  IMAD.U32 R6, RZ, RZ, UR6 ;  /* 0x00000006ff067e24 */ /* 0x000fe2000f8e00ff */
[----:B-----5:R-:W-:Y:S01]  /*c7e0*/  MOV R11, UR5 ;  /* 0x00000005000b7c02 */ /* 0x020fe20008000f00 */
[----:B------:R-:W-:Y:S02]  /*c7f0*/  IMAD.U32 R10, RZ, RZ, UR4 ;  /* 0x00000004ff0a7e24 */ /* 0x000fe4000f8e00ff */
[----:B------:R-:W-:Y:S07]  /*c800*/  LEPC R20, `(.L_x_191) ;  /* 0x000000001014794e */ /* 0x000fee0000000000 */
[----:B-1--4-:R-:W-:Y:S05]  /*c810*/  CALL.ABS.NOINC R2 ;  /* 0x0000000002007343 */ /* 0x012fea0003c00000 */
.L_x_191:
[----:B------:R-:W-:Y:S05]  /*c820*/  WARPSYNC.ALL ;  /* 0x0000000000007948 */ /* 0x000fea0003800000 */
[C---:B------:R-:W-:Y:S01]  /*c830*/  R2UR UR4, R76.reuse ;  /* 0x000000004c0472ca */ /* 0x040fe200000e0000 */
[----:B------:R-:W-:Y:S05]  /*c840*/  VIADD R0, R76, 0x20 ;  /* 0x000000204c007836 */ /* 0x000fea0000000000 */
[----:B------:R-:W-:Y:S04]  /*c850*/  SHF.R.U32.HI R0, RZ, 0x15, R0 ;  /* 0x00000015ff007819 */ /* 0x000fe80000011600 */
[----:B------:R-:W-:Y:S03]  /*c860*/  ISETP.NE.AND P0, PT, R57, R0, PT ;  /* 0x000000003900720c */ /* 0x000fe60003f05270 */
[----:B------:R3:W-:Y:S10]  /*c870*/  STTM.x8 tmem[UR4+0x10], R40 ;  /* 0x00001028000079ed */ /* 0x0007f400081c0004 */
[----:B------:R-:W-:Y:S05]  /*c880*/  @!P0 BRA `(.L_x_192) ;  /* 0x0000000000408947 */ /* 0x000fea0003800000 */
[----:B------:R-:W4:Y:S01]  /*c890*/  LDCU.64 UR8, c[0x4][0x80] ;  /* 0x01001000ff0877ac */ /* 0x000f220008000a00 */
[----:B------:R-:W-:Y:S01]  /*c8a0*/  MOV R3, 0x0 ;  /* 0x0000000000037802 */ /* 0x000fe20000000f00 */
[----:B--2---:R-:W-:Y:S02]  /*c8b0*/  HFMA2 R12, -RZ, RZ, 0, 5.9604644775390625e-08 ;  /* 0x00000001ff0c7431 */ /* 0x004fe400000001ff */
[----:B------:R-:W-:Y:S02]  /*c8c0*/  IMAD.MOV.U32 R8, RZ, RZ, 0x1be ;  /* 0x000001beff087424 */ /* 0x000fe400078e00ff */
[----:B------:R-:W-:Y:S01]  /*c8d0*/  IMAD.MOV.U32 R13, RZ, RZ, RZ ;  /* 0x000000ffff0d7224 */ /* 0x000fe200078e00ff */
[----:B------:R-:W2:Y:S01]  /*c8e0*/  LDCU.64 UR6, c[0x4][0x88] ;  /* 0x01001100ff0677ac */ /* 0x000ea20008000a00 */
[----:B------:R-:W1:Y:S01]  /*c8f0*/  LDC.64 R2, c[0x4][R3] ;  /* 0x0100000003027b82 */ /* 0x000e620000000a00 */
[----:B------:R-:W5:Y:S01]  /*c900*/  LDCU.64 UR4, c[0x4][0x10] ;  /* 0x01000200ff0477ac */ /* 0x000f620008000a00 */
[----:B----4-:R-:W-:Y:S01]  /*c910*/  MOV R5, UR9 ;  /* 0x0000000900057c02 */ /* 0x010fe20008000f00 */
[----:B------:R-:W-:Y:S01]  /*c920*/  IMAD.U32 R4, RZ, RZ, UR8 ;  /* 0x00000008ff047e24 */ /* 0x000fe2000f8e00ff */
[----:B--2---:R-:W-:Y:S01]  /*c930*/  MOV R7, UR7 ;  /* 0x0000000700077c02 */ /* 0x004fe20008000f00 */
[----:B------:R-:W-:Y:S01]  /*c940*/  IMAD.U32 R6, RZ, RZ, UR6 ;  /* 0x00000006ff067e24 */ /* 0x000fe2000f8e00ff */
[----:B-----5:R-:W-:Y:S01]  /*c950*/  MOV R11, UR5 ;  /* 0x00000005000b7c02 */ /* 0x020fe20008000f00 */
[----:B------:R-:W-:Y:S02]  /*c960*/  IMAD.U32 R10, RZ, RZ, UR4 ;  /* 0x00000004ff0a7e24 */ /* 0x000fe4000f8e00ff */
[----:B------:R-:W-:Y:S07]  /*c970*/  LEPC R20, `(.L_x_192) ;  /* 0x000000001014794e */ /* 0x000fee0000000000 */
[----:B-1-3--:R-:W-:Y:S05]  /*c980*/  CALL.ABS.NOINC R2 ;  /* 0x0000000002007343 */ /* 0x00afea0003c00000 */
.L_x_192:
[----:B------:R-:W-:Y:S05]  /*c990*/  WARPSYNC.ALL ;  /* 0x0000000000007948 */ /* 0x000fea0003800000 */
[C---:B------:R-:W-:Y:S01]  /*c9a0*/  R2UR UR4, R76.reuse ;  /* 0x000000004c0472ca */ /* 0x040fe200000e0000 */
[----:B------:R-:W-:Y:S05]  /*c9b0*/  VIADD R0, R76, 0x30 ;  /* 0x000000304c007836 */ /* 0x000fea0000000000 */
[----:B------:R-:W-:Y:S04]  /*c9c0*/  SHF.R.U32.HI R0, RZ, 0x15, R0 ;  /* 0x00000015ff007819 */ /* 0x000fe80000011600 */
[----:B------:R-:W-:Y:S03]  /*c9d0*/  ISETP.NE.AND P0, PT, R57, R0, PT ;  /* 0x000000003900720c */ /* 0x000fe60003f05270 */
[----:B------:R4:W-:Y:S10]  /*c9e0*/  STTM.x8 tmem[UR4+0x20], R32 ;  /* 0x00002020000079ed */ /* 0x0009f400081c0004 */
[----:B------:R-:W-:Y:S05]  /*c9f0*/  @!P0 BRA `(.L_x_193) ;  /* 0x0000000000408947 */ /* 0x000fea0003800000 */
[----:B------:R-:W5:Y:S01]  /*ca00*/  LDCU.64 UR8, c[0x4][0x80] ;  /* 0x01001000ff0877ac */ /* 0x000f620008000a00 */
[----:B------:R-:W-:Y:S01]  /*ca10*/  MOV R3, 0x0 ;  /* 0x0000000000037802 */ /* 0x000fe20000000f00 */
[----:B--2---:R-:W-:Y:S02]  /*ca20*/  HFMA2 R12, -RZ, RZ, 0, 5.9604644775390625e-08 ;  /* 0x00000001ff0c7431 */ /* 0x004fe400000001ff */
[----:B------:R-:W-:Y:S02]  /*ca30*/  IMAD.MOV.U32 R8, RZ, RZ, 0x1be ;  /* 0x000001beff087424 */ /* 0x000fe400078e00ff */
[----:B------:R-:W-:Y:S01]  /*ca40*/  IMAD.MOV.U32 R13, RZ, RZ, RZ ;  /* 0x000000ffff0d7224 */ /* 0x000fe200078e00ff */
[----:B------:R-:W2:Y:S01]  /*ca50*/  LDCU.64 UR6, c[0x4][0x88] ;  /* 0x01001100ff0677ac */ /* 0x000ea20008000a00 */
[----:B------:R-:W1:Y:S01]  /*ca60*/  LDC.64 R2, c[0x4][R3] ;  /* 0x0100000003027b82 */ /* 0x000e620000000a00 */
[----:B------:R-:W3:Y:S01]  /*ca70*/  LDCU.64 UR4, c[0x4][0x10] ;  /* 0x01000200ff0477ac */ /* 0x000ee20008000a00 */
[----:B-----5:R-:W-:Y:S01]  /*ca80*/  MOV R5, UR9 ;  /* 0x0000000900057c02 */ /* 0x020fe20008000f00 */
[----:B------:R-:W-:Y:S01]  /*ca90*/  IMAD.U32 R4, RZ, RZ, UR8 ;  /* 0x00000008ff047e24 */ /* 0x000fe2000f8e00ff */
[----:B--2---:R-:W-:Y:S01]  /*caa0*/  MOV R7, UR7 ;  /* 0x0000000700077c02 */ /* 0x004fe20008000f00 */
[----:B------:R-:W-:Y:S01]  /*cab0*/  IMAD.U32 R6, RZ, RZ, UR6 ;  /* 0x00000006ff067e24 */ /* 0x000fe2000f8e00ff */
[----:B---3--:R-:W-:Y:S01]  /*cac0*/  MOV R11, UR5 ;  /* 0x00000005000b7c02 */ /* 0x008fe20008000f00 */
[----:B------:R-:W-:Y:S02]  /*cad0*/  IMAD.U32 R10, RZ, RZ, UR4 ;  /* 0x00000004ff0a7e24 */ /* 0x000fe4000f8e00ff */
[----:B------:R-:W-:Y:S07]  /*cae0*/  LEPC R20, `(.L_x_193) ;  /* 0x000000001014794e */ /* 0x000fee0000000000 */
[----:B-1--4-:R-:W-:Y:S05]  /*caf0*/  CALL.ABS.NOINC R2 ;  /* 0x0000000002007343 */ /* 0x012fea0003c00000 */
.L_x_193:
[----:B------:R-:W-:Y:S05]  /*cb00*/  WARPSYNC.ALL ;  /* 0x0000000000007948 */ /* 0x000fea0003800000 */
[----:B------:R-:W-:Y:S11]  /*cb10*/  R2UR UR4, R76 ;  /* 0x000000004c0472ca */ /* 0x000ff600000e0000 */
[----:B------:R-:W-:Y:S02]  /*cb20*/  @!UPT UIADD3 URZ, UPT, UPT, URZ, URZ, URZ ;  /* 0x000000fffffff290 */ /* 0x000fe4000fffe0ff */
[----:B------:R1:W-:Y:S01]  /*cb30*/  STTM.x8 tmem[UR4+0x30], R24 ;  /* 0x00003018000079ed */ /* 0x0003e200081c0004 */
[----:B------:R-:W-:Y:S05]  /*cb40*/  BRA `(.L_x_194) ;  /* 0x0000002400047947 */ /* 0x000fea0003800000 */
.L_x_186:
[----:B------:R-:W-:Y:S01]  /*cb50*/  SHF.R.U32.HI R111, RZ, 0x5, R74 ;  /* 0x00000005ff6f7819 */ /* 0x000fe2000001164a */
[----:B------:R-:W-:Y:S05]  /*cb60*/  WARPSYNC.ALL ;  /* 0x0000000000007948 */ /* 0x000fea0003800000 */
[----:B------:R-:W-:Y:S02]  /*cb70*/  R2UR UR4, R76 ;  /* 0x000000004c0472ca */ /* 0x000fe400000e0000 */
[----:B------:R-:W-:Y:S04]  /*cb80*/  LOP3.LUT R111, R111, 0x3, RZ, 0xc0, !PT ;  /* 0x000000036f6f7812 */ /* 0x000fe800078ec0ff */
[----:B------:R-:W-:Y:S07]  /*cb90*/  ISETP.NE.AND P0, PT, R111, R0, PT ;  /* 0x000000006f00720c */ /* 0x000fee0003f05270 */
[----:B------:R-:W2:Y:S06]  /*cba0*/  LDTM.x16 R56, tmem[UR4] ;  /* 0x00000004003879ee */ /* 0x000eac0008240000 */
        /* <DEDUP_REMOVED lines=17> */
.L_x_195:
        /* <DEDUP_REMOVED lines=22> */
.L_x_196:
[----:B------:R-:W-:Y:S01]  /*ce20*/  ISETP.NE.AND P0, PT, R111, R18, PT ;  /* 0x000000126f00720c */ /* 0x000fe20003f05270 */
[----:B------:R-:W-:Y:S05]  /*ce30*/  WARPSYNC.ALL ;  /* 0x0000000000007948 */ /* 0x000fea0003800000 */
[----:B------:R-:W-:Y:S01]  /*ce40*/  R2UR UR4, R76 ;  /* 0x000000004c0472ca */ /* 0x000fe200000e0000 */
[----:B------:R-:W-:Y:S11]  /*ce50*/  BSSY.RECONVERGENT B6, `(.L_x_197) ;  /* 0x0000014000067945 */ /* 0x000ff60003800200 */
[----:B------:R-:W-:Y:S01]  /*ce60*/  @!UPT UIADD3 URZ, UPT, UPT, URZ, URZ, URZ ;  /* 0x000000fffffff290 */ /* 0x000fe2000fffe0ff */
        /* <DEDUP_REMOVED lines=18> */
.L_x_198:
[----:B------:R-:W-:Y:S05]  /*cf90*/  BSYNC.RECONVERGENT B6 ;  /* 0x0000000000067941 */ /* 0x000fea0003800200 */
.L_x_197:
[----:B------:R-:W-:Y:S01]  /*cfa0*/  SHF.R.U32.HI R0, RZ, 0x1, R74 ;  /* 0x00000001ff007819 */ /* 0x000fe2000001164a */
[----:B------:R-:W2:Y:S01]  /*cfb0*/  LDC R3, c[0x0][0x448] ;  /* 0x00011200ff037b82 */ /* 0x000ea20000000800 */
[----:B------:R-:W-:Y:S05]  /*cfc0*/  WARPSYNC.ALL ;  /* 0x0000000000007948 */ /* 0x000fea0003800000 */
[----:B------:R-:W-:Y:S02]  /*cfd0*/  LOP3.LUT R0, R0, 0x40, RZ, 0xc0, !PT ;  /* 0x0000004000007812 */ /* 0x000fe400078ec0ff */
[----:B------:R-:W-:Y:S02]  /*cfe0*/  R2UR UR4, R76 ;  /* 0x000000004c0472ca */ /* 0x000fe400000e0000 */
[----:B------:R-:W-:Y:S05]  /*cff0*/  IADD3 R0, PT, PT, R72, R0, RZ ;  /* 0x0000000048007210 */ /* 0x000fea0007ffe0ff */
[----:B------:R-:W3:Y:S08]  /*d000*/  LDS.128 R4, [R0+0x33000] ;  /* 0x0330000000047984 */ /* 0x000ef00000000c00 */
[----:B------:R-:W4:Y:S08]  /*d010*/  LDS.128 R8, [R0+0x33010] ;  /* 0x0330100000087984 */ /* 0x000f300000000c00 */
[----:B-1----:R-:W1:Y:S08]  /*d020*/  LDS.128 R12, [R0+0x33020] ;  /* 0x03302000000c7984 */ /* 0x002e700000000c00 */
[----:B------:R-:W-:Y:S01]  /*d030*/  LDS.128 R20, [R0+0x33130] ;  /* 0x0331300000147984 */ /* 0x000fe20000000c00 */
[----:B--2---:R-:W-:Y:S04]  /*d040*/  FMUL R3, R3, 1.4426950216293334961 ;  /* 0x3fb8aa3b03037820 */ /* 0x004fe80000400000 */
[C---:B---3--:R-:W-:Y:S02]  /*d050*/  FFMA2 R4, R3.reuse.F32, R56.F32x2.HI_LO, R4.F32x2.HI_LO ;  /* 0x0000003803047249 */ /* 0x048fe40000040004 */
[----:B------:R-:W-:Y:S03]  /*d060*/  FFMA2 R6, R3.F32, R58.F32x2.HI_LO, R6.F32x2.HI_LO ;  /* 0x0000003a03067249 */ /* 0x000fe60000040006 */
[----:B------:R-:W-:Y:S02]  /*d070*/  FSETP.GEU.AND P2, PT, R4, -126, PT ;  /* 0xc2fc00000400780b */ /* 0x000fe40003f4e000 */
[----:B------:R-:W-:Y:S01]  /*d080*/  FSETP.GEU.AND P1, PT, R5, -126, PT ;  /* 0xc2fc00000500780b */ /* 0x000fe20003f2e000 */
[C---:B----4-:R-:W-:Y:S01]  /*d090*/  FFMA2 R8, R3.reuse.F32, R60.F32x2.HI_LO, R8.F32x2.HI_LO ;  /* 0x0000003c03087249 */ /* 0x050fe20000040008 */
[----:B------:R-:W-:Y:S01]  /*d0a0*/  FSETP.GEU.AND P6, PT, R6, -126, PT ;  /* 0xc2fc00000600780b */ /* 0x000fe20003fce000 */
[----:B------:R-:W-:Y:S01]  /*d0b0*/  FFMA2 R10, R3.F32, R62.F32x2.HI_LO, R10.F32x2.HI_LO ;  /* 0x0000003e030a7249 */ /* 0x000fe2000004000a */
[----:B------:R-:W-:Y:S02]  /*d0c0*/  FSETP.GEU.AND P5, PT, R7, -126, PT ;  /* 0xc2fc00000700780b */ /* 0x000fe40003fae000 */
[----:B------:R-:W-:Y:S02]  /*d0d0*/  FSETP.GEU.AND P4, PT, R8, -126, PT ;  /* 0xc2fc00000800780b */ /* 0x000fe40003f8e000 */
[----:B------:R-:W-:Y:S01]  /*d0e0*/  FSETP.GEU.AND P3, PT, R9, -126, PT ;  /* 0xc2fc00000900780b */ /* 0x000fe20003f6e000 */
[C---:B-1----:R-:W-:Y:S01]  /*d0f0*/  FFMA2 R12, R3.reuse.F32, R64.F32x2.HI_LO, R12.F32x2.HI_LO ;  /* 0x00000040030c7249 */ /* 0x042fe2000004000c */
[----:B------:R-:W-:Y:S01]  /*d100*/  FSETP.GEU.AND P0, PT, R10, -126, PT ;  /* 0xc2fc00000a00780b */ /* 0x000fe20003f0e000 */
[----:B------:R-:W-:Y:S01]  /*d110*/  @!P2 FMUL R4, R4, 0.5 ;  /* 0x3f0000000404a820 */ /* 0x000fe20000400000 */
[----:B------:R-:W-:Y:S02]  /*d120*/  FFMA2 R14, R3.F32, R66.F32x2.HI_LO, R14.F32x2.HI_LO ;  /* 0x00000042030e7249 */ /* 0x000fe4000004000e */
[----:B------:R-:W-:Y:S01]  /*d130*/  @!P1 FMUL R5, R5, 0.5 ;  /* 0x3f00000005059820 */ /* 0x000fe20000400000 */
[----:B------:R-:W1:Y:S01]  /*d140*/  MUFU.EX2 R93, R4 ;  /* 0x00000004005d7308 */ /* 0x000e620000000800 */
[----:B------:R-:W-:Y:S01]  /*d150*/  @!P6 FMUL R6, R6, 0.5 ;  /* 0x3f0000000606e820 */ /* 0x000fe20000400000 */
[----:B------:R-:W-:Y:S02]  /*d160*/  @!P5 FMUL R7, R7, 0.5 ;  /* 0x3f0000000707d820 */ /* 0x000fe40000400000 */
[----:B------:R-:W-:Y:S02]  /*d170*/  @!P4 FMUL R8, R8, 0.5 ;  /* 0x3f0000000808c820 */ /* 0x000fe40000400000 */
[----:B------:R-:W-:Y:S04]  /*d180*/  @!P3 FMUL R9, R9, 0.5 ;  /* 0x3f0000000909b820 */ /* 0x000fe80000400000 */
[----:B------:R-:W2:Y:S01]  /*d190*/  MUFU.EX2 R92, R5 ;  /* 0x00000005005c7308 */ /* 0x000ea20000000800 */
[----:B------:R-:W-:Y:S09]  /*d1a0*/  @!P0 FMUL R10, R10, 0.5 ;  /* 0x3f0000000a0a8820 */ /* 0x000ff20000400000 */
[----:B------:R-:W3:Y:S01]  /*d1b0*/  MUFU.EX2 R91, R6 ;  /* 0x00000006005b7308 */ /* 0x000ee20000000800 */
[----:B-1----:R-:W-:Y:S01]  /*d1c0*/  @!P2 FMUL R93, R93, R93 ;  /* 0x0000005d5d5da220 */ /* 0x002fe20000400000 */
[C---:B------:R-:W-:Y:S04]  /*d1d0*/  FSETP.GEU.AND P2, PT, R11.reuse, -126, PT ;  /* 0xc2fc00000b00780b */ /* 0x040fe80003f4e000 */
[----:B------:R-:W-:Y:S04]  /*d1e0*/  MOV R114, R93 ;  /* 0x0000005d00727202 */ /* 0x000fe80000000f00 */
[----:B------:R1:W4:Y:S01]  /*d1f0*/  MUFU.EX2 R90, R7 ;  /* 0x00000007005a7308 */ /* 0x0003220000000800 */
[----:B--2---:R-:W-:Y:S01]  /*d200*/  @!P1 FMUL R92, R92, R92 ;  /* 0x0000005c5c5c9220 */ /* 0x004fe20000400000 */
[C---:B------:R-:W-:Y:S04]  /*d210*/  FSETP.GEU.AND P1, PT, R12.reuse, -126, PT ;  /* 0xc2fc00000c00780b */ /* 0x040fe80003f2e000 */
[----:B------:R-:W-:Y:S01]  /*d220*/  MOV R115, R92 ;  /* 0x0000005c00737202 */ /* 0x000fe20000000f00 */
[----:B------:R-:W-:Y:S03]  /*d230*/  @!P2 FMUL R11, R11, 0.5 ;  /* 0x3f0000000b0ba820 */ /* 0x000fe60000400000 */
[----:B------:R-:W2:Y:S01]  /*d240*/  MUFU.EX2 R89, R8 ;  /* 0x0000000800597308 */ /* 0x000ea20000000800 */
[----:B---3--:R-:W-:Y:S01]  /*d250*/  @!P6 FMUL R91, R91, R91 ;  /* 0x0000005b5b5be220 */ /* 0x008fe20000400000 */
[C---:B------:R-:W-:Y:S04]  /*d260*/  FSETP.GEU.AND P6, PT, R13.reuse, -126, PT ;  /* 0xc2fc00000d00780b */ /* 0x040fe80003fce000 */
[----:B------:R-:W-:Y:S01]  /*d270*/  MOV R112, R91 ;  /* 0x0000005b00707202 */ /* 0x000fe20000000f00 */
[----:B------:R-:W-:Y:S03]  /*d280*/  @!P1 FMUL R12, R12, 0.5 ;  /* 0x3f0000000c0c9820 */ /* 0x000fe60000400000 */
[----:B------:R-:W3:Y:S01]  /*d290*/  MUFU.EX2 R88, R9 ;  /* 0x0000000900587308 */ /* 0x000ee20000000800 */
[----:B-1----:R-:W1:Y:S01]  /*d2a0*/  LDS.128 R4, [R0+0x33030] ;  /* 0x0330300000047984 */ /* 0x002e620000000c00 */
[----:B----4-:R-:W-:Y:S01]  /*d2b0*/  @!P5 FMUL R90, R90, R90 ;  /* 0x0000005a5a5ad220 */ /* 0x010fe20000400000 */
[C---:B------:R-:W-:Y:S02]  /*d2c0*/  FSETP.GEU.AND P5, PT, R14.reuse, -126, PT ;  /* 0xc2fc00000e00780b */ /* 0x040fe40003fae000 */
[----:B------:R-:W-:Y:S05]  /*d2d0*/  @!P6 FMUL R13, R13, 0.5 ;  /* 0x3f0000000d0de820 */ /* 0x000fea0000400000 */
[----:B------:R-:W4:Y:S01]  /*d2e0*/  MUFU.EX2 R87, R10 ;  /* 0x0000000a00577308 */ /* 0x000f220000000800 */
[----:B--2---:R-:W-:Y:S01]  /*d2f0*/  @!P4 FMUL R89, R89, R89 ;  /* 0x000000595959c220 */ /* 0x004fe20000400000 */
[C---:B------:R-:W-:Y:S02]  /*d300*/  FSETP.GEU.AND P4, PT, R15.reuse, -126, PT ;  /* 0xc2fc00000f00780b */ /* 0x040fe40003f8e000 */
[----:B------:R-:W-:Y:S02]  /*d310*/  MOV R113, R90 ;  /* 0x0000005a00717202 */ /* 0x000fe40000000f00 */
[----:B------:R-:W-:Y:S04]  /*d320*/  MOV R100, R89 ;  /* 0x0000005900647202 */ /* 0x000fe80000000f00 */
[----:B------:R2:W5:Y:S01]  /*d330*/  MUFU.EX2 R86, R11 ;  /* 0x0000000b00567308 */ /* 0x0005620000000800 */
[----:B------:R-:W-:Y:S01]  /*d340*/  @!P5 FMUL R14, R14, 0.5 ;  /* 0x3f0000000e0ed820 */ /* 0x000fe20000400000 */
[----:B---3--:R-:W-:Y:S03]  /*d350*/  @!P3 FMUL R88, R88, R88 ;  /* 0x000000585858b220 */ /* 0x008fe60000400000 */
[----:B------:R-:W-:Y:S05]  /*d360*/  @!P4 FMUL R15, R15, 0.5 ;  /* 0x3f0000000f0fc820 */ /* 0x000fea0000400000 */
[----:B------:R-:W3:Y:S01]  /*d370*/  MUFU.EX2 R85, R12 ;  /* 0x0000000c00557308 */ /* 0x000ee20000000800 */
[----:B----4-:R-:W-:Y:S01]  /*d380*/  @!P0 FMUL R87, R87, R87 ;  /* 0x0000005757578220 */ /* 0x010fe20000400000 */
[----:B------:R-:W-:Y:S04]  /*d390*/  MOV R101, R88 ;  /* 0x0000005800657202 */ /* 0x000fe80000000f00 */
[----:B------:R-:W-:Y:S04]  /*d3a0*/  MOV R98, R87 ;  /* 0x0000005700627202 */ /* 0x000fe80000000f00 */
[----:B------:R-:W4:Y:S01]  /*d3b0*/  MUFU.EX2 R84, R13 ;  /* 0x0000000d00547308 */ /* 0x000f220000000800 */
[----:B--2---:R-:W2:Y:S01]  /*d3c0*/  LDS.128 R8, [R0+0x33080] ;  /* 0x0330800000087984 */ /* 0x004ea20000000c00 */
[----:B-----5:R-:W-:Y:S05]  /*d3d0*/  @!P2 FMUL R86, R86, R86 ;  /* 0x000000565656a220 */ /* 0x020fea0000400000 */
[----:B------:R-:W-:Y:S03]  /*d3e0*/  MOV R99, R86 ;  /* 0x0000005600637202 */ /* 0x000fe60000000f00 */
[----:B------:R-:W5:Y:S01]  /*d3f0*/  MUFU.EX2 R83, R14 ;  /* 0x0000000e00537308 */ /* 0x000f620000000800 */
[C---:B-1----:R-:W-:Y:S02]  /*d400*/  FFMA2 R4, R3.reuse.F32, R68.F32x2.HI_LO, R4.F32x2.HI_LO ;  /* 0x0000004403047249 */ /* 0x042fe40000040004 */
[----:B------:R-:W-:Y:S02]  /*d410*/  FFMA2 R6, R3.F32, R70.F32x2.HI_LO, R6.F32x2.HI_LO ;  /* 0x0000004603067249 */ /* 0x000fe40000040006 */
[----:B---3--:R-:W-:Y:S01]  /*d420*/  @!P1 FMUL R85, R85, R85 ;  /* 0x0000005555559220 */ /* 0x008fe20000400000 */
[----:B------:R-:W-:Y:S04]  /*d430*/  FSETP.GEU.AND P3, PT, R4, -126, PT ;  /* 0xc2fc00000400780b */ /* 0x000fe80003f6e000 */
[----:B------:R1:W3:Y:S01]  /*d440*/  MUFU.EX2 R82, R15 ;  /* 0x0000000f00527308 */ /* 0x0002e20000000800 */
[----:B------:R-:W-:Y:S01]  /*d450*/  FSETP.GEU.AND P0, PT, R5, -126, PT ;  /* 0xc2fc00000500780b */ /* 0x000fe20003f0e000 */
[----:B----4-:R-:W-:Y:S01]  /*d460*/  @!P6 FMUL R84, R84, R84 ;  /* 0x000000545454e220 */ /* 0x010fe20000400000 */
[----:B------:R-:W-:Y:S02]  /*d470*/  FSETP.GEU.AND P2, PT, R6, -126, PT ;  /* 0xc2fc00000600780b */ /* 0x000fe40003f4e000 */
[----:B------:R-:W-:Y:S02]  /*d480*/  FSETP.GEU.AND P1, PT, R7, -126, PT ;  /* 0xc2fc00000700780b */ /* 0x000fe40003f2e000 */
[----:B------:R-:W-:Y:S01]  /*d490*/  MOV R97, R84 ;  /* 0x0000005400617202 */ /* 0x000fe20000000f00 */
[----:B-----5:R-:W-:Y:S01]  /*d4a0*/  @!P5 FMUL R83, R83, R83 ;  /* 0x000000535353d220 */ /* 0x020fe20000400000 */
[----:B------:R-:W-:Y:S01]  /*d4b0*/  MOV R96, R85 ;  /* 0x0000005500607202 */ /* 0x000fe20000000f00 */
[----:B------:R-:W-:Y:S04]  /*d4c0*/  @!P3 FMUL R4, R4, 0.5 ;  /* 0x3f0000000404b820 */ /* 0x000fe80000400000 */
[----:B------:R-:W-:Y:S01]  /*d4d0*/  @!P0 FMUL R5, R5, 0.5 ;  /* 0x3f00000005058820 */ /* 0x000fe20000400000 */
[----:B------:R-:W4:Y:S01]  /*d4e0*/  MUFU.EX2 R81, R4 ;  /* 0x0000000400517308 */ /* 0x000f220000000800 */
[----:B------:R-:W-:Y:S01]  /*d4f0*/  @!P2 FMUL R6, R6, 0.5 ;  /* 0x3f0000000606a820 */ /* 0x000fe20000400000 */
[----:B-1----:R-:W1:Y:S01]  /*d500*/  LDS.128 R12, [R0+0x33090] ;  /* 0x03309000000c7984 */ /* 0x002e620000000c00 */
[----:B------:R-:W-:Y:S01]  /*d510*/  @!P1 FMUL R7, R7, 0.5 ;  /* 0x3f00000007079820 */ /* 0x000fe20000400000 */
[----:B---3--:R-:W-:Y:S01]  /*d520*/  @!P4 FMUL R82, R82, R82 ;  /* 0x000000525252c220 */ /* 0x008fe20000400000 */
[----:B------:R-:W-:Y:S05]  /*d530*/  MOV R94, R83 ;  /* 0x00000053005e7202 */ /* 0x000fea0000000f00 */
[----:B------:R-:W3:Y:S01]  /*d540*/  MUFU.EX2 R80, R5 ;  /* 0x0000000500507308 */ /* 0x000ee20000000800 */
[----:B------:R-:W-:Y:S01]  /*d550*/  MOV R95, R82 ;  /* 0x00000052005f7202 */ /* 0x000fe20000000f00 */
[C---:B--2---:R-:W-:Y:S02]  /*d560*/  FFMA2 R8, R3.reuse.F32, R40.F32x2.HI_LO, R8.F32x2.HI_LO ;  /* 0x0000002803087249 */ /* 0x044fe40000040008 */
[----:B------:R-:W-:Y:S03]  /*d570*/  FFMA2 R10, R3.F32, R42.F32x2.HI_LO, R10.F32x2.HI_LO ;  /* 0x0000002a030a7249 */ /* 0x000fe6000004000a */
[----:B------:R-:W-:Y:S03]  /*d580*/  FSETP.GEU.AND P6, PT, R8, -126, PT ;  /* 0xc2fc00000800780b */ /* 0x000fe60003fce000 */
[----:B------:R-:W2:Y:S01]  /*d590*/  MUFU.EX2 R79, R6 ;  /* 0x00000006004f7308 */ /* 0x000ea20000000800 */
        /* <DEDUP_REMOVED lines=11> */
[----:B--2---:R-:W-:Y:S07]  /*d650*/  @!P2 FMUL R79, R79, R79 ;  /* 0x0000004f4f4fa220 */ /* 0x004fee0000400000 */
[----:B------:R-:W2:Y:S01]  /*d660*/  MUFU.EX2 R77, R9 ;  /* 0x00000009004d7308 */ /* 0x000ea20000000800 */
[----:B----4-:R-:W4:Y:S01]  /*d670*/  LDS.128 R4, [R0+0x330a0] ;  /* 0x0330a00000047984 */ /* 0x010f220000000c00 */
[C---:B-1----:R-:W-:Y:S02]  /*d680*/  FFMA2 R12, R3.reuse.F32, R44.F32x2.HI_LO, R12.F32x2.HI_LO ;  /* 0x0000002c030c7249 */ /* 0x042fe4000004000c */
[----:B------:R-:W-:Y:S02]  /*d690*/  FFMA2 R14, R3.F32, R46.F32x2.HI_LO, R14.F32x2.HI_LO ;  /* 0x0000002e030e7249 */ /* 0x000fe4000004000e */
[----:B-----5:R-:W-:Y:S01]  /*d6a0*/  @!P1 FMUL R78, R78, R78 ;  /* 0x0000004e4e4e9220 */ /* 0x020fe20000400000 */
[----:B------:R-:W-:Y:S03]  /*d6b0*/  FSETP.GEU.AND P0, PT, R12, -126, PT ;  /* 0xc2fc00000c00780b */ /* 0x000fe60003f0e000 */
[----:B------:R-:W1:Y:S01]  /*d6c0*/  MUFU.EX2 R41, R10 ;  /* 0x0000000a00297308 */ /* 0x000e620000000800 */
[----:B------:R-:W-:Y:S01]  /*d6d0*/  FSETP.GEU.AND P2, PT, R13, -126, PT ;  /* 0xc2fc00000d00780b */ /* 0x000fe20003f4e000 */
[----:B---3--:R-:W-:Y:S01]  /*d6e0*/  @!P6 FMUL R40, R40, R40 ;  /* 0x000000282828e220 */ /* 0x008fe20000400000 */
[----:B------:R-:W-:Y:S02]  /*d6f0*/  FSETP.GEU.AND P1, PT, R14, -126, PT ;  /* 0xc2fc00000e00780b */ /* 0x000fe40003f2e000 */
[----:B------:R-:W-:Y:S05]  /*d700*/  FSETP.GEU.AND P6, PT, R15, -126, PT ;  /* 0xc2fc00000f00780b */ /* 0x000fea0003fce000 */
[----:B------:R3:W5:Y:S01]  /*d710*/  MUFU.EX2 R75, R11 ;  /* 0x0000000b004b7308 */ /* 0x0007620000000800 */
[----:B--2---:R-:W-:Y:S01]  /*d720*/  @!P5 FMUL R77, R77, R77 ;  /* 0x0000004d4d4dd220 */ /* 0x004fe20000400000 */
[----:B------:R-:W-:Y:S02]  /*d730*/  @!P0 FMUL R12, R12, 0.5 ;  /* 0x3f0000000c0c8820 */ /* 0x000fe40000400000 */
[----:B------:R-:W-:Y:S06]  /*d740*/  @!P2 FMUL R13, R13, 0.5 ;  /* 0x3f0000000d0da820 */ /* 0x000fec0000400000 */
[----:B------:R-:W2:Y:S01]  /*d750*/  MUFU.EX2 R42, R12 ;  /* 0x0000000c002a7308 */ /* 0x000ea20000000800 */
[----:B------:R-:W-:Y:S01]  /*d760*/  @!P1 FMUL R14, R14, 0.5 ;  /* 0x3f0000000e0e9820 */ /* 0x000fe20000400000 */
[----:B------:R-:W-:Y:S01]  /*d770*/  @!P6 FMUL R15, R15, 0.5 ;  /* 0x3f0000000f0fe820 */ /* 0x000fe20000400000 */
[----:B-1----:R-:W-:Y:S07]  /*d780*/  @!P4 FMUL R41, R41, R41 ;  /* 0x000000292929c220 */ /* 0x002fee0000400000 */
[----:B------:R-:W1:Y:S01]  /*d790*/  MUFU.EX2 R71, R13 ;  /* 0x0000000d00477308 */ /* 0x000e620000000800 */
[----:B---3--:R-:W3:Y:S01]  /*d7a0*/  LDS.128 R8, [R0+0x330b0] ;  /* 0x0330b00000087984 */ /* 0x008ee20000000c00 */
[----:B-----5:R-:W-:Y:S08]  /*d7b0*/  @!P3 FMUL R75, R75, R75 ;  /* 0x0000004b4b4bb220 */ /* 0x020ff00000400000 */
[----:B------:R-:W5:Y:S01]  /*d7c0*/  MUFU.EX2 R43, R14 ;  /* 0x0000000e002b7308 */ /* 0x000f620000000800 */
[C---:B----4-:R-:W-:Y:S01]  /*d7d0*/  FFMA2 R4, R3.reuse.F32, R48.F32x2.HI_LO, R4.F32x2.HI_LO ;  /* 0x0000003003047249 */ /* 0x050fe20000040004 */
[----:B------:R-:W-:Y:S01]  /*d7e0*/  F2FP.F16.F32.PACK_AB R49, R90, R91 ;  /* 0x0000005b5a31723e */ /* 0x000fe200000000ff */
[----:B------:R-:W-:Y:S01]  /*d7f0*/  FFMA2 R6, R3.F32, R50.F32x2.HI_LO, R6.F32x2.HI_LO ;  /* 0x0000003203067249 */ /* 0x000fe20000040006 */
[----:B------:R-:W-:Y:S01]  /*d800*/  MOV R90, R79 ;  /* 0x0000004f005a7202 */ /* 0x000fe20000000f00 */
[----:B--2---:R-:W-:Y:S01]  /*d810*/  @!P0 FMUL R42, R42, R42 ;  /* 0x0000002a2a2a8220 */ /* 0x004fe20000400000 */
[----:B------:R-:W-:Y:S04]  /*d820*/  FSETP.GEU.AND P5, PT, R4, -126, PT ;  /* 0xc2fc00000400780b */ /* 0x000fe80003fae000 */
[----:B------:R2:W4:Y:S01]  /*d830*/  MUFU.EX2 R70, R15 ;  /* 0x0000000f00467308 */ /* 0x0005220000000800 */
[----:B------:R-:W-:Y:S01]  /*d840*/  FSETP.GEU.AND P4, PT, R5, -126, PT ;  /* 0xc2fc00000500780b */ /* 0x000fe20003f8e000 */
[----:B-1----:R-:W-:Y:S01]  /*d850*/  @!P2 FMUL R71, R71, R71 ;  /* 0x000000474747a220 */ /* 0x002fe20000400000 */
[----:B------:R-:W-:Y:S02]  /*d860*/  FSETP.GEU.AND P3, PT, R6, -126, PT ;  /* 0xc2fc00000600780b */ /* 0x000fe40003f6e000 */
[----:B------:R-:W-:Y:S02]  /*d870*/  FSETP.GEU.AND P0, PT, R7, -126, PT ;  /* 0xc2fc00000700780b */ /* 0x000fe40003f0e000 */
[----:B------:R-:W-:Y:S01]  /*d880*/  F2FP.F16.F32.PACK_AB R48, R92, R93 ;  /* 0x0000005d5c30723e */ /* 0x000fe200000000ff */
[----:B-----5:R-:W-:Y:S01]  /*d890*/  @!P1 FMUL R43, R43, R43 ;  /* 0x0000002b2b2b9220 */ /* 0x020fe20000400000 */
[----:B------:R-:W-:Y:S01]  /*d8a0*/  F2FP.F16.F32.PACK_AB R50, R88, R89 ;  /* 0x000000595832723e */ /* 0x000fe200000000ff */
[----:B------:R-:W-:Y:S01]  /*d8b0*/  @!P5 FMUL R4, R4, 0.5 ;  /* 0x3f0000000404d820 */ /* 0x000fe20000400000 */
[----:B------:R-:W-:Y:S03]  /*d8c0*/  F2FP.F16.F32.PACK_AB R51, R86, R87 ;  /* 0x000000575633723e */ /* 0x000fe600000000ff */
[----:B------:R-:W-:Y:S01]  /*d8d0*/  @!P4 FMUL R5, R5, 0.5 ;  /* 0x3f0000000505c820 */ /* 0x000fe20000400000 */
[----:B------:R-:W1:Y:S01]  /*d8e0*/  MUFU.EX2 R44, R4 ;  /* 0x00000004002c7308 */ /* 0x000e620000000800 */
[----:B------:R-:W-:Y:S01]  /*d8f0*/  @!P3 FMUL R6, R6, 0.5 ;  /* 0x3f0000000606b820 */ /* 0x000fe20000400000 */
[----:B--2---:R-:W2:Y:S01]  /*d900*/  LDS.128 R12, [R0+0x33100] ;  /* 0x03310000000c7984 */ /* 0x004ea20000000c00 */
[----:B------:R-:W-:Y:S01]  /*d910*/  @!P0 FMUL R7, R7, 0.5 ;  /* 0x3f00000007078820 */ /* 0x000fe20000400000 */
[----:B----4-:R-:W-:Y:S01]  /*d920*/  @!P6 FMUL R70, R70, R70 ;  /* 0x000000464646e220 */ /* 0x010fe20000400000 */
[----:B------:R-:W-:Y:S02]  /*d930*/  MOV R93, R80 ;  /* 0x00000050005d7202 */ /* 0x000fe40000000f00 */
[----:B------:R-:W-:Y:S03]  /*d940*/  MOV R92, R81 ;  /* 0x00000051005c7202 */ /* 0x000fe60000000f00 */
[----:B------:R-:W4:Y:S01]  /*d950*/  MUFU.EX2 R69, R5 ;  /* 0x0000000500457308 */ /* 0x000f220000000800 */
[----:B------:R-:W-:Y:S01]  /*d960*/  MOV R91, R78 ;  /* 0x0000004e005b7202 */ /* 0x000fe20000000f00 */
[C---:B---3--:R-:W-:Y:S01]  /*d970*/  FFMA2 R8, R3.reuse.F32, R52.F32x2.HI_LO, R8.F32x2.HI_LO ;  /* 0x0000003403087249 */ /* 0x048fe20000040008 */
[----:B------:R-:W-:Y:S01]  /*d980*/  F2FP.F16.F32.PACK_AB R52, R84, R85 ;  /* 0x000000555434723e */ /* 0x000fe200000000ff */
[----:B------:R-:W-:Y:S01]  /*d990*/  FFMA2 R10, R3.F32, R54.F32x2.HI_LO, R10.F32x2.HI_LO ;  /* 0x00000036030a7249 */ /* 0x000fe2000004000a */
[----:B------:R-:W-:Y:S02]  /*d9a0*/  F2FP.F16.F32.PACK_AB R55, R78, R79 ;  /* 0x0000004f4e37723e */ /* 0x000fe400000000ff */
[----:B------:R-:W-:Y:S03]  /*d9b0*/  FSETP.GEU.AND P2, PT, R8, -126, PT ;  /* 0xc2fc00000800780b */ /* 0x000fe60003f4e000 */
[----:B------:R-:W3:Y:S01]  /*d9c0*/  MUFU.EX2 R45, R6 ;  /* 0x00000006002d7308 */ /* 0x000ee20000000800 */
[----:B------:R-:W-:Y:S01]  /*d9d0*/  FSETP.GEU.AND P1, PT, R9, -126, PT ;  /* 0xc2fc00000900780b */ /* 0x000fe20003f2e000 */
[----:B-1----:R-:W-:Y:S01]  /*d9e0*/  @!P5 FMUL R44, R44, R44 ;  /* 0x0000002c2c2cd220 */ /* 0x002fe20000400000 */
[----:B------:R-:W-:Y:S02]  /*d9f0*/  FSETP.GEU.AND P6, PT, R10, -126, PT ;  /* 0xc2fc00000a00780b */ /* 0x000fe40003fce000 */
[----:B------:R-:W-:Y:S02]  /*da00*/  FSETP.GEU.AND P5, PT, R11, -126, PT ;  /* 0xc2fc00000b00780b */ /* 0x000fe40003fae000 */
[----:B------:R-:W-:Y:S03]  /*da10*/  F2FP.F16.F32.PACK_AB R53, R82, R83 ;  /* 0x000000535235723e */ /* 0x000fe600000000ff */
[----:B------:R1:W5:Y:S01]  /*da20*/  MUFU.EX2 R68, R7 ;  /* 0x0000000700447308 */ /* 0x0003620000000800 */
[----:B----4-:R-:W-:Y:S01]  /*da30*/  @!P4 FMUL R69, R69, R69 ;  /* 0x000000454545c220 */ /* 0x010fe20000400000 */
[----:B------:R-:W-:Y:S01]  /*da40*/  F2FP.F16.F32.PACK_AB R54, R80, R81 ;  /* 0x000000515036723e */ /* 0x000fe200000000ff */
[----:B------:R-:W-:Y:S01]  /*da50*/  @!P2 FMUL R8, R8, 0.5 ;  /* 0x3f0000000808a820 */ /* 0x000fe20000400000 */
[----:B------:R-:W-:Y:S01]  /*da60*/  MOV R88, R40 ;  /* 0x0000002800587202 */ /* 0x000fe20000000f00 */
[----:B------:R-:W-:Y:S01]  /*da70*/  @!P1 FMUL R9, R9, 0.5 ;  /* 0x3f00000009099820 */ /* 0x000fe20000400000 */
[----:B------:R-:W-:Y:S04]  /*da80*/  MOV R86, R41 ;  /* 0x0000002900567202 */ /* 0x000fe80000000f00 */
[----:B------:R-:W4:Y:S01]  /*da90*/  MUFU.EX2 R46, R8 ;  /* 0x00000008002e7308 */ /* 0x000f220000000800 */
[----:B------:R-:W-:Y:S01]  /*daa0*/  @!P6 FMUL R10, R10, 0.5 ;  /* 0x3f0000000a0ae820 */ /* 0x000fe20000400000 */
[----:B------:R-:W-:Y:S01]  /*dab0*/  @!P5 FMUL R11, R11, 0.5 ;  /* 0x3f0000000b0bd820 */ /* 0x000fe20000400000 */
[----:B---3--:R-:W-:Y:S01]  /*dac0*/  @!P3 FMUL R45, R45, R45 ;  /* 0x0000002d2d2db220 */ /* 0x008fe20000400000 */
[----:B------:R-:W-:Y:S02]  /*dad0*/  MOV R84, R42 ;  /* 0x0000002a00547202 */ /* 0x000fe40000000f00 */
[----:B------:R-:W-:Y:S04]  /*dae0*/  MOV R82, R43 ;  /* 0x0000002b00527202 */ /* 0x000fe80000000f00 */
[----:B------:R-:W3:Y:S01]  /*daf0*/  MUFU.EX2 R67, R9 ;  /* 0x0000000900437308 */ /* 0x000ee20000000800 */
[----:B-1----:R-:W1:Y:S01]  /*db00*/  LDS.128 R4, [R0+0x33110] ;  /* 0x0331100000047984 */ /* 0x002e620000000c00 */
[C---:B--2---:R-:W-:Y:S01]  /*db10*/  FFMA2 R12, R3.reuse.F32, R24.F32x2.HI_LO, R12.F32x2.HI_LO ;  /* 0x00000018030c7249 */ /* 0x044fe2000004000c */
[----:B------:R-:W-:Y:S01]  /*db20*/  MOV R102, R44 ;  /* 0x0000002c00667202 */ /* 0x000fe20000000f00 */
[----:B------:R-:W-:Y:S01]  /*db30*/  FFMA2 R14, R3.F32, R26.F32x2.HI_LO, R14.F32x2.HI_LO ;  /* 0x0000001a030e7249 */ /* 0x000fe2000004000e */
[----:B------:R-:W-:Y:S01]  /*db40*/  MOV R80, R45 ;  /* 0x0000002d00507202 */ /* 0x000fe20000000f00 */
[----:B-----5:R-:W-:Y:S01]  /*db50*/  @!P0 FMUL R68, R68, R68 ;  /* 0x0000004444448220 */ /* 0x020fe20000400000 */
[----:B------:R-:W-:Y:S03]  /*db60*/  FSETP.GEU.AND P4, PT, R12, -126, PT ;  /* 0xc2fc00000c00780b */ /* 0x000fe60003f8e000 */
[----:B------:R-:W2:Y:S01]  /*db70*/  MUFU.EX2 R47, R10 ;  /* 0x0000000a002f7308 */ /* 0x000ea20000000800 */
[----:B------:R-:W-:Y:S01]  /*db80*/  LDS.128 R24, [R0+0x33180] ;  /* 0x0331800000187984 */ /* 0x000fe20000000c00 */
[----:B------:R-:W-:Y:S01]  /*db90*/  FSETP.GEU.AND P3, PT, R13, -126, PT ;  /* 0xc2fc00000d00780b */ /* 0x000fe20003f6e000 */
[----:B----4-:R-:W-:Y:S01]  /*dba0*/  @!P2 FMUL R46, R46, R46 ;  /* 0x0000002e2e2ea220 */ /* 0x010fe20000400000 */
[----:B------:R-:W-:Y:S02]  /*dbb0*/  FSETP.GEU.AND P0, PT, R14, -126, PT ;  /* 0xc2fc00000e00780b */ /* 0x000fe40003f0e000 */
[----:B------:R-:W-:Y:S04]  /*dbc0*/  FSETP.GEU.AND P2, PT, R15, -126, PT ;  /* 0xc2fc00000f00780b */ /* 0x000fe80003f4e000 */
[----:B------:R4:W5:Y:S01]  /*dbd0*/  MUFU.EX2 R66, R11 ;  /* 0x0000000b00427308 */ /* 0x0009620000000800 */
[----:B---3--:R-:W-:Y:S01]  /*dbe0*/  @!P1 FMUL R67, R67, R67 ;  /* 0x0000004343439220 */ /* 0x008fe20000400000 */
[----:B------:R-:W-:Y:S01]  /*dbf0*/  MOV R106, R46 ;  /* 0x0000002e006a7202 */ /* 0x000fe20000000f00 */
[----:B------:R-:W-:Y:S01]  /*dc00*/  @!P4 FMUL R12, R12, 0.5 ;  /* 0x3f0000000c0cc820 */ /* 0x000fe20000400000 */
[----:B------:R-:W-:Y:S01]  /*dc10*/  F2FP.F16.F32.PACK_AB R40, R77, R40 ;  /* 0x000000284d28723e */ /* 0x000fe200000000ff */
[----:B------:R-:W-:Y:S05]  /*dc20*/  @!P3 FMUL R13, R13, 0.5 ;  /* 0x3f0000000d0db820 */ /* 0x000fea0000400000 */
[----:B------:R-:W3:Y:S01]  /*dc30*/  MUFU.EX2 R65, R12 ;  /* 0x0000000c00417308 */ /* 0x000ee20000000800 */
[----:B------:R-:W-:Y:S01]  /*dc40*/  @!P0 FMUL R14, R14, 0.5 ;  /* 0x3f0000000e0e8820 */ /* 0x000fe20000400000 */
[----:B--2---:R-:W-:Y:S01]  /*dc50*/  @!P6 FMUL R47, R47, R47 ;  /* 0x0000002f2f2fe220 */ /* 0x004fe20000400000 */
[----:B------:R-:W-:Y:S01]  /*dc60*/  @!P2 FMUL R15, R15, 0.5 ;  /* 0x3f0000000f0fa820 */ /* 0x000fe20000400000 */
[----:B------:R-:W-:Y:S02]  /*dc70*/  MOV R89, R77 ;  /* 0x0000004d00597202 */ /* 0x000fe40000000f00 */
[----:B------:R-:W-:Y:S04]  /*dc80*/  F2FP.F16.F32.PACK_AB R41, R75, R41 ;  /* 0x000000294b29723e */ /* 0x000fe800000000ff */
[----:B------:R-:W2:Y:S01]  /*dc90*/  MUFU.EX2 R64, R13 ;  /* 0x0000000d00407308 */ /* 0x000ea20000000800 */
[----:B----4-:R-:W4:Y:S01]  /*dca0*/  LDS.128 R8, [R0+0x33120] ;  /* 0x0331200000087984 */ /* 0x010f220000000c00 */
[----:B-----5:R-:W-:Y:S01]  /*dcb0*/  @!P5 FMUL R66, R66, R66 ;  /* 0x000000424242d220 */ /* 0x020fe20000400000 */
[----:B------:R-:W-:Y:S02]  /*dcc0*/  MOV R104, R47 ;  /* 0x0000002f00687202 */ /* 0x000fe40000000f00 */
[----:B------:R-:W-:Y:S02]  /*dcd0*/  MOV R87, R75 ;  /* 0x0000004b00577202 */ /* 0x000fe40000000f00 */
[----:B------:R-:W-:Y:S03]  /*dce0*/  F2FP.F16.F32.PACK_AB R42, R71, R42 ;  /* 0x0000002a472a723e */ /* 0x000fe600000000ff */
[----:B------:R-:W5:Y:S01]  /*dcf0*/  MUFU.EX2 R63, R14 ;  /* 0x0000000e003f7308 */ /* 0x000f620000000800 */
[C---:B-1----:R-:W-:Y:S01]  /*dd00*/  FFMA2 R4, R3.reuse.F32, R28.F32x2.HI_LO, R4.F32x2.HI_LO ;  /* 0x0000001c03047249 */ /* 0x042fe20000040004 */
[----:B------:R-:W-:Y:S01]  /*dd10*/  MOV R85, R71 ;  /* 0x0000004700557202 */ /* 0x000fe20000000f00 */
[----:B------:R-:W-:Y:S01]  /*dd20*/  FFMA2 R6, R3.F32, R30.F32x2.HI_LO, R6.F32x2.HI_LO ;  /* 0x0000001e03067249 */ /* 0x000fe20000040006 */
[----:B------:R-:W-:Y:S01]  /*dd30*/  F2FP.F16.F32.PACK_AB R43, R70, R43 ;  /* 0x0000002b462b723e */ /* 0x000fe200000000ff */
[----:B------:R-:W1:Y:S01]  /*dd40*/  LDS.128 R28, [R0+0x33190] ;  /* 0x03319000001c7984 */ /* 0x000e620000000c00 */
[----:B------:R-:W-:Y:S01]  /*dd50*/  FSETP.GEU.AND P1, PT, R4, -126, PT ;  /* 0xc2fc00000400780b */ /* 0x000fe20003f2e000 */
[----:B---3--:R-:W-:Y:S03]  /*dd60*/  @!P4 FMUL R65, R65, R65 ;  /* 0x000000414141c220 */ /* 0x008fe60000400000 */
[----:B------:R-:W3:Y:S01]  /*dd70*/  MUFU.EX2 R62, R15 ;  /* 0x0000000f003e7308 */ /* 0x000ee20000000800 */
[----:B------:R-:W-:Y:S01]  /*dd80*/  FSETP.GEU.AND P6, PT, R5, -126, PT ;  /* 0xc2fc00000500780b */ /* 0x000fe20003fce000 */
[----:B--2---:R-:W-:Y:S01]  /*dd90*/  @!P3 FMUL R64, R64, R64 ;  /* 0x000000404040b220 */ /* 0x004fe20000400000 */
[----:B------:R-:W-:Y:S02]  /*dda0*/  FSETP.GEU.AND P5, PT, R6, -126, PT ;  /* 0xc2fc00000600780b */ /* 0x000fe40003fae000 */
[----:B------:R-:W-:Y:S02]  /*ddb0*/  FSETP.GEU.AND P4, PT, R7, -126, PT ;  /* 0xc2fc00000700780b */ /* 0x000fe40003f8e000 */
[----:B------:R-:W-:Y:S01]  /*ddc0*/  MOV R83, R70 ;  /* 0x0000004600537202 */ /* 0x000fe20000000f00 */
[----:B-----5:R-:W-:Y:S01]  /*ddd0*/  @!P0 FMUL R63, R63, R63 ;  /* 0x0000003f3f3f8220 */ /* 0x020fe20000400000 */
[----:B------:R-:W-:Y:S01]  /*dde0*/  F2FP.F16.F32.PACK_AB R44, R69, R44 ;  /* 0x0000002c452c723e */ /* 0x000fe200000000ff */
[----:B------:R-:W-:Y:S01]  /*ddf0*/  @!P1 FMUL R4, R4, 0.5 ;  /* 0x3f00000004049820 */ /* 0x000fe20000400000 */
[----:B------:R-:W-:Y:S03]  /*de00*/  MOV R103, R69 ;  /* 0x0000004500677202 */ /* 0x000fe60000000f00 */
[----:B------:R-:W-:Y:S01]  /*de10*/  @!P6 FMUL R5, R5, 0.5 ;  /* 0x3f0000000505e820 */ /* 0x000fe20000400000 */
[----:B------:R-:W2:Y:S01]  /*de20*/  MUFU.EX2 R61, R4 ;  /* 0x00000004003d7308 */ /* 0x000ea20000000800 */
[----:B------:R-:W-:Y:S01]  /*de30*/  @!P5 FMUL R6, R6, 0.5 ;  /* 0x3f0000000606d820 */ /* 0x000fe20000400000 */
[----:B---3--:R-:W-:Y:S01]  /*de40*/  @!P2 FMUL R62, R62, R62 ;  /* 0x0000003e3e3ea220 */ /* 0x008fe20000400000 */
[----:B------:R-:W-:Y:S01]  /*de50*/  @!P4 FMUL R7, R7, 0.5 ;  /* 0x3f0000000707c820 */ /* 0x000fe20000400000 */
[----:B------:R-:W-:Y:S02]  /*de60*/  F2FP.F16.F32.PACK_AB R45, R68, R45 ;  /* 0x0000002d442d723e */ /* 0x000fe400000000ff */
[----:B------:R-:W-:Y:S04]  /*de70*/  MOV R81, R68 ;  /* 0x0000004400517202 */ /* 0x000fe80000000f00 */
[----:B------:R-:W3:Y:S01]  /*de80*/  MUFU.EX2 R60, R5 ;  /* 0x00000005003c7308 */ /* 0x000ee20000000800 */
[----:B------:R-:W-:Y:S01]  /*de90*/  F2FP.F16.F32.PACK_AB R46, R67, R46 ;  /* 0x0000002e432e723e */ /* 0x000fe200000000ff */
[C---:B----4-:R-:W-:Y:S01]  /*dea0*/  FFMA2 R8, R3.reuse.F32, R32.F32x2.HI_LO, R8.F32x2.HI_LO ;  /* 0x0000002003087249 */ /* 0x050fe20000040008 */
[----:B------:R-:W-:Y:S01]  /*deb0*/  MOV R107, R67 ;  /* 0x00000043006b7202 */ /* 0x000fe20000000f00 */
[C---:B------:R-:W-:Y:S01]  /*dec0*/  FFMA2 R34, R3.reuse.F32, R34.F32x2.HI_LO, R10.F32x2.HI_LO ;  /* 0x0000002203227249 */ /* 0x040fe2000004000a */
[----:B------:R-:W-:Y:S01]  /*ded0*/  F2FP.F16.F32.PACK_AB R47, R66, R47 ;  /* 0x0000002f422f723e */ /* 0x000fe200000000ff */
[----:B------:R-:W-:Y:S01]  /*dee0*/  FFMA2 R20, R3.F32, R36.F32x2.HI_LO, R20.F32x2.HI_LO ;  /* 0x0000002403147249 */ /* 0x000fe20000040014 */
[----:B------:R-:W-:Y:S03]  /*def0*/  FSETP.GEU.AND P3, PT, R8, -126, PT ;  /* 0xc2fc00000800780b */ /* 0x000fe60003f6e000 */
[----:B------:R-:W4:Y:S01]  /*df00*/  MUFU.EX2 R59, R6 ;  /* 0x00000006003b7308 */ /* 0x000f220000000800 */
[----:B------:R-:W-:Y:S01]  /*df10*/  FSETP.GEU.AND P0, PT, R9, -126, PT ;  /* 0xc2fc00000900780b */ /* 0x000fe20003f0e000 */
[----:B------:R-:W-:Y:S01]  /*df20*/  FFMA2 R22, R3.F32, R38.F32x2.HI_LO, R22.F32x2.HI_LO ;  /* 0x0000002603167249 */ /* 0x000fe20000040016 */
[----:B------:R-:W-:Y:S01]  /*df30*/  FSETP.GEU.AND P2, PT, R34, -126, PT ;  /* 0xc2fc00002200780b */ /* 0x000fe20003f4e000 */
[----:B--2---:R-:W-:Y:S01]  /*df40*/  @!P1 FMUL R61, R61, R61 ;  /* 0x0000003d3d3d9220 */ /* 0x004fe20000400000 */
[----:B------:R-:W-:Y:S02]  /*df50*/  FSETP.GEU.AND P1, PT, R35, -126, PT ;  /* 0xc2fc00002300780b */ /* 0x000fe40003f2e000 */
[----:B------:R-:W-:Y:S03]  /*df60*/  MOV R105, R66 ;  /* 0x0000004200697202 */ /* 0x000fe60000000f00 */
[----:B------:R-:W2:Y:S01]  /*df70*/  MUFU.EX2 R58, R7 ;  /* 0x00000007003a7308 */ /* 0x000ea20000000800 */
[----:B---3--:R-:W-:Y:S01]  /*df80*/  @!P6 FMUL R60, R60, R60 ;  /* 0x0000003c3c3ce220 */ /* 0x008fe20000400000 */
[----:B------:R-:W-:Y:S01]  /*df90*/  FSETP.GEU.AND P6, PT, R20, -126, PT ;  /* 0xc2fc00001400780b */ /* 0x000fe20003fce000 */
[----:B------:R-:W-:Y:S01]  /*dfa0*/  @!P3 FMUL R8, R8, 0.5 ;  /* 0x3f0000000808b820 */ /* 0x000fe20000400000 */
[-C--:B------:R-:W-:Y:S01]  /*dfb0*/  MOV R116, R65.reuse ;  /* 0x0000004100747202 */ /* 0x080fe20000000f00 */
[----:B------:R-:W-:Y:S01]  /*dfc0*/  @!P0 FMUL R9, R9, 0.5 ;  /* 0x3f00000009098820 */ /* 0x000fe20000400000 */
[----:B------:R-:W-:Y:S04]  /*dfd0*/  F2FP.F16.F32.PACK_AB R32, R64, R65 ;  /* 0x000000414020723e */ /* 0x000fe800000000ff */
[----:B------:R-:W3:Y:S01]  /*dfe0*/  MUFU.EX2 R57, R8 ;  /* 0x0000000800397308 */ /* 0x000ee20000000800 */
[----:B----4-:R-:W-:Y:S01]  /*dff0*/  @!P5 FMUL R59, R59, R59 ;  /* 0x0000003b3b3bd220 */ /* 0x010fe20000400000 */
[----:B------:R-:W-:Y:S01]  /*e000*/  FSETP.GEU.AND P5, PT, R21, -126, PT ;  /* 0xc2fc00001500780b */ /* 0x000fe20003fae000 */
[----:B------:R-:W-:Y:S01]  /*e010*/  @!P2 FMUL R34, R34, 0.5 ;  /* 0x3f0000002222a820 */ /* 0x000fe20000400000 */
[----:B------:R-:W-:Y:S01]  /*e020*/  @!P1 FMUL R35, R35, 0.5 ;  /* 0x3f00000023239820 */ /* 0x000fe20000400000 */
[----:B------:R-:W-:Y:S01]  /*e030*/  MOV R117, R64 ;  /* 0x0000004000757202 */ /* 0x000fe20000000f00 */
[----:B------:R-:W-:Y:S04]  /*e040*/  @!P6 FMUL R20, R20, 0.5 ;  /* 0x3f0000001414e820 */ /* 0x000fe80000400000 */
[----:B------:R4:W5:Y:S01]  /*e050*/  MUFU.EX2 R56, R9 ;  /* 0x0000000900387308 */ /* 0x0009620000000800 */
[----:B--2---:R-:W-:Y:S01]  /*e060*/  @!P4 FMUL R58, R58, R58 ;  /* 0x0000003a3a3ac220 */ /* 0x004fe20000400000 */
[----:B------:R-:W-:Y:S02]  /*e070*/  FSETP.GEU.AND P4, PT, R22, -126, PT ;  /* 0xc2fc00001600780b */ /* 0x000fe40003f8e000 */
[-C--:B------:R-:W-:Y:S02]  /*e080*/  MOV R108, R63.reuse ;  /* 0x0000003f006c7202 */ /* 0x080fe40000000f00 */
[----:B------:R-:W-:Y:S01]  /*e090*/  F2FP.F16.F32.PACK_AB R33, R62, R63 ;  /* 0x0000003f3e21723e */ /* 0x000fe200000000ff */
[----:B------:R-:W-:Y:S03]  /*e0a0*/  @!P5 FMUL R21, R21, 0.5 ;  /* 0x3f0000001515d820 */ /* 0x000fe60000400000 */
[----:B------:R-:W2:Y:S01]  /*e0b0*/  MUFU.EX2 R37, R34 ;  /* 0x0000002200257308 */ /* 0x000ea20000000800 */
[----:B---3--:R-:W-:Y:S01]  /*e0c0*/  @!P3 FMUL R57, R57, R57 ;  /* 0x000000393939b220 */ /* 0x008fe20000400000 */
[C---:B------:R-:W-:Y:S02]  /*e0d0*/  FSETP.GEU.AND P3, PT, R23.reuse, -126, PT ;  /* 0xc2fc00001700780b */ /* 0x040fe40003f6e000 */
[----:B------:R-:W-:Y:S02]  /*e0e0*/  MOV R109, R62 ;  /* 0x0000003e006d7202 */ /* 0x000fe40000000f00 */
[----:B------:R-:W-:Y:S01]  /*e0f0*/  MOV R120, R61 ;  /* 0x0000003d00787202 */ /* 0x000fe20000000f00 */
[----:B------:R-:W-:Y:S03]  /*e100*/  @!P4 FMUL R22, R22, 0.5 ;  /* 0x3f0000001616c820 */ /* 0x000fe60000400000 */
[----:B------:R-:W3:Y:S01]  /*e110*/  MUFU.EX2 R2, R35 ;  /* 0x0000002300027308 */ /* 0x000ee20000000800 */
[----:B----4-:R-:W4:Y:S01]  /*e120*/  LDTM.x16 R4, tmem[UR4+0x60] ;  /* 0x00006004000479ee */ /* 0x010f220008240000 */
[----:B-----5:R-:W-:Y:S01]  /*e130*/  @!P0 FMUL R56, R56, R56 ;  /* 0x0000003838388220 */ /* 0x020fe20000400000 */
[----:B------:R-:W-:Y:S02]  /*e140*/  MOV R121, R60 ;  /* 0x0000003c00797202 */ /* 0x000fe40000000f00 */
[----:B------:R-:W-:Y:S01]  /*e150*/  MOV R118, R59 ;  /* 0x0000003b00767202 */ /* 0x000fe20000000f00 */
[----:B------:R-:W-:Y:S04]  /*e160*/  @!P3 FMUL R23, R23, 0.5 ;  /* 0x3f0000001717b820 */ /* 0x000fe80000400000 */
[----:B------:R-:W5:Y:S01]  /*e170*/  MUFU.EX2 R20, R20 ;  /* 0x0000001400147308 */ /* 0x000f620000000800 */
[----:B--2---:R-:W-:Y:S01]  /*e180*/  @!P2 FMUL R37, R37, R37 ;  /* 0x000000252525a220 */ /* 0x004fe20000400000 */
[----:B------:R-:W-:Y:S02]  /*e190*/  F2FP.F16.F32.PACK_AB R34, R60, R61 ;  /* 0x0000003d3c22723e */ /* 0x000fe400000000ff */
[----:B------:R-:W-:Y:S02]  /*e1a0*/  MOV R119, R58 ;  /* 0x0000003a00777202 */ /* 0x000fe40000000f00 */
[----:B------:R-:W-:Y:S04]  /*e1b0*/  MOV R122, R37 ;  /* 0x00000025007a7202 */ /* 0x000fe80000000f00 */
[----:B------:R-:W2:Y:S01]  /*e1c0*/  MUFU.EX2 R21, R21 ;  /* 0x0000001500157308 */ /* 0x000ea20000000800 */
[----:B---3--:R-:W-:Y:S01]  /*e1d0*/  @!P1 FMUL R2, R2, R2 ;  /* 0x0000000202029220 */ /* 0x008fe20000400000 */
[----:B------:R-:W-:Y:S02]  /*e1e0*/  F2FP.F16.F32.PACK_AB R35, R58, R59 ;  /* 0x0000003b3a23723e */ /* 0x000fe400000000ff */
[-C--:B------:R-:W-:Y:S02]  /*e1f0*/  MOV R124, R57.reuse ;  /* 0x00000039007c7202 */ /* 0x080fe40000000f00 */
[----:B------:R-:W-:Y:S04]  /*e200*/  F2FP.F16.F32.PACK_AB R36, R56, R57 ;  /* 0x000000393824723e */ /* 0x000fe800000000ff */
[----:B------:R-:W3:Y:S01]  /*e210*/  MUFU.EX2 R22, R22 ;  /* 0x0000001600167308 */ /* 0x000ee20000000800 */
[C---:B----4-:R-:W-:Y:S01]  /*e220*/  FFMA2 R24, R3.reuse.F32, R4.F32x2.HI_LO, R24.F32x2.HI_LO ;  /* 0x0000000403187249 */ /* 0x050fe20000040018 */
[----:B------:R-:W-:Y:S01]  /*e230*/  MOV R125, R56 ;  /* 0x00000038007d7202 */ /* 0x000fe20000000f00 */
[C---:B------:R-:W-:Y:S01]  /*e240*/  FFMA2 R26, R3.reuse.F32, R6.F32x2.HI_LO, R26.F32x2.HI_LO ;  /* 0x00000006031a7249 */ /* 0x040fe2000004001a */
[----:B------:R-:W-:Y:S01]  /*e250*/  F2FP.F16.F32.PACK_AB R37, R2, R37 ;  /* 0x000000250225723e */ /* 0x000fe200000000ff */
[----:B------:R-:W4:Y:S01]  /*e260*/  LDS.128 R4, [R0+0x331a0] ;  /* 0x0331a00000047984 */ /* 0x000f220000000c00 */
[C---:B-1----:R-:W-:Y:S01]  /*e270*/  FFMA2 R28, R3.reuse.F32, R8.F32x2.HI_LO, R28.F32x2.HI_LO ;  /* 0x00000008031c7249 */ /* 0x042fe2000004001c */
[----:B------:R-:W-:Y:S03]  /*e280*/  FSETP.GEU.AND P0, PT, R24, -126, PT ;  /* 0xc2fc00001800780b */ /* 0x000fe60003f0e000 */
[----:B------:R-:W1:Y:S01]  /*e290*/  MUFU.EX2 R23, R23 ;  /* 0x0000001700177308 */ /* 0x000e620000000800 */
[----:B------:R-:W-:Y:S01]  /*e2a0*/  FFMA2 R30, R3.F32, R10.F32x2.HI_LO, R30.F32x2.HI_LO ;  /* 0x0000000a031e7249 */ /* 0x000fe2000004001e */
[----:B------:R-:W-:Y:S01]  /*e2b0*/  FSETP.GEU.AND P2, PT, R25, -126, PT ;  /* 0xc2fc00001900780b */ /* 0x000fe20003f4e000 */
[----:B-----5:R-:W-:Y:S01]  /*e2c0*/  @!P6 FMUL R20, R20, R20 ;  /* 0x000000141414e220 */ /* 0x020fe20000400000 */
[----:B--2---:R-:W-:Y:S01]  /*e2d0*/  @!P5 FMUL R21, R21, R21 ;  /* 0x000000151515d220 */ /* 0x004fe20000400000 */
[----:B------:R-:W2:Y:S01]  /*e2e0*/  LDS.128 R8, [R0+0x331b0] ;  /* 0x0331b00000087984 */ /* 0x000ea20000000c00 */
[----:B------:R-:W-:Y:S01]  /*e2f0*/  NOP ;  /* 0x0000000000007918 */ /* 0x000fe20000000000 */
[----:B------:R-:W-:Y:S02]  /*e300*/  FSETP.GEU.AND P1, PT, R26, -126, PT ;  /* 0xc2fc00001a00780b */ /* 0x000fe40003f2e000 */
[----:B------:R-:W-:Y:S01]  /*e310*/  FSETP.GEU.AND P6, PT, R27, -126, PT ;  /* 0xc2fc00001b00780b */ /* 0x000fe20003fce000 */
[----:B---3--:R-:W-:Y:S01]  /*e320*/  @!P4 FMUL R22, R22, R22 ;  /* 0x000000161616c220 */ /* 0x008fe20000400000 */
[----:B------:R-:W-:Y:S01]  /*e330*/  FSETP.GEU.AND P5, PT, R28, -126, PT ;  /* 0xc2fc00001c00780b */ /* 0x000fe20003fae000 */
[----:B------:R-:W-:Y:S01]  /*e340*/  @!P0 FMUL R24, R24, 0.5 ;  /* 0x3f00000018188820 */ /* 0x000fe20000400000 */
[----:B------:R-:W-:Y:S01]  /*e350*/  STL [R1+0x8], R20 ;  /* 0x0000081401007387 */ /* 0x000fe20000100800 */
[----:B------:R-:W-:Y:S01]  /*e360*/  FSETP.GEU.AND P4, PT, R29, -126, PT ;  /* 0xc2fc00001d00780b */ /* 0x000fe20003f8e000 */
[----:B------:R-:W-:Y:S01]  /*e370*/  @!P2 FMUL R25, R25, 0.5 ;  /* 0x3f0000001919a820 */ /* 0x000fe20000400000 */
[----:B------:R-:W-:Y:S01]  /*e380*/  MOV R123, R2 ;  /* 0x00000002007b7202 */ /* 0x000fe20000000f00 */
[----:B------:R-:W-:Y:S01]  /*e390*/  STL [R1+0xc], R21 ;  /* 0x00000c1501007387 */ /* 0x000fe20000100800 */
[----:B------:R-:W3:Y:S01]  /*e3a0*/  MUFU.EX2 R24, R24 ;  /* 0x0000001800187308 */ /* 0x000ee20000000800 */
[----:B-1----:R-:W-:Y:S01]  /*e3b0*/  @!P3 FMUL R23, R23, R23 ;  /* 0x000000171717b220 */ /* 0x002fe20000400000 */
[----:B------:R-:W-:Y:S01]  /*e3c0*/  FSETP.GEU.AND P3, PT, R30, -126, PT ;  /* 0xc2fc00001e00780b */ /* 0x000fe20003f6e000 */
[----:B------:R-:W-:Y:S01]  /*e3d0*/  BAR.SYNC.DEFER_BLOCKING 0x3, 0x100 ;  /* 0x00c4000000007b1d */ /* 0x000fe20000010000 */
[----:B------:R-:W-:Y:S01]  /*e3e0*/  @!P1 FMUL R26, R26, 0.5 ;  /* 0x3f0000001a1a9820 */ /* 0x000fe20000400000 */
[----:B------:R-:W-:Y:S01]  /*e3f0*/  @!P6 FMUL R27, R27, 0.5 ;  /* 0x3f0000001b1be820 */ /* 0x000fe20000400000 */
[----:B------:R-:W-:Y:S01]  /*e400*/  @!P5 FMUL R28, R28, 0.5 ;  /* 0x3f0000001c1cd820 */ /* 0x000fe20000400000 */
[----:B------:R-:W-:Y:S03]  /*e410*/  F2FP.F16.F32.PACK_AB R38, R21, R20 ;  /* 0x000000141526723e */ /* 0x000fe600000000ff */
[----:B------:R-:W1:Y:S01]  /*e420*/  MUFU.EX2 R25, R25 ;  /* 0x0000001900197308 */ /* 0x000e620000000800 */
[----:B------:R-:W-:Y:S01]  /*e430*/  @!P4 FMUL R29, R29, 0.5 ;  /* 0x3f0000001d1dc820 */ /* 0x000fe20000400000 */
[----:B------:R-:W-:Y:S03]  /*e440*/  F2FP.F16.F32.PACK_AB R39, R23, R22 ;  /* 0x000000161727723e */ /* 0x000fe600000000ff */
[----:B------:R-:W-:Y:S05]  /*e450*/  @!P3 FMUL R30, R30, 0.5 ;  /* 0x3f0000001e1eb820 */ /* 0x000fea0000400000 */
[----:B------:R-:W5:Y:S01]  /*e460*/  MUFU.EX2 R26, R26 ;  /* 0x0000001a001a7308 */ /* 0x000f620000000800 */
[----:B---3--:R-:W-:Y:S01]  /*e470*/  @!P0 FMUL R24, R24, R24 ;  /* 0x0000001818188220 */ /* 0x008fe20000400000 */
[----:B------:R-:W-:Y:S01]  /*e480*/  FSETP.GEU.AND P0, PT, R31, -126, PT ;  /* 0xc2fc00001f00780b */ /* 0x000fe20003f0e000 */
[C---:B----4-:R-:W-:Y:S02]  /*e490*/  FFMA2 R4, R3.reuse.F32, R12.F32x2.HI_LO, R4.F32x2.HI_LO ;  /* 0x0000000c03047249 */ /* 0x050fe40000040004 */
[----:B------:R-:W-:Y:S01]  /*e4a0*/  FFMA2 R6, R3.F32, R14.F32x2.HI_LO, R6.F32x2.HI_LO ;  /* 0x0000000e03067249 */ /* 0x000fe20000040006 */
[----:B------:R3:W-:Y:S04]  /*e4b0*/  STL [R1+0x18], R24 ;  /* 0x0000181801007387 */ /* 0x0007e80000100800 */
[----:B------:R-:W4:Y:S01]  /*e4c0*/  MUFU.EX2 R27, R27 ;  /* 0x0000001b001b7308 */ /* 0x000f220000000800 */
[----:B-1----:R-:W-:Y:S01]  /*e4d0*/  @!P2 FMUL R25, R25, R25 ;  /* 0x000000191919a220 */ /* 0x002fe20000400000 */
[----:B------:R-:W-:Y:S01]  /*e4e0*/  FSETP.GEU.AND P2, PT, R4, -126, PT ;  /* 0xc2fc00000400780b */ /* 0x000fe20003f4e000 */
[C---:B--2---:R-:W-:Y:S01]  /*e4f0*/  FFMA2 R8, R3.reuse.F32, R16.F32x2.HI_LO, R8.F32x2.HI_LO ;  /* 0x0000001003087249 */ /* 0x044fe20000040008 */
[----:B------:R-:W-:Y:S01]  /*e500*/  SHF.R.U32.HI R17, RZ, 0x4, R74 ;  /* 0x00000004ff117819 */ /* 0x000fe2000001164a */
[----:B------:R-:W-:Y:S01]  /*e510*/  FFMA2 R10, R3.F32, R18.F32x2.HI_LO, R10.F32x2.HI_LO ;  /* 0x00000012030a7249 */ /* 0x000fe2000004000a */
[----:B------:R1:W-:Y:S01]  /*e520*/  STL [R1+0x1c], R25 ;  /* 0x00001c1901007387 */ /* 0x0003e20000100800 */
[----:B------:R-:W-:Y:S03]  /*e530*/  @!P0 FMUL R31, R31, 0.5 ;  /* 0x3f0000001f1f8820 */ /* 0x000fe60000400000 */
[----:B------:R-:W2:Y:S01]  /*e540*/  MUFU.EX2 R28, R28 ;  /* 0x0000001c001c7308 */ /* 0x000ea20000000800 */
[----:B-----5:R-:W-:Y:S01]  /*e550*/  @!P1 FMUL R26, R26, R26 ;  /* 0x0000001a1a1a9220 */ /* 0x020fe20000400000 */
[----:B------:R-:W-:Y:S02]  /*e560*/  FSETP.GEU.AND P1, PT, R5, -126, PT ;  /* 0xc2fc00000500780b */ /* 0x000fe40003f2e000 */
[----:B------:R-:W-:Y:S02]  /*e570*/  LOP3.LUT R17, R17, 0x8, RZ, 0xc0, !PT ;  /* 0x0000000811117812 */ /* 0x000fe400078ec0ff */
[----:B------:R5:W-:Y:S01]  /*e580*/  STL [R1+0x10], R26 ;  /* 0x0000101a01007387 */ /* 0x000be20000100800 */
[----:B------:R-:W-:Y:S03]  /*e590*/  @!P2 FMUL R4, R4, 0.5 ;  /* 0x3f0000000404a820 */ /* 0x000fe60000400000 */
[----:B------:R-:W3:Y:S01]  /*e5a0*/  MUFU.EX2 R29, R29 ;  /* 0x0000001d001d7308 */ /* 0x000ee20000000800 */
[----:B----4-:R-:W-:Y:S01]  /*e5b0*/  @!P6 FMUL R27, R27, R27 ;  /* 0x0000001b1b1be220 */ /* 0x010fe20000400000 */
[----:B------:R-:W-:Y:S02]  /*e5c0*/  FSETP.GEU.AND P6, PT, R6, -126, PT ;  /* 0xc2fc00000600780b */ /* 0x000fe40003fce000 */
[----:B------:R-:W-:Y:S02]  /*e5d0*/  IADD3 R0, PT, PT, R76, -R17, RZ ;  /* 0x800000114c007210 */ /* 0x000fe40007ffe0ff */
[----:B------:R4:W-:Y:S01]  /*e5e0*/  STL [R1+0x14], R27 ;  /* 0x0000141b01007387 */ /* 0x0009e20000100800 */
[----:B------:R-:W-:Y:S03]  /*e5f0*/  @!P1 FMUL R5, R5, 0.5 ;  /* 0x3f00000005059820 */ /* 0x000fe60000400000 */
[----:B------:R-:W1:Y:S01]  /*e600*/  MUFU.EX2 R30, R30 ;  /* 0x0000001e001e7308 */ /* 0x000e620000000800 */
[----:B--2---:R-:W-:Y:S01]  /*e610*/  @!P5 FMUL R28, R28, R28 ;  /* 0x0000001c1c1cd220 */ /* 0x004fe20000400000 */
[----:B------:R-:W-:Y:S02]  /*e620*/  FSETP.GEU.AND P5, PT, R7, -126, PT ;  /* 0xc2fc00000700780b */ /* 0x000fe40003fae000 */
[----:B------:R-:W-:Y:S02]  /*e630*/  SHF.R.U32.HI R0, RZ, 0x15, R0 ;  /* 0x00000015ff007819 */ /* 0x000fe40000011600 */
[----:B------:R2:W-:Y:S01]  /*e640*/  STL [R1+0x28], R28 ;  /* 0x0000281c01007387 */ /* 0x0005e20000100800 */
[----:B------:R-:W-:Y:S03]  /*e650*/  @!P6 FMUL R6, R6, 0.5 ;  /* 0x3f0000000606e820 */ /* 0x000fe60000400000 */
[----:B------:R-:W5:Y:S01]  /*e660*/  MUFU.EX2 R31, R31 ;  /* 0x0000001f001f7308 */ /* 0x000f620000000800 */
[----:B---3--:R-:W-:Y:S01]  /*e670*/  @!P4 FMUL R29, R29, R29 ;  /* 0x0000001d1d1dc220 */ /* 0x008fe20000400000 */
[----:B------:R-:W-:Y:S02]  /*e680*/  FSETP.GEU.AND P4, PT, R8, -126, PT ;  /* 0xc2fc00000800780b */ /* 0x000fe40003f8e000 */
[----:B------:R-:W-:Y:S02]  /*e690*/  F2FP.F16.F32.PACK_AB R24, R25, R24 ;  /* 0x000000181918723e */ /* 0x000fe400000000ff */
[----:B------:R3:W-:Y:S01]  /*e6a0*/  STL [R1+0x2c], R29 ;  /* 0x00002c1d01007387 */ /* 0x0007e20000100800 */
[----:B------:R-:W-:Y:S03]  /*e6b0*/  @!P5 FMUL R7, R7, 0.5 ;  /* 0x3f0000000707d820 */ /* 0x000fe60000400000 */
[----:B------:R-:W4:Y:S01]  /*e6c0*/  MUFU.EX2 R4, R4 ;  /* 0x0000000400047308 */ /* 0x000f220000000800 */
[----:B-1----:R-:W-:Y:S01]  /*e6d0*/  @!P3 FMUL R30, R30, R30 ;  /* 0x0000001e1e1eb220 */ /* 0x002fe20000400000 */
[----:B------:R-:W-:Y:S02]  /*e6e0*/  FSETP.GEU.AND P3, PT, R9, -126, PT ;  /* 0xc2fc00000900780b */ /* 0x000fe40003f6e000 */
[----:B------:R-:W-:Y:S02]  /*e6f0*/  F2FP.F16.F32.PACK_AB R25, R27, R26 ;  /* 0x0000001a1b19723e */ /* 0x000fe400000000ff */
[----:B------:R1:W-:Y:S01]  /*e700*/  STL [R1+0x20], R30 ;  /* 0x0000201e01007387 */ /* 0x0003e20000100800 */
[----:B------:R-:W-:Y:S03]  /*e710*/  @!P4 FMUL R8, R8, 0.5 ;  /* 0x3f0000000808c820 */ /* 0x000fe60000400000 */
[----:B------:R-:W2:Y:S01]  /*e720*/  MUFU.EX2 R5, R5 ;  /* 0x0000000500057308 */ /* 0x000ea20000000800 */
[----:B-----5:R-:W-:Y:S01]  /*e730*/  @!P0 FMUL R31, R31, R31 ;  /* 0x0000001f1f1f8220 */ /* 0x020fe20000400000 */
[----:B------:R-:W-:Y:S02]  /*e740*/  ISETP.NE.AND P0, PT, R111, R0, PT ;  /* 0x000000006f00720c */ /* 0x000fe40003f05270 */
[----:B------:R-:W-:Y:S02]  /*e750*/  F2FP.F16.F32.PACK_AB R26, R29, R28 ;  /* 0x0000001c1d1a723e */ /* 0x000fe400000000ff */
[----:B------:R5:W-:Y:S01]  /*e760*/  STL [R1+0x24], R31 ;  /* 0x0000241f01007387 */ /* 0x000be20000100800 */
[----:B------:R-:W-:Y:S03]  /*e770*/  @!P3 FMUL R9, R9, 0.5 ;  /* 0x3f0000000909b820 */ /* 0x000fe60000400000 */
[----:B------:R-:W3:Y:S01]  /*e780*/  MUFU.EX2 R6, R6 ;  /* 0x0000000600067308 */ /* 0x000ee20000000800 */
[----:B----4-:R-:W-:Y:S01]  /*e790*/  @!P2 FMUL R4, R4, R4 ;  /* 0x000000040404a220 */ /* 0x010fe20000400000 */
[C---:B------:R-:W-:Y:S02]  /*e7a0*/  FSETP.GEU.AND P2, PT, R10.reuse, -126, PT ;  /* 0xc2fc00000a00780b */ /* 0x040fe40003f4e000 */
[----:B------:R-:W-:Y:S02]  /*e7b0*/  F2FP.F16.F32.PACK_AB R27, R31, R30 ;  /* 0x0000001e1f1b723e */ /* 0x000fe400000000ff */
[----:B------:R4:W-:Y:S04]  /*e7c0*/  STL [R1+0x38], R4 ;  /* 0x0000380401007387 */ /* 0x0009e80000100800 */
[----:B------:R-:W1:Y:S01]  /*e7d0*/  MUFU.EX2 R7, R7 ;  /* 0x0000000700077308 */ /* 0x000e620000000800 */
[----:B--2---:R-:W-:Y:S01]  /*e7e0*/  @!P1 FMUL R5, R5, R5 ;  /* 0x0000000505059220 */ /* 0x004fe20000400000 */
[----:B------:R-:W-:Y:S04]  /*e7f0*/  FSETP.GEU.AND P1, PT, R11, -126, PT ;  /* 0xc2fc00000b00780b */ /* 0x000fe80003f2e000 */
[----:B------:R4:W-:Y:S01]  /*e800*/  STL [R1+0x3c], R5 ;  /* 0x00003c0501007387 */ /* 0x0009e20000100800 */
[----:B------:R-:W-:Y:S03]  /*e810*/  @!P2 FMUL R10, R10, 0.5 ;  /* 0x3f0000000a0aa820 */ /* 0x000fe60000400000 */
[----:B------:R-:W2:Y:S01]  /*e820*/  MUFU.EX2 R8, R8 ;  /* 0x0000000800087308 */ /* 0x000ea20000000800 */
[----:B---3--:R-:W-:Y:S01]  /*e830*/  @!P6 FMUL R6, R6, R6 ;  /* 0x000000060606e220 */ /* 0x008fe20000400000 */
[----:B------:R-:W-:Y:S04]  /*e840*/  F2FP.F16.F32.PACK_AB R28, R5, R4 ;  /* 0x00000004051c723e */ /* 0x000fe800000000ff */
[----:B------:R4:W-:Y:S01]  /*e850*/  STL [R1+0x30], R6 ;  /* 0x0000300601007387 */ /* 0x0009e20000100800 */
[----:B------:R-:W-:Y:S03]  /*e860*/  @!P1 FMUL R11, R11, 0.5 ;  /* 0x3f0000000b0b9820 */ /* 0x000fe60000400000 */
[----:B------:R-:W3:Y:S01]  /*e870*/  MUFU.EX2 R9, R9 ;  /* 0x0000000900097308 */ /* 0x000ee20000000800 */
[----:B-1----:R-:W-:Y:S05]  /*e880*/  @!P5 FMUL R7, R7, R7 ;  /* 0x000000070707d220 */ /* 0x002fea0000400000 */
[----:B------:R4:W-:Y:S01]  /*e890*/  STL [R1+0x34], R7 ;  /* 0x0000340701007387 */ /* 0x0009e20000100800 */
[----:B------:R-:W-:Y:S03]  /*e8a0*/  F2FP.F16.F32.PACK_AB R29, R7, R6 ;  /* 0x00000006071d723e */ /* 0x000fe600000000ff */
[----:B------:R-:W1:Y:S01]  /*e8b0*/  MUFU.EX2 R10, R10 ;  /* 0x0000000a000a7308 */ /* 0x000e620000000800 */
[----:B--2---:R-:W-:Y:S05]  /*e8c0*/  @!P4 FMUL R8, R8, R8 ;  /* 0x000000080808c220 */ /* 0x004fea0000400000 */
[----:B------:R4:W-:Y:S04]  /*e8d0*/  STL [R1+0x40], R8 ;  /* 0x0000400801007387 */ /* 0x0009e80000100800 */
[----:B------:R-:W2:Y:S01]  /*e8e0*/  MUFU.EX2 R79, R11 ;  /* 0x0000000b004f7308 */ /* 0x000ea20000000800 */
[----:B---3--:R-:W-:Y:S05]  /*e8f0*/  @!P3 FMUL R9, R9, R9 ;  /* 0x000000090909b220 */ /* 0x008fea0000400000 */
[----:B------:R-:W-:Y:S01]  /*e900*/  F2FP.F16.F32.PACK_AB R30, R9, R8 ;  /* 0x00000008091e723e */ /* 0x000fe200000000ff */
[----:B------:R4:W-:Y:S01]  /*e910*/  STL [R1+0x44], R9 ;  /* 0x0000440901007387 */ /* 0x0009e20000100800 */
[----:B-1----:R-:W-:Y:S05]  /*e920*/  @!P2 FMUL R10, R10, R10 ;  /* 0x0000000a0a0aa220 */ /* 0x002fea0000400000 */
[-C--:B------:R-:W-:Y:S01]  /*e930*/  MOV R78, R10.reuse ;  /* 0x0000000a004e7202 */ /* 0x080fe20000000f00 */
[----:B--2---:R-:W-:Y:S05]  /*e940*/  @!P1 FMUL R79, R79, R79 ;  /* 0x0000004f4f4f9220 */ /* 0x004fea0000400000 */
[----:B-----5:R-:W-:Y:S01]  /*e950*/  F2FP.F16.F32.PACK_AB R31, R79, R10 ;  /* 0x0000000a4f1f723e */ /* 0x020fe200000000ff */
[----:B------:R-:W-:Y:S06]  /*e960*/  @!P0 BRA `(.L_x_199) ;  /* 0x0000000000408947 */ /* 0x000fec0003800000 */
[----:B------:R-:W1:Y:S01]  /*e970*/  LDCU.64 UR8, c[0x4][0x80] ;  /* 0x01001000ff0877ac */ /* 0x000e620008000a00 */
[----:B------:R-:W-:Y:S01]  /*e980*/  MOV R3, 0x0 ;  /* 0x0000000000037802 */ /* 0x000fe20000000f00 */
[----:B------:R-:W-:Y:S02]  /*e990*/  HFMA2 R12, -RZ, RZ, 0, 5.9604644775390625e-08 ;  /* 0x00000001ff0c7431 */ /* 0x000fe400000001ff */
[----:B----4-:R-:W-:Y:S02]  /*e9a0*/  IMAD.MOV.U32 R8, RZ, RZ, 0x1be ;  /* 0x000001beff087424 */ /* 0x010fe400078e00ff */
        /* <DEDUP_REMOVED lines=12> */
.L_x_199:
[----:B------:R-:W-:Y:S01]  /*ea70*/  SHF.R.U32.HI R16, RZ, 0x3, R74 ;  /* 0x00000003ff107819 */ /* 0x000fe2000001164a */
[----:B------:R-:W-:Y:S05]  /*ea80*/  WARPSYNC.ALL ;  /* 0x0000000000007948 */ /* 0x000fea0003800000 */
[----:B------:R-:W-:Y:S04]  /*ea90*/  LOP3.LUT R16, R110, 0x160, R16, 0xfe, !PT ;  /* 0x000001606e107812 */ /* 0x000fe800078efe10 */
[----:B------:R-:W-:Y:S05]  /*eaa0*/  LOP3.LUT R16, R16, 0x600170, RZ, 0xc0, !PT ;  /* 0x0060017010107812 */ /* 0x000fea00078ec0ff */
[----:B------:R-:W-:Y:S01]  /*eab0*/  IMAD.IADD R16, R16, 0x1, -R17 ;  /* 0x0000000110107824 */ /* 0x000fe200078e0a11 */
[----:B------:R-:W-:Y:S03]  /*eac0*/  SHF.R.U32.HI R17, RZ, 0x5, R74 ;  /* 0x00000005ff117819 */ /* 0x000fe6000001164a */
[C---:B------:R-:W-:Y:S01]  /*ead0*/  VIADD R0, R16.reuse, 0x10 ;  /* 0x0000001010007836 */ /* 0x040fe20000000000 */
[----:B------:R-:W-:Y:S02]  /*eae0*/  R2UR UR4, R16 ;  /* 0x00000000100472ca */ /* 0x000fe400000e0000 */
[----:B------:R-:W-:Y:S02]  /*eaf0*/  LOP3.LUT R17, R17, 0x3, RZ, 0xc0, !PT ;  /* 0x0000000311117812 */ /* 0x000fe400078ec0ff */
[----:B------:R-:W-:Y:S04]  /*eb00*/  SHF.R.U32.HI R0, RZ, 0x15, R0 ;  /* 0x00000015ff007819 */ /* 0x000fe80000011600 */
[----:B------:R-:W-:Y:S05]  /*eb10*/  ISETP.NE.AND P0, PT, R17, R0, PT ;  /* 0x000000001100720c */ /* 0x000fea0003f05270 */
[----:B------:R1:W-:Y:S08]  /*eb20*/  STTM.x8 tmem[UR4], R48 ;  /* 0x00000030000079ed */ /* 0x0003f000081c0004 */
[----:B------:R-:W-:Y:S05]  /*eb30*/  @!P0 BRA `(.L_x_200) ;  /* 0x0000000000408947 */ /* 0x000fea0003800000 */
[----:B------:R-:W2:Y:S01]  /*eb40*/  LDCU.64 UR8, c[0x4][0x80] ;  /* 0x01001000ff0877ac */ /* 0x000ea20008000a00 */
[----:B------:R-:W-:Y:S01]  /*eb50*/  MOV R3, 0x0 ;  /* 0x0000000000037802 */ /* 0x000fe20000000f00 */
[----:B------:R-:W-:Y:S02]  /*eb60*/  HFMA2 R12, -RZ, RZ, 0, 5.9604644775390625e-08 ;  /* 0x00000001ff0c7431 */ /* 0x000fe400000001ff */
[----:B----4-:R-:W-:Y:S02]  /*eb70*/  IMAD.MOV.U32 R8, RZ, RZ, 0x1be ;  /* 0x000001beff087424 */ /* 0x010fe400078e00ff */
[----:B------:R-:W-:Y:S01]  /*eb80*/  IMAD.MOV.U32 R13, RZ, RZ, RZ ;  /* 0x000000ffff0d7224 */ /* 0x000fe200078e00ff */
[----:B------:R-:W3:Y:S01]  /*eb90*/  LDCU.64 UR6, c[0x4][0x88] ;  /* 0x01001100ff0677ac */ /* 0x000ee20008000a00 */
[----:B------:R-:W4:Y:S01]  /*eba0*/  LDC.64 R2, c[0x4][R3] ;  /* 0x0100000003027b82 */ /* 0x000f220000000a00 */
[----:B------:R-:W5:Y:S01]  /*ebb0*/  LDCU.64 UR4, c[0x4][0x10] ;  /* 0x01000200ff0477ac */ /* 0x000f620008000a00 */
[----:B--2---:R-:W-:Y:S01]  /*ebc0*/  MOV R5, UR9 ;  /* 0x0000000900057c02 */ /* 0x004fe20008000f00 */
[----:B------:R-:W-:Y:S01]  /*ebd0*/  IMAD.U32 R4, RZ, RZ, UR8 ;  /* 0x00000008ff047e24 */ /* 0x000fe2000f8e00ff */
[----:B---3--:R-:W-:Y:S01]  /*ebe0*/  MOV R7, UR7 ;  /* 0x0000000700077c02 */ /* 0x008fe20008000f00 */
[----:B------:R-:W-:Y:S01]  /*ebf0*/  IMAD.U32 R6, RZ, RZ, UR6 ;  /* 0x00000006ff067e24 */ /* 0x000fe2000f8e00ff */
[----:B-----5:R-:W-:Y:S01]  /*ec00*/  MOV R11, UR5 ;  /* 0x00000005000b7c02 */ /* 0x020fe20008000f00 */
[----:B------:R-:W-:Y:S02]  /*ec10*/  IMAD.U32 R10, RZ, RZ, UR4 ;  /* 0x00000004ff0a7e24 */ /* 0x000fe4000f8e00ff */
[----:B------:R-:W-:Y:S07]  /*ec20*/  LEPC R20, `(.L_x_200) ;  /* 0x000000001014794e */ /* 0x000fee0000000000 */
[----:B-1--4-:R-:W-:Y:S05]  /*ec30*/  CALL.ABS.NOINC R2 ;  /* 0x0000000002007343 */ /* 0x012fea0003c00000 */
.L_x_200:
[----:B------:R-:W-:Y:S05]  /*ec40*/  WARPSYNC.ALL ;  /* 0x0000000000007948 */ /* 0x000fea0003800000 */
[C---:B------:R-:W-:Y:S01]  /*ec50*/  R2UR UR4, R16.reuse ;  /* 0x00000000100472ca */ /* 0x040fe200000e0000 */
[----:B------:R-:W-:Y:S05]  /*ec60*/  VIADD R0, R16, 0x20 ;  /* 0x0000002010007836 */ /* 0x000fea0000000000 */
[----:B------:R-:W-:Y:S04]  /*ec70*/  SHF.R.U32.HI R0, RZ, 0x15, R0 ;  /* 0x00000015ff007819 */ /* 0x000fe80000011600 */
[----:B------:R-:W-:Y:S03]  /*ec80*/  ISETP.NE.AND P0, PT, R17, R0, PT ;  /* 0x000000001100720c */ /* 0x000fe60003f05270 */
[----:B------:R2:W-:Y:S10]  /*ec90*/  STTM.x8 tmem[UR4+0x10], R40 ;  /* 0x00001028000079ed */ /* 0x0005f400081c0004 */
[----:B------:R-:W-:Y:S05]  /*eca0*/  @!P0 BRA `(.L_x_201) ;  /* 0x0000000000408947 */ /* 0x000fea0003800000 */
[----:B------:R-:W3:Y:S01]  /*ecb0*/  LDCU.64 UR8, c[0x4][0x80] ;  /* 0x01001000ff0877ac */ /* 0x000ee20008000a00 */
[----:B------:R-:W-:Y:S01]  /*ecc0*/  MOV R3, 0x0 ;  /* 0x0000000000037802 */ /* 0x000fe20000000f00 */
[----:B------:R-:W-:Y:S02]  /*ecd0*/  HFMA2 R12, -RZ, RZ, 0, 5.9604644775390625e-08 ;  /* 0x00000001ff0c7431 */ /* 0x000fe400000001ff */
[----:B----4-:R-:W-:Y:S02]  /*ece0*/  IMAD.MOV.U32 R8, RZ, RZ, 0x1be ;  /* 0x000001beff087424 */ /* 0x010fe400078e00ff */
[----:B------:R-:W-:Y:S01]  /*ecf0*/  IMAD.MOV.U32 R13, RZ, RZ, RZ ;  /* 0x000000ffff0d7224 */ /* 0x000fe200078e00ff */
[----:B------:R-:W4:Y:S01]  /*ed00*/  LDCU.64 UR6, c[0x4][0x88] ;  /* 0x01001100ff0677ac */ /* 0x000f220008000a00 */
[----:B------:R-:W1:Y:S01]  /*ed10*/  LDC.64 R2, c[0x4][R3] ;  /* 0x0100000003027b82 */ /* 0x000e620000000a00 */
[----:B------:R-:W5:Y:S01]  /*ed20*/  LDCU.64 UR4, c[0x4][0x10] ;  /* 0x01000200ff0477ac */ /* 0x000f620008000a00 */
[----:B---3--:R-:W-:Y:S01]  /*ed30*/  MOV R5, UR9 ;  /* 0x0000000900057c02 */ /* 0x008fe20008000f00 */
[----:B------:R-:W-:Y:S01]  /*ed40*/  IMAD.U32 R4, RZ, RZ, UR8 ;  /* 0x00000008ff047e24 */ /* 0x000fe2000f8e00ff */
[----:B----4-:R-:W-:Y:S01]  /*ed50*/  MOV R7, UR7 ;  /* 0x0000000700077c02 */ /* 0x010fe20008000f00 */
[----:B------:R-:W-:Y:S01]  /*ed60*/  IMAD.U32 R6, RZ, RZ, UR6 ;  /* 0x00000006ff067e24 */ /* 0x000fe2000f8e00ff */
[----:B-----5:R-:W-:Y:S01]  /*ed70*/  MOV R11, UR5 ;  /* 0x00000005000b7c02 */ /* 0x020fe20008000f00 */
[----:B------:R-:W-:Y:S02]  /*ed80*/  IMAD.U32 R10, RZ, RZ, UR4 ;  /* 0x00000004ff0a7e24 */ /* 0x000fe4000f8e00ff */
[----:B------:R-:W-:Y:S07]  /*ed90*/  LEPC R20, `(.L_x_201) ;  /* 0x000000001014794e */ /* 0x000fee0000000000 */
[----:B-12---:R-:W-:Y:S05]  /*eda0*/  CALL.ABS.NOINC R2 ;  /* 0x0000000002007343 */ /* 0x006fea0003c00000 */
.L_x_201:
        /* <DEDUP_REMOVED lines=9> */
[----:B------:R-:W-:Y:S02]  /*ee40*/  HFMA2 R12, -RZ, RZ, 0, 5.9604644775390625e-08 ;  /* 0x00000001ff0c7431 */ /* 0x000fe400000001ff */
[----:B----4-:R-:W-:Y:S02]  /*ee50*/  IMAD.MOV.U32 R8, RZ, RZ, 0x1be ;  /* 0x000001beff087424 */ /* 0x010fe400078e00ff */
[----:B------:R-:W-:Y:S01]  /*ee60*/  IMAD.MOV.U32 R13, RZ, RZ, RZ ;  /* 0x000000ffff0d7224 */ /* 0x000fe200078e00ff */
[----:B------:R-:W4:Y:S01]  /*ee70*/  LDCU.64 UR6, c[0x4][0x88] ;  /* 0x01001100ff0677ac */ /* 0x000f220008000a00 */
[----:B------:R-:W1:Y:S01]  /*ee80*/  LDC.64 R2, c[0x4][R3] ;  /* 0x0100000003027b82 */ /* 0x000e620000000a00 */
[----:B------:R-:W2:Y:S01]  /*ee90*/  LDCU.64 UR4, c[0x4][0x10] ;  /* 0x01000200ff0477ac */ /* 0x000ea20008000a00 */
[----:B-----5:R-:W-:Y:S01]  /*eea0*/  MOV R5, UR9 ;  /* 0x0000000900057c02 */ /* 0x020fe20008000f00 */
[----:B------:R-:W-:Y:S01]  /*eeb0*/  IMAD.U32 R4, RZ, RZ, UR8 ;  /* 0x00000008ff047e24 */ /* 0x000fe2000f8e00ff */
[----:B----4-:R-:W-:Y:S01]  /*eec0*/  MOV R7, UR7 ;  /* 0x0000000700077c02 */ /* 0x010fe20008000f00 */
[----:B------:R-:W-:Y:S01]  /*eed0*/  IMAD.U32 R6, RZ, RZ, UR6 ;  /* 0x00000006ff067e24 */ /* 0x000fe2000f8e00ff */
[----:B--2---:R-:W-:Y:S01]  /*eee0*/  MOV R11, UR5 ;  /* 0x00000005000b7c02 */ /* 0x004fe20008000f00 */
[----:B------:R-:W-:Y:S02]  /*eef0*/  IMAD.U32 R10, RZ, RZ, UR4 ;  /* 0x00000004ff0a7e24 */ /* 0x000fe4000f8e00ff */
[----:B------:R-:W-:Y:S07]  /*ef00*/  LEPC R20, `(.L_x_202) ;  /* 0x000000001014794e */ /* 0x000fee0000000000 */
[----:B-1-3--:R-:W-:Y:S05]  /*ef10*/  CALL.ABS.NOINC R2 ;  /* 0x0000000002007343 */ /* 0x00afea0003c00000 */
.L_x_202:
[----:B------:R-:W-:Y:S05]  /*ef20*/  WARPSYNC.ALL ;  /* 0x0000000000007948 */ /* 0x000fea0003800000 */
[----:B------:R-:W-:Y:S11]  /*ef30*/  R2UR UR4, R16 ;  /* 0x00000000100472ca */ /* 0x000ff600000e0000 */
[----:B------:R-:W-:Y:S02]  /*ef40*/  @!UPT UIADD3 URZ, UPT, UPT, URZ, URZ, URZ ;  /* 0x000000fffffff290 */ /* 0x000fe4000fffe0ff */
[----:B------:R1:W-:Y:S02]  /*ef50*/  STTM.x8 tmem[UR4+0x30], R24 ;  /* 0x00003018000079ed */ /* 0x0003e400081c0004 */
.L_x_194:
[----:B------:R-:W-:Y:S01]  /*ef60*/  UISETP.NE.AND UP0, UPT, UR47, 0x3, UPT ;  /* 0x000000032f00788c */ /* 0x000fe2000bf05270 */
[----:B------:R-:W1:Y:S03]  /*ef70*/  FENCE.VIEW.ASYNC.T ;  /* 0x00000000000073c6 */ /* 0x000e660000000200 */
[----:B------:R-:W-:Y:S05]  /*ef80*/  UP2UR UR37, UPR, URZ, 0x1 ;  /* 0x00000001ff257883 */ /* 0x000fea0008000000 */
[----:B------:R-:W-:Y:S07]  /*ef90*/  BRA.U !UP0, `(.L_x_203) ;  /* 0x0000000108047547 */ /* 0x000fee000b800000 */
[----:B------:R-:W-:Y:S05]  /*efa0*/  BPT.TRAP 0x1 ;  /* 0x000000040000795c */ /* 0x000fea0000300000 */
.L_x_203:
[----:B-1----:R1:W-:Y:S01]  /*efb0*/  SYNCS.ARRIVE.TRANS64.A1T0 RZ, [R72+URZ+0x33880], RZ ;  /* 0x033880ff48ff79a7 */ /* 0x0023e200081000ff */
[----:B------:R-:W-:Y:S09]  /*efc0*/  UISETP.NE.AND UP0, UPT, UR47, 0x3, UPT ;  /* 0x000000032f00788c */ /* 0x000ff2000bf05270 */
[----:B------:R-:W-:Y:S05]  /*efd0*/  BRA.U !UP0, `(.L_x_204) ;  /* 0x0000000108087547 */ /* 0x000fea000b800000 */
[----:B------:R-:W-:Y:S05]  /*efe0*/  BPT.TRAP 0x1 ;  /* 0x000000040000795c */ /* 0x000fea0000300000 */
[----:B------:R-:W-:Y:S05]  /*eff0*/  BPT.TRAP 0x1 ;  /* 0x000000040000795c */ /* 0x000fea0000300000 */
.L_x_204:
[----:B------:R-:W-:Y:S01]  /*f000*/  IADD3 R0, PT, PT, R72, 0x33858, RZ ;  /* 0x0003385848007810 */ /* 0x000fe20007ffe0ff */
[----:B------:R-:W-:Y:S03]  /*f010*/  UISETP.NE.AND UP0, UPT, UR47, 0x3, UPT ;  /* 0x000000032f00788c */ /* 0x000fe6000bf05270 */
[----:B------:R-:W-:Y:S04]  /*f020*/  PRMT R0, R73, 0x654, R0 ;  /* 0x0000065449007816 */ /* 0x000fe80000000000 */
[----:B------:R1:W-:Y:S02]  /*f030*/  SYNCS.ARRIVE.TRANS64.RED.A1T0 RZ, [R0+URZ], RZ ;  /* 0x000000ff00ff79a7 */ /* 0x0003e400081004ff */
[----:B------:R-:W-:Y:S05]  /*f040*/  BRA.U !UP0, `(.L_x_205) ;  /* 0x0000000108047547 */ /* 0x000fea000b800000 */
[----:B------:R-:W-:Y:S05]  /*f050*/  BPT.TRAP 0x1 ;  /* 0x000000040000795c */ /* 0x000fea0000300000 */
.L_x_205:
[----:B-1----:R-:W-:Y:S01]  /*f060*/  IADD3 R0, PT, PT, R72, 0x33838, RZ ;  /* 0x0003383848007810 */ /* 0x002fe20007ffe0ff */
[----:B------:R-:W-:Y:S03]  /*f070*/  UISETP.NE.AND UP0, UPT, UR47, 0x3, UPT ;  /* 0x000000032f00788c */ /* 0x000fe6000bf05270 */
[----:B------:R-:W-:Y:S04]  /*f080*/  PRMT R73, R73, 0x654, R0 ;  /* 0x0000065449497816 */ /* 0x000fe80000000000 */
[----:B------:R1:W-:Y:S02]  /*f090*/  SYNCS.ARRIVE.TRANS64.RED.A1T0 RZ, [R73+URZ], RZ ;  /* 0x000000ff49ff79a7 */ /* 0x0003e400081004ff */
[----:B------:R-:W-:Y:S05]  /*f0a0*/  BRA.U !UP0, `(.L_x_206) ;  /* 0x0000000108047547 */ /* 0x000fea000b800000 */
[----:B------:R-:W-:Y:S05]  /*f0b0*/  BPT.TRAP 0x1 ;  /* 0x000000040000795c */ /* 0x000fea0000300000 */
.L_x_206:
[----:B------:R-:W5:Y:S01]  /*f0c0*/  LDL R0, [R1+0x4c] ;  /* 0x00004c0001007983 */ /* 0x000f620000100800 */
[----:B------:R-:W-:Y:S01]  /*f0d0*/  BSSY B0, `(.L_x_207) ;  /* 0x0000004000007945 */ /* 0x000fe20003800000 */
[----:B-----5:R-:W-:Y:S04]  /*f0e0*/  SHF.L.U32 R0, R0, 0x1f, RZ ;  /* 0x0000001f00007819 */ /* 0x020fe800000006ff */
[----:B------:R-:W5:Y:S02]  /*f0f0*/  SYNCS.PHASECHK.TRANS64.TRYWAIT P0, [R72+URZ+0x33840], R0 ;  /* 0x03384000480075a7 */ /* 0x000f6400080011ff */
[----:B-----5:R-:W-:Y:S05]  /*f100*/  @!P0 BRA `(.L_x_208) ;  /* 0x0000005800148947 */ /* 0x020fea0003800000 */
.L_x_319:
[----:B------:R-:W-:Y:S05]  /*f110*/  BSYNC B0 ;  /* 0x0000000000007941 */ /* 0x000fea0003800000 */
.L_x_207:
[----:B------:R-:W-:Y:S09]  /*f120*/  UISETP.NE.AND UP0, UPT, UR47, 0x3, UPT ;  /* 0x000000032f00788c */ /* 0x000ff2000bf05270 */
[----:B------:R-:W-:Y:S05]  /*f130*/  BRA.U !UP0, `(.L_x_209) ;  /* 0x0000000108047547 */ /* 0x000fea000b800000 */
[----:B------:R-:W-:Y:S05]  /*f140*/  BPT.TRAP 0x1 ;  /* 0x000000040000795c */ /* 0x000fea0000300000 */
.L_x_209:
[----:B------:R-:W5:Y:S01]  /*f150*/  LDL R0, [R1+0x5c] ;  /* 0x00005c0001007983 */ /* 0x000f620000100800 */
[----:B------:R-:W-:Y:S01]  /*f160*/  BSSY B0, `(.L_x_210) ;  /* 0x0000004000007945 */ /* 0x000fe20003800000 */
[----:B-----5:R-:W-:Y:S04]  /*f170*/  SHF.L.U32 R0, R0, 0x1f, RZ ;  /* 0x0000001f00007819 */ /* 0x020fe800000006ff */
[----:B------:R-:W5:Y:S02]  /*f180*/  SYNCS.PHASECHK.TRANS64.TRYWAIT P0, [R72+URZ+0x33860], R0 ;  /* 0x03386000480075a7 */ /* 0x000f6400080011ff */
[----:B-----5:R-:W-:Y:S05]  /*f190*/  @!P0 BRA `(.L_x_211) ;  /* 0x0000005800048947 */ /* 0x020fea0003800000 */
.L_x_320:
[----:B------:R-:W-:Y:S05]  /*f1a0*/  BSYNC B0 ;  /* 0x0000000000007941 */ /* 0x000fea0003800000 */
.L_x_210:
[----:B------:R-:W-:Y:S09]  /*f1b0*/  UISETP.NE.AND UP0, UPT, UR47, 0x3, UPT ;  /* 0x000000032f00788c */ /* 0x000ff2000bf05270 */
[----:B------:R-:W-:Y:S05]  /*f1c0*/  BRA.U !UP0, `(.L_x_212) ;  /* 0x0000000108047547 */ /* 0x000fea000b800000 */
[----:B------:R-:W-:Y:S05]  /*f1d0*/  BPT.TRAP 0x1 ;  /* 0x000000040000795c */ /* 0x000fea0000300000 */
.L_x_212:
[----:B------:R-:W5:Y:S01]  /*f1e0*/  LDL R0, [R1+0x58] ;  /* 0x0000580001007983 */ /* 0x000f620000100800 */
[--C-:B------:R-:W-:Y:S01]  /*f1f0*/  SHF.R.U32.HI R18, RZ, 0x3, R74.reuse ;  /* 0x00000003ff127819 */ /* 0x100fe2000001164a */
[----:B------:R-:W-:Y:S01]  /*f200*/  BSSY B0, `(.L_x_213) ;  /* 0x000000c000007945 */ /* 0x000fe20003800000 */
[----:B------:R-:W-:Y:S02]  /*f210*/  SHF.R.U32.HI R17, RZ, 0x5, R74 ;  /* 0x00000005ff117819 */ /* 0x000fe4000001164a */
[----:B------:R-:W-:Y:S02]  /*f220*/  LOP3.LUT R16, R110, 0x160, R18, 0xfe, !PT ;  /* 0x000001606e107812 */ /* 0x000fe400078efe12 */
[----:B------:R-:W-:Y:S02]  /*f230*/  LOP3.LUT R17, R17, 0x3, RZ, 0xc0, !PT ;  /* 0x0000000311117812 */ /* 0x000fe400078ec0ff */
[----:B------:R-:W-:Y:S02]  /*f240*/  LOP3.LUT R16, R16, 0x600170, RZ, 0xc0, !PT ;  /* 0x0060017010107812 */ /* 0x000fe400078ec0ff */
[----:B-----5:R-:W-:Y:S03]  /*f250*/  SHF.L.U32 R2, R0, 0x1f, RZ ;  /* 0x0000001f00027819 */ /* 0x020fe600000006ff */
[----:B------:R-:W-:Y:S01]  /*f260*/  VIADD R0, R16, 0xffffff80 ;  /* 0xffffff8010007836 */ /* 0x000fe20000000000 */
[----:B------:R-:W5:Y:S04]  /*f270*/  SYNCS.PHASECHK.TRANS64.TRYWAIT P1, [R72+URZ+0x33898], R2 ;  /* 0x03389802480075a7 */ /* 0x000f6800080211ff */
[----:B------:R-:W-:Y:S04]  /*f280*/  SHF.R.U32.HI R0, RZ, 0x15, R0 ;  /* 0x00000015ff007819 */ /* 0x000fe80000011600 */
[----:B------:R-:W-:Y:S01]  /*f290*/  ISETP.NE.AND P0, PT, R17, R0, PT ;  /* 0x000000001100720c */ /* 0x000fe20003f05270 */
[----:B------:R-:W-:Y:S01]  /*f2a0*/  @!UPT UIADD3 URZ, UPT, UPT, URZ, URZ, URZ ;  /* 0x000000fffffff290 */ /* 0x000fe2000fffe0ff */
[----:B-----5:R-:W-:Y:S11]  /*f2b0*/  @!P1 BRA `(.L_x_214) ;  /* 0x0000005400d09947 */ /* 0x020ff60003800000 */
.L_x_321:
[----:B------:R-:W-:Y:S05]  /*f2c0*/  BSYNC B0 ;  /* 0x0000000000007941 */ /* 0x000fea0003800000 */
.L_x_213:
[----:B------:R-:W-:Y:S05]  /*f2d0*/  @!P0 BRA `(.L_x_215) ;  /* 0x0000000000408947 */ /* 0x000fea0003800000 */
[----:B------:R-:W5:Y:S01]  /*f2e0*/  LDCU.64 UR8, c[0x4][0x80] ;  /* 0x01001000ff0877ac */ /* 0x000f620008000a00 */
[----:B------:R-:W-:Y:S01]  /*f2f0*/  MOV R3, 0x0 ;  /* 0x0000000000037802 */ /* 0x000fe20000000f00 */
[----:B--2---:R-:W-:Y:S02]  /*f300*/  HFMA2 R12, -RZ, RZ, 0, 5.9604644775390625e-08 ;  /* 0x00000001ff0c7431 */ /* 0x004fe400000001ff */
[----:B----4-:R-:W-:Y:S02]  /*f310*/  IMAD.MOV.U32 R8, RZ, RZ, 0x192 ;  /* 0x00000192ff087424 */ /* 0x010fe400078e00ff */
[----:B------:R-:W-:Y:S01]  /*f320*/  IMAD.MOV.U32 R13, RZ, RZ, RZ ;  /* 0x000000ffff0d7224 */ /* 0x000fe200078e00ff */
[----:B------:R-:W2:Y:S01]  /*f330*/  LDCU.64 UR6, c[0x4][0x88] ;  /* 0x01001100ff0677ac */ /* 0x000ea20008000a00 */
[----:B------:R-:W4:Y:S01]  /*f340*/  LDC.64 R2, c[0x4][R3] ;  /* 0x0100000003027b82 */ /* 0x000f220000000a00 */
[----:B------:R-:W1:Y:S01]  /*f350*/  LDCU.64 UR4, c[0x4][0x8] ;  /* 0x01000100ff0477ac */ /* 0x000e620008000a00 */
[----:B-----5:R-:W-:Y:S01]  /*f360*/  MOV R5, UR9 ;  /* 0x0000000900057c02 */ /* 0x020fe20008000f00 */
[----:B------:R-:W-:Y:S01]  /*f370*/  IMAD.U32 R4, RZ, RZ, UR8 ;  /* 0x00000008ff047e24 */ /* 0x000fe2000f8e00ff */
[----:B--2---:R-:W-:Y:S01]  /*f380*/  MOV R7, UR7 ;  /* 0x0000000700077c02 */ /* 0x004fe20008000f00 */
[----:B------:R-:W-:Y:S01]  /*f390*/  IMAD.U32 R6, RZ, RZ, UR6 ;  /* 0x00000006ff067e24 */ /* 0x000fe2000f8e00ff */
[----:B-1----:R-:W-:Y:S01]  /*f3a0*/  MOV R11, UR5 ;  /* 0x00000005000b7c02 */ /* 0x002fe20008000f00 */
[----:B------:R-:W-:Y:S02]  /*f3b0*/  IMAD.U32 R10, RZ, RZ, UR4 ;  /* 0x00000004ff0a7e24 */ /* 0x000fe4000f8e00ff */
[----:B------:R-:W-:Y:S07]  /*f3c0*/  LEPC R20, `(.L_x_215) ;  /* 0x000000001014794e */ /* 0x000fee0000000000 */
[----:B---34-:R-:W-:Y:S05]  /*f3d0*/  CALL.ABS.NOINC R2 ;  /* 0x0000000002007343 */ /* 0x018fea0003c00000 */
.L_x_215:
[----:B------:R-:W-:Y:S05]  /*f3e0*/  WARPSYNC.ALL ;  /* 0x0000000000007948 */ /* 0x000fea0003800000 */
[C---:B------:R-:W-:Y:S01]  /*f3f0*/  R2UR UR4, R16.reuse ;  /* 0x00000000100472ca */ /* 0x040fe200000e0000 */
[----:B------:R-:W-:Y:S05]  /*f400*/  VIADD R0, R16, 0xffffffa0 ;  /* 0xffffffa010007836 */ /* 0x000fea0000000000 */
[----:B------:R-:W-:Y:S04]  /*f410*/  SHF.R.U32.HI R0, RZ, 0x15, R0 ;  /* 0x00000015ff007819 */ /* 0x000fe80000011600 */
[----:B------:R-:W-:Y:S03]  /*f420*/  ISETP.NE.AND P0, PT, R17, R0, PT ;  /* 0x000000001100720c */ /* 0x000fe60003f05270 */
[----:B------:R-:W1:Y:S10]  /*f430*/  LDTM.x16 R56, tmem[UR4+-0x80] ;  /* 0xffff8004003879ee */ /* 0x000e74000824ff00 */
[----:B-1----:R-:W-:Y:S05]  /*f440*/  @!P0 BRA `(.L_x_216) ;  /* 0x0000000000408947 */ /* 0x002fea0003800000 */
[----:B------:R-:W1:Y:S01]  /*f450*/  LDCU.64 UR8, c[0x4][0x80] ;  /* 0x01001000ff0877ac */ /* 0x000e620008000a00 */
[----:B------:R-:W-:Y:S01]  /*f460*/  MOV R3, 0x0 ;  /* 0x0000000000037802 */ /* 0x000fe20000000f00 */
[----:B--2---:R-:W-:Y:S02]  /*f470*/  HFMA2 R12, -RZ, RZ, 0, 5.9604644775390625e-08 ;  /* 0x00000001ff0c7431 */ /* 0x004fe400000001ff */
[----:B----4-:R-:W-:Y:S02]  /*f480*/  IMAD.MOV.U32 R8, RZ, RZ, 0x192 ;  /* 0x00000192ff087424 */ /* 0x010fe400078e00ff */
[----:B------:R-:W-:Y:S01]  /*f490*/  IMAD.MOV.U32 R13, RZ, RZ, RZ ;  /* 0x000000ffff0d7224 */ /* 0x000fe200078e00ff */
[----:B------:R-:W2:Y:S01]  /*f4a0*/  LDCU.64 UR6, c[0x4][0x88] ;  /* 0x01001100ff0677ac */ /* 0x000ea20008000a00 */
[----:B------:R-:W4:Y:S01]  /*f4b0*/  LDC.64 R2, c[0x4][R3] ;  /* 0x0100000003027b82 */ /* 0x000f220000000a00 */
[----:B------:R-:W5:Y:S01]  /*f4c0*/  LDCU.64 UR4, c[0x4][0x8] ;  /* 0x01000100ff0477ac */ /* 0x000f620008000a00 */
[----:B-1----:R-:W-:Y:S01]  /*f4d0*/  MOV R5, UR9 ;  /* 0x0000000900057c02 */ /* 0x002fe20008000f00 */
[----:B------:R-:W-:Y:S01]  /*f4e0*/  IMAD.U32 R4, RZ, RZ, UR8 ;  /* 0x00000008ff047e24 */ /* 0x000fe2000f8e00ff */
[----:B--2---:R-:W-:Y:S01]  /*f4f0*/  MOV R7, UR7 ;  /* 0x0000000700077c02 */ /* 0x004fe20008000f00 */
[----:B------:R-:W-:Y:S01]  /*f500*/  IMAD.U32 R6, RZ, RZ, UR6 ;  /* 0x00000006ff067e24 */ /* 0x000fe2000f8e00ff */
[----:B-----5:R-:W-:Y:S01]  /*f510*/  MOV R11, UR5 ;  /* 0x00000005000b7c02 */ /* 0x020fe20008000f00 */
[----:B------:R-:W-:Y:S02]  /*f520*/  IMAD.U32 R10, RZ, RZ, UR4 ;  /* 0x00000004ff0a7e24 */ /* 0x000fe4000f8e00ff */
[----:B------:R-:W-:Y:S07]  /*f530*/  LEPC R20, `(.L_x_216) ;  /* 0x000000001014794e */ /* 0x000fee0000000000 */
[----:B---34-:R-:W-:Y:S05]  /*f540*/  CALL.ABS.NOINC R2 ;  /* 0x0000000002007343 */ /* 0x018fea0003c00000 */
.L_x_216:
[----:B------:R-:W-:Y:S01]  /*f550*/  IMAD.U32 R16, R74, 0x10000, RZ ;  /* 0x000100004a107824 */ /* 0x000fe200078e00ff */
[----:B------:R-:W-:Y:S05]  /*f560*/  WARPSYNC.ALL ;  /* 0x0000000000007948 */ /* 0x000fea0003800000 */
[----:B------:R-:W-:Y:S04]  /*f570*/  LOP3.LUT R16, R16, 0x160, R18, 0xfe, !PT ;  /* 0x0000016010107812 */ /* 0x000fe800078efe12 */
[----:B------:R-:W-:Y:S04]  /*f580*/  LOP3.LUT R16, R16, 0x600170, RZ, 0xc0, !PT ;  /* 0x0060017010107812 */ /* 0x000fe800078ec0ff */
[C---:B------:R-:W-:Y:S01]  /*f590*/  R2UR UR4, R16.reuse ;  /* 0x00000000100472ca */ /* 0x040fe200000e0000 */
[----:B------:R-:W-:Y:S05]  /*f5a0*/  VIADD R0, R16, 0xffffffc0 ;  /* 0xffffffc010007836 */ /* 0x000fea0000000000 */
[----:B------:R-:W-:Y:S04]  /*f5b0*/  SHF.R.U32.HI R0, RZ, 0x15, R0 ;  /* 0x00000015ff007819 */ /* 0x000fe80000011600 */
[----:B------:R-:W-:Y:S03]  /*f5c0*/  ISETP.NE.AND P0, PT, R17, R0, PT ;  /* 0x000000001100720c */ /* 0x000fe60003f05270 */
[----:B--23--:R-:W1:Y:S10]  /*f5d0*/  LDTM.x16 R40, tmem[UR4+-0x60] ;  /* 0xffffa004002879ee */ /* 0x00ce74000824ff00 */
[----:B-1----:R-:W-:Y:S05]  /*f5e0*/  @!P0 BRA `(.L_x_217) ;  /* 0x0000000000408947 */ /* 0x002fea0003800000 */
        /* <DEDUP_REMOVED lines=16> */
.L_x_217:
[----:B------:R-:W-:Y:S05]  /*f6f0*/  WARPSYNC.ALL ;  /* 0x0000000000007948 */ /* 0x000fea0003800000 */
[C---:B------:R-:W-:Y:S01]  /*f700*/  R2UR UR4, R16.reuse ;  /* 0x00000000100472ca */ /* 0x040fe200000e0000 */
[----:B------:R-:W-:Y:S05]  /*f710*/  VIADD R0, R16, 0xffffffe0 ;  /* 0xffffffe010007836 */ /* 0x000fea0000000000 */
[----:B------:R-:W-:Y:S04]  /*f720*/  SHF.R.U32.HI R0, RZ, 0x15, R0 ;  /* 0x00000015ff007819 */ /* 0x000fe80000011600 */
[----:B------:R-:W-:Y:S03]  /*f730*/  ISETP.NE.AND P0, PT, R17, R0, PT ;  /* 0x000000001100720c */ /* 0x000fe60003f05270 */
[----:B----4-:R-:W1:Y:S10]  /*f740*/  LDTM.x16 R24, tmem[UR4+-0x40] ;  /* 0xffffc004001879ee */ /* 0x010e74000824ff00 */
[----:B-1----:R-:W-:Y:S05]  /*f750*/  @!P0 BRA `(.L_x_218) ;  /* 0x0000000000408947 */ /* 0x002fea0003800000 */
[----:B------:R-:W1:Y:S01]  /*f760*/  LDCU.64 UR8, c[0x4][0x80] ;  /* 0x01001000ff0877ac */ /* 0x000e620008000a00 */
[----:B------:R-:W-:Y:S01]  /*f770*/  MOV R3, 0x0 ;  /* 0x0000000000037802 */ /* 0x000fe20000000f00 */
[----:B------:R-:W-:Y:S02]  /*f780*/  HFMA2 R12, -RZ, RZ, 0, 5.9604644775390625e-08 ;  /* 0x00000001ff0c7431 */ /* 0x000fe400000001ff */
        /* <DEDUP_REMOVED lines=13> */
.L_x_218:
[----:B------:R-:W1:Y:S01]  /*f860*/  S2R R111, SR_TID.X ;  /* 0x00000000006f7919 */ /* 0x000e620000002100 */
[----:B------:R-:W-:Y:S01]  /*f870*/  IMAD.U32 R0, RZ, RZ, UR47 ;  /* 0x0000002fff007e24 */ /* 0x000fe2000f8e00ff */
[----:B------:R-:W-:Y:S05]  /*f880*/  WARPSYNC.ALL ;  /* 0x0000000000007948 */ /* 0x000fea0003800000 */
[----:B------:R-:W-:Y:S02]  /*f890*/  ISETP.NE.AND P0, PT, R0, 0x3, PT ;  /* 0x000000030000780c */ /* 0x000fe40003f05270 */
[----:B-1----:R-:W-:Y:S01]  /*f8a0*/  SHF.R.U32.HI R3, RZ, 0x3, R111 ;  /* 0x00000003ff037819 */ /* 0x002fe2000001166f */
[----:B------:R-:W-:Y:S05]  /*f8b0*/  IMAD.U32 R2, R111, 0x10000, RZ ;  /* 0x000100006f027824 */ /* 0x000fea00078e00ff */
[----:B------:R-:W-:Y:S04]  /*f8c0*/  LOP3.LUT R0, R2, 0x600010, R3, 0xc8, !PT ;  /* 0x0060001002007812 */ /* 0x000fe800078ec803 */
[----:B------:R-:W-:Y:S02]  /*f8d0*/  LOP3.LUT R0, R0, 0x140, RZ, 0xfc, !PT ;  /* 0x0000014000007812 */ /* 0x000fe400078efcff */
[----:B------:R-:W-:Y:S01]  /*f8e0*/  SHF.R.U32.HI R110, RZ, 0x1, R111 ;  /* 0x00000001ff6e7819 */ /* 0x000fe2000001166f */
[----:B------:R-:W1:Y:S01]  /*f8f0*/  S2UR UR38, SR_CgaCtaId ;  /* 0x00000000002679c3 */ /* 0x000e620000008800 */
[----:B------:R-:W-:Y:S02]  /*f900*/  UMOV UR4, 0x400 ;  /* 0x0000040000047882 */ /* 0x000fe40000000000 */
[----:B------:R-:W-:Y:S01]  /*f910*/  LOP3.LUT R110, R110, 0x40, RZ, 0xc0, !PT ;  /* 0x000000406e6e7812 */ /* 0x000fe200078ec0ff */
[----:B-1----:R-:W-:Y:S01]  /*f920*/  ULEA UR37, UR38, UR4, 0x18 ;  /* 0x0000000426257291 */ /* 0x002fe2000f8ec0ff */
[----:B------:R-:W-:Y:S08]  /*f930*/  R2UR UR4, R0 ;  /* 0x00000000000472ca */ /* 0x000ff000000e0000 */
[----:B------:R-:W1:Y:S06]  /*f940*/  LDS.128 R4, [R110+UR37+0x33200] ;  /* 0x033200256e047984 */ /* 0x000e6c0008000c00 */
[----:B------:R-:W-:Y:S06]  /*f950*/  LDS.128 R8, [R110+UR37+0x33230] ;  /* 0x033230256e087984 */ /* 0x000fec0008000c00 */
[----:B------:R-:W-:Y:S01]  /*f960*/  LDS.128 R16, [R110+UR37+0x33280] ;  /* 0x033280256e107984 */ /* 0x000fe20008000c00 */
[----:B-1----:R-:W-:Y:S02]  /*f970*/  FADD2 R56, R56.F32x2.HI_LO, R4.F32x2.HI_LO ;  /* 0x000000043838724b */ /* 0x002fe40000000000 */
[----:B------:R-:W-:Y:S03]  /*f980*/  FADD2 R58, R58.F32x2.HI_LO, R6.F32x2.HI_LO ;  /* 0x000000063a3a724b */ /* 0x000fe60000000000 */
[----:B------:R-:W1:Y:S01]  /*f990*/  LDS.128 R4, [R110+UR37+0x33210] ;  /* 0x033210256e047984 */ /* 0x000e620008000c00 */
[----:B------:R-:W-:Y:S02]  /*f9a0*/  FMUL2 R72, R56.F32x2.HI_LO, R114.F32x2.HI_LO ;  /* 0x000000723848724a */ /* 0x000fe40000000000 */
[----:B------:R-:W-:Y:S03]  /*f9b0*/  FMUL2 R58, R58.F32x2.HI_LO, R112.F32x2.HI_LO ;  /* 0x000000703a3a724a */ /* 0x000fe60000000000 */
[----:B------:R-:W2:Y:S02]  /*f9c0*/  LDL.LU.64 R114, [R1+0x20] ;  /* 0x0000200001727983 */ /* 0x000ea40000300a00 */
[----:B------:R-:W-:Y:S04]  /*f9d0*/  F2FP.F16.F32.PACK_AB R0, R59, R58 ;  /* 0x0000003a3b00723e */ /* 0x000fe800000000ff */
[----:B------:R-:W3:Y:S01]  /*f9e0*/  LDL.LU.64 R112, [R1+0x28] ;  /* 0x0000280001707983 */ /* 0x000ee20000300a00 */
[----:B-1----:R-:W-:Y:S02]  /*f9f0*/  FADD2 R60, R60.F32x2.HI_LO, R4.F32x2.HI_LO ;  /* 0x000000043c3c724b */ /* 0x002fe40000000000 */
[----:B------:R-:W-:Y:S03]  /*fa00*/  FADD2 R62, R62.F32x2.HI_LO, R6.F32x2.HI_LO ;  /* 0x000000063e3e724b */ /* 0x000fe60000000000 */
[----:B------:R-:W1:Y:S01]  /*fa10*/  LDS.128 R4, [R110+UR37+0x33220] ;  /* 0x033220256e047984 */ /* 0x000e620008000c00 */
[----:B------:R-:W-:Y:S01]  /*fa20*/  FMUL2 R20, R60.F32x2.HI_LO, R100.F32x2.HI_LO ;  /* 0x000000643c14724a */ /* 0x000fe20000000000 */
[----:B------:R-:W-:Y:S01]  /*fa30*/  PRMT R101, R0, 0x7632, R101 ;  /* 0x0000763200657816 */ /* 0x000fe20000000065 */
[----:B------:R-:W-:Y:S03]  /*fa40*/  FMUL2 R56, R62.F32x2.HI_LO, R98.F32x2.HI_LO ;  /* 0x000000623e38724a */ /* 0x000fe60000000000 */
[----:B------:R-:W4:Y:S01]  /*fa50*/  LDS.128 R60, [R110+UR37+0x33290] ;  /* 0x033290256e3c7984 */ /* 0x000f220008000c00 */
[----:B-1----:R-:W-:Y:S02]  /*fa60*/  FADD2 R4, R64.F32x2.HI_LO, R4.F32x2.HI_LO ;  /* 0x000000044004724b */ /* 0x002fe40000000000 */
[----:B------:R-:W-:Y:S03]  /*fa70*/  FADD2 R2, R66.F32x2.HI_LO, R6.F32x2.HI_LO ;  /* 0x000000064202724b */ /* 0x000fe60000000000 */
[----:B------:R-:W1:Y:S01]  /*fa80*/  LDS.128 R64, [R110+UR37+0x332a0] ;  /* 0x0332a0256e407984 */ /* 0x000e620008000c00 */
[----:B------:R-:W-:Y:S01]  /*fa90*/  FMUL2 R14, R4.F32x2.HI_LO, R96.F32x2.HI_LO ;  /* 0x00000060040e724a */ /* 0x000fe20000000000 */
[----:B------:R-:W-:Y:S01]  /*faa0*/  PRMT R97, R0, 0x7610, R97 ;  /* 0x0000761000617816 */ /* 0x000fe20000000061 */
[----:B------:R-:W-:Y:S01]  /*fab0*/  FMUL2 R12, R2.F32x2.HI_LO, R94.F32x2.HI_LO ;  /* 0x0000005e020c724a */ /* 0x000fe20000000000 */
[----:B------:R-:W-:Y:S01]  /*fac0*/  F2FP.F16.F32.PACK_AB R2, R73, R72 ;  /* 0x000000484902723e */ /* 0x000fe200000000ff */
[----:B------:R-:W-:Y:S01]  /*fad0*/  FADD2 R4, R70.F32x2.HI_LO, R10.F32x2.HI_LO ;  /* 0x0000000a4604724b */ /* 0x000fe20000000000 */
[----:B------:R-:W-:Y:S01]  /*fae0*/  F2FP.F16.F32.PACK_AB R0, R57, R56 ;  /* 0x000000383900723e */ /* 0x000fe200000000ff */
[----:B------:R-:W-:Y:S01]  /*faf0*/  FADD2 R6, R68.F32x2.HI_LO, R8.F32x2.HI_LO ;  /* 0x000000084406724b */ /* 0x000fe20000000000 */
[C---:B------:R-:W-:Y:S01]  /*fb00*/  PRMT R95, R2.reuse, 0x7632, R95 ;  /* 0x00007632025f7816 */ /* 0x040fe2000000005f */
[----:B------:R-:W5:Y:S01]  /*fb10*/  LDS.128 R56, [R110+UR37+0x332b0] ;  /* 0x0332b0256e387984 */ /* 0x000f620008000c00 */
[----:B------:R-:W-:Y:S01]  /*fb20*/  PRMT R98, R2, 0x7610, R98 ;  /* 0x0000761002627816 */ /* 0x000fe20000000062 */
[----:B------:R-:W-:Y:S01]  /*fb30*/  FMUL2 R6, R6.F32x2.HI_LO, R92.F32x2.HI_LO ;  /* 0x0000005c0606724a */ /* 0x000fe20000000000 */
[----:B------:R-:W-:Y:S01]  /*fb40*/  F2FP.F16.F32.PACK_AB R2, R21, R20 ;  /* 0x000000141502723e */ /* 0x000fe200000000ff */
[----:B------:R-:W-:Y:S01]  /*fb50*/  FMUL2 R10, R4.F32x2.HI_LO, R90.F32x2.HI_LO ;  /* 0x0000005a040a724a */ /* 0x000fe20000000000 */
[----:B------:R-:W-:Y:S01]  /*fb60*/  PRMT R100, R0, 0x7632, R100 ;  /* 0x0000763200647816 */ /* 0x000fe20000000064 */
[----:B------:R-:W-:Y:S01]  /*fb70*/  FADD2 R4, R40.F32x2.HI_LO, R16.F32x2.HI_LO ;  /* 0x000000102804724b */ /* 0x000fe20000000000 */
[C---:B------:R-:W-:Y:S02]  /*fb80*/  PRMT R91, R2.reuse, 0x7632, R91 ;  /* 0x00007632025b7816 */ /* 0x040fe4000000005b */
[----:B------:R-:W-:Y:S01]  /*fb90*/  PRMT R96, R2, 0x7610, R96 ;  /* 0x0000761002607816 */ /* 0x000fe20000000060 */
[----:B------:R-:W-:Y:S01]  /*fba0*/  FMUL2 R8, R4.F32x2.HI_LO, R88.F32x2.HI_LO ;  /* 0x000000580408724a */ /* 0x000fe20000000000 */
[----:B------:R-:W-:Y:S01]  /*fbb0*/  F2FP.F16.F32.PACK_AB R2, R15, R14 ;  /* 0x0000000e0f02723e */ /* 0x000fe200000000ff */
[----:B----4-:R-:W-:Y:S01]  /*fbc0*/  FADD2 R4, R44.F32x2.HI_LO, R60.F32x2.HI_LO ;  /* 0x0000003c2c04724b */ /* 0x010fe20000000000 */
[----:B------:R-:W-:Y:S02]  /*fbd0*/  PRMT R94, R0, 0x7610, R94 ;  /* 0x00007610005e7816 */ /* 0x000fe4000000005e */
[----:B------:R-:W-:Y:S02]  /*fbe0*/  F2FP.F16.F32.PACK_AB R0, R13, R12 ;  /* 0x0000000c0d00723e */ /* 0x000fe400000000ff */
[C---:B------:R-:W-:Y:S02]  /*fbf0*/  PRMT R90, R2.reuse, 0x7632, R90 ;  /* 0x00007632025a7816 */ /* 0x040fe4000000005a */
[----:B------:R-:W-:Y:S01]  /*fc00*/  PRMT R93, R2, 0x7610, R93 ;  /* 0x00007610025d7816 */ /* 0x000fe2000000005d */
[----:B------:R-:W-:Y:S01]  /*fc10*/  FADD2 R2, R42.F32x2.HI_LO, R18.F32x2.HI_LO ;  /* 0x000000122a02724b */ /* 0x000fe20000000000 */
[C---:B------:R-:W-:Y:S01]  /*fc20*/  PRMT R99, R0.reuse, 0x7632, R99 ;  /* 0x0000763200637816 */ /* 0x040fe20000000063 */
[----:B------:R-:W4:Y:S01]  /*fc30*/  LDS.128 R40, [R110+UR37+0x33300] ;  /* 0x033300256e287984 */ /* 0x000f220008000c00 */
[----:B------:R-:W-:Y:S01]  /*fc40*/  PRMT R92, R0, 0x7610, R92 ;  /* 0x00007610005c7816 */ /* 0x000fe2000000005c */
[----:B------:R-:W-:Y:S01]  /*fc50*/  FMUL2 R14, R2.F32x2.HI_LO, R86.F32x2.HI_LO ;  /* 0x00000056020e724a */ /* 0x000fe20000000000 */
[----:B------:R-:W-:Y:S01]  /*fc60*/  F2FP.F16.F32.PACK_AB R6, R7, R6 ;  /* 0x000000060706723e */ /* 0x000fe200000000ff */
[----:B------:R-:W-:Y:S01]  /*fc70*/  FADD2 R2, R46.F32x2.HI_LO, R62.F32x2.HI_LO ;  /* 0x0000003e2e02724b */ /* 0x000fe20000000000 */
[----:B------:R-:W-:Y:S01]  /*fc80*/  F2FP.F16.F32.PACK_AB R0, R11, R10 ;  /* 0x0000000a0b00723e */ /* 0x000fe200000000ff */
[----:B------:R-:W-:Y:S01]  /*fc90*/  FMUL2 R10, R4.F32x2.HI_LO, R84.F32x2.HI_LO ;  /* 0x00000054040a724a */ /* 0x000fe20000000000 */
[C---:B------:R-:W-:Y:S01]  /*fca0*/  PRMT R86, R6.reuse, 0x7632, R86 ;  /* 0x0000763206567816 */ /* 0x040fe20000000056 */
[----:B------:R-:W4:Y:S01]  /*fcb0*/  LDS.128 R16, [R110+UR37+0x33310] ;  /* 0x033310256e107984 */ /* 0x000f220008000c00 */
[----:B------:R-:W-:Y:S01]  /*fcc0*/  PRMT R88, R6, 0x7610, R88 ;  /* 0x0000761006587816 */ /* 0x000fe20000000058 */
[----:B-1----:R-:W-:Y:S01]  /*fcd0*/  FADD2 R4, R48.F32x2.HI_LO, R64.F32x2.HI_LO ;  /* 0x000000403004724b */ /* 0x002fe20000000000 */
[----:B------:R-:W-:Y:S01]  /*fce0*/  F2FP.F16.F32.PACK_AB R6, R9, R8 ;  /* 0x000000080906723e */ /* 0x000fe200000000ff */
[----:B------:R-:W-:Y:S01]  /*fcf0*/  FMUL2 R12, R2.F32x2.HI_LO, R82.F32x2.HI_LO ;  /* 0x00000052020c724a */ /* 0x000fe20000000000 */
[----:B------:R-:W-:Y:S01]  /*fd00*/  PRMT R89, R0, 0x7632, R89 ;  /* 0x0000763200597816 */ /* 0x000fe20000000059 */
[----:B------:R-:W-:Y:S01]  /*fd10*/  FMUL2 R8, R4.F32x2.HI_LO, R102.F32x2.HI_LO ;  /* 0x000000660408724a */ /* 0x000fe20000000000 */
[----:B------:R-:W-:Y:S01]  /*fd20*/  PRMT R87, R0, 0x7610, R87 ;  /* 0x0000761000577816 */ /* 0x000fe20000000057 */
[----:B------:R-:W2:Y:S01]  /*fd30*/  LDL.LU.64 R102, [R1+0x8] ;  /* 0x0000080001667983 */ /* 0x000ea20000300a00 */
[----:B------:R-:W-:Y:S01]  /*fd40*/  F2FP.F16.F32.PACK_AB R0, R15, R14 ;  /* 0x0000000e0f00723e */ /* 0x000fe200000000ff */
[----:B------:R-:W-:Y:S01]  /*fd50*/  FADD2 R2, R50.F32x2.HI_LO, R66.F32x2.HI_LO ;  /* 0x000000423202724b */ /* 0x000fe20000000000 */
[----:B------:R-:W-:Y:S03]  /*fd60*/  PRMT R76, R6, 0x7632, R76 ;  /* 0x00007632064c7816 */ /* 0x000fe6000000004c */
[----:B------:R-:W1:Y:S01]  /*fd70*/  LDS.128 R60, [R110+UR37+0x33320] ;  /* 0x033320256e3c7984 */ /* 0x000e620008000c00 */
[----:B------:R-:W-:Y:S01]  /*fd80*/  PRMT R84, R0, 0x7632, R84 ;  /* 0x0000763200547816 */ /* 0x000fe20000000054 */
[----:B------:R-:W-:Y:S01]  /*fd90*/  FMUL2 R14, R2.F32x2.HI_LO, R80.F32x2.HI_LO ;  /* 0x00000050020e724a */ /* 0x000fe20000000000 */
[----:B------:R-:W-:Y:S01]  /*fda0*/  PRMT R82, R0, 0x7610, R82 ;  /* 0x0000761000527816 */ /* 0x000fe20000000052 */
[----:B-----5:R-:W-:Y:S01]  /*fdb0*/  FADD2 R4, R52.F32x2.HI_LO, R56.F32x2.HI_LO ;  /* 0x000000383404724b */ /* 0x020fe20000000000 */
[----:B------:R-:W-:Y:S01]  /*fdc0*/  F2FP.F16.F32.PACK_AB R0, R13, R12 ;  /* 0x0000000c0d00723e */ /* 0x000fe200000000ff */
[----:B------:R-:W-:Y:S01]  /*fdd0*/  FADD2 R2, R54.F32x2.HI_LO, R58.F32x2.HI_LO ;  /* 0x0000003a3602724b */ /* 0x000fe20000000000 */
[----:B------:R-:W-:Y:S01]  /*fde0*/  PRMT R83, R6, 0x7610, R83 ;  /* 0x0000761006537816 */ /* 0x000fe20000000053 */
[----:B------:R-:W5:Y:S01]  /*fdf0*/  LDS.128 R52, [R110+UR37+0x33330] ;  /* 0x033330256e347984 */ /* 0x000f620008000c00 */
[----:B------:R-:W-:Y:S01]  /*fe00*/  F2FP.F16.F32.PACK_AB R6, R11, R10 ;  /* 0x0000000a0b06723e */ /* 0x000fe200000000ff */
[----:B------:R-:W-:Y:S01]  /*fe10*/  FMUL2 R12, R4.F32x2.HI_LO, R106.F32x2.HI_LO ;  /* 0x0000006a040c724a */ /* 0x000fe20000000000 */
[----:B------:R-:W-:Y:S01]  /*fe20*/  PRMT R81, R0, 0x7632, R81 ;  /* 0x0000763200517816 */ /* 0x000fe20000000051 */
[----:B------:R-:W-:Y:S01]  /*fe30*/  FMUL2 R10, R2.F32x2.HI_LO, R104.F32x2.HI_LO ;  /* 0x00000068020a724a */ /* 0x000fe20000000000 */
[----:B------:R-:W-:Y:S01]  /*fe40*/  PRMT R71, R6, 0x7632, R71 ;  /* 0x0000763206477816 */ /* 0x000fe20000000047 */
[----:B------:R-:W3:Y:S01]  /*fe50*/  LDL.LU.64 R106, [R1+0x10] ;  /* 0x00001000016a7983 */ /* 0x000ee20000300a00 */
[----:B------:R-:W-:Y:S02]  /*fe60*/  PRMT R74, R0, 0x7610, R74 ;  /* 0x00007610004a7816 */ /* 0x000fe4000000004a */
[----:B------:R-:W-:Y:S03]  /*fe70*/  PRMT R75, R6, 0x7610, R75 ;  /* 0x00007610064b7816 */ /* 0x000fe6000000004b */
[----:B------:R-:W5:Y:S01]  /*fe80*/  LDS.128 R48, [R110+UR37+0x33380] ;  /* 0x033380256e307984 */ /* 0x000f620008000c00 */
[----:B------:R-:W-:Y:S01]  /*fe90*/  F2FP.F16.F32.PACK_AB R0, R15, R14 ;  /* 0x0000000e0f00723e */ /* 0x000fe200000000ff */
[----:B----4-:R-:W-:Y:S01]  /*fea0*/  FADD2 R4, R24.F32x2.HI_LO, R40.F32x2.HI_LO ;  /* 0x000000281804724b */ /* 0x010fe20000000000 */
[----:B------:R-:W-:Y:S01]  /*feb0*/  F2FP.F16.F32.PACK_AB R6, R9, R8 ;  /* 0x000000080906723e */ /* 0x000fe200000000ff */
[----:B------:R-:W-:Y:S01]  /*fec0*/  FADD2 R2, R26.F32x2.HI_LO, R42.F32x2.HI_LO ;  /* 0x0000002a1a02724b */ /* 0x000fe20000000000 */
[----:B------:R-:W-:Y:S01]  /*fed0*/  PRMT R80, R0, 0x7632, R80 ;  /* 0x0000763200507816 */ /* 0x000fe20000000050 */
[----:B------:R-:W4:Y:S01]  /*fee0*/  LDL.LU.64 R104, [R1+0x18] ;  /* 0x0000180001687983 */ /* 0x000f220000300a00 */
[----:B------:R-:W-:Y:S01]  /*fef0*/  PRMT R67, R6, 0x7632, R67 ;  /* 0x0000763206437816 */ /* 0x000fe20000000043 */
[----:B------:R-:W-:Y:S01]  /*ff00*/  FMUL2 R8, R4.F32x2.HI_LO, R116.F32x2.HI_LO ;  /* 0x000000740408724a */ /* 0x000fe20000000000 */
[----:B------:R-:W-:Y:S03]  /*ff10*/  PRMT R70, R0, 0x7610, R70 ;  /* 0x0000761000467816 */ /* 0x000fe60000000046 */
[----:B------:R-:W3:Y:S01]  /*ff20*/  LDS.128 R44, [R110+UR37+0x33390] ;  /* 0x033390256e2c7984 */ /* 0x000ee20008000c00 */
[----:B------:R-:W-:Y:S01]  /*ff30*/  PRMT R72, R6, 0x7610, R72 ;  /* 0x0000761006487816 */ /* 0x000fe20000000048 */
[----:B------:R-:W-:Y:S01]  /*ff40*/  FADD2 R4, R28.F32x2.HI_LO, R16.F32x2.HI_LO ;  /* 0x000000101c04724b */ /* 0x000fe20000000000 */
[----:B------:R-:W-:Y:S01]  /*ff50*/  F2FP.F16.F32.PACK_AB R0, R11, R10 ;  /* 0x0000000a0b00723e */ /* 0x000fe200000000ff */
[----:B------:R-:W-:Y:S01]  /*ff60*/  FMUL2 R20, R2.F32x2.HI_LO, R108.F32x2.HI_LO ;  /* 0x0000006c0214724a */ /* 0x000fe20000000000 */
[----:B------:R-:W-:Y:S01]  /*ff70*/  F2FP.F16.F32.PACK_AB R24, R9, R8 ;  /* 0x000000080918723e */ /* 0x000fe200000000ff */
[----:B------:R-:W4:Y:S01]  /*ff80*/  LDS.128 R40, [R110+UR37+0x333a0] ;  /* 0x0333a0256e287984 */ /* 0x000f220008000c00 */
[----:B------:R-:W-:Y:S01]  /*ff90*/  PRMT R77, R0, 0x7632, R77 ;  /* 0x00007632004d7816 */ /* 0x000fe2000000004d */
[----:B------:R-:W-:Y:S01]  /*ffa0*/  FMUL2 R28, R4.F32x2.HI_LO, R120.F32x2.HI_LO ;  /* 0x00000078041c724a */ /* 0x000fe20000000000 */
[----:B------:R-:W-:Y:S01]  /*ffb0*/  PRMT R59, R24, 0x7632, R59 ;  /* 0x00007632183b7816 */ /* 0x000fe2000000003b */
[----:B------:R-:W-:Y:S01]  /*ffc0*/  FADD2 R2, R30.F32x2.HI_LO, R18.F32x2.HI_LO ;  /* 0x000000121e02724b */ /* 0x000fe20000000000 */
[----:B------:R-:W-:Y:S02]  /*ffd0*/  PRMT R66, R0, 0x7610, R66 ;  /* 0x0000761000427816 */ /* 0x000fe40000000042 */
[----:B------:R-:W-:Y:S01]  /*ffe0*/  PRMT R65, R24, 0x7610, R65 ;  /* 0x0000761018417816 */ /* 0x000fe20000000041 */
[----:B------:R-:W-:Y:S01]  /*fff0*/  FMUL2 R30, R2.F32x2.HI_LO, R118.F32x2.HI_LO ;  /* 0x00000076021e724a */ /* 0x000fe20000000000 */
[----:B------:R-:W-:Y:S01]  /*10000*/  F2FP.F16.F32.PACK_AB R0, R21, R20 ;  /* 0x000000141500723e */ /* 0x000fe200000000ff */
[----:B-1----:R-:W-:Y:S01]  /*10010*/  FADD2 R20, R32.F32x2.HI_LO, R60.F32x2.HI_LO ;  /* 0x0000003c2014724b */ /* 0x002fe20000000000 */
[----:B------:R-:W-:Y:S01]  /*10020*/  F2FP.F16.F32.PACK_AB R24, R29, R28 ;  /* 0x0000001c1d18723e */ /* 0x000fe200000000ff */
[----:B------:R-:W-:Y:S01]  /*10030*/  FADD2 R2, R34.F32x2.HI_LO, R62.F32x2.HI_LO ;  /* 0x0000003e2202724b */ /* 0x000fe20000000000 */
[----:B------:R-:W-:Y:S01]  /*10040*/  PRMT R73, R0, 0x7632, R73 ;  /* 0x0000763200497816 */ /* 0x000fe20000000049 */
[----:B------:R-:W-:Y:S01]  /*10050*/  FMUL2 R26, R20.F32x2.HI_LO, R124.F32x2.HI_LO ;  /* 0x0000007c141a724a */ /* 0x000fe20000000000 */
[----:B------:R-:W-:Y:S01]  /*10060*/  PRMT R56, R24, 0x7632, R56 ;  /* 0x0000763218387816 */ /* 0x000fe20000000038 */
[----:B-----5:R-:W-:Y:S01]  /*10070*/  FADD2 R20, R36.F32x2.HI_LO, R52.F32x2.HI_LO ;  /* 0x000000342414724b */ /* 0x020fe20000000000 */
[----:B------:R-:W-:Y:S01]  /*10080*/  PRMT R61, R24, 0x7610, R61 ;  /* 0x00007610183d7816 */ /* 0x000fe2000000003d */
[----:B------:R-:W1:Y:S01]  /*10090*/  LDS.128 R32, [R110+UR37+0x333b0] ;  /* 0x0333b0256e207984 */ /* 0x000e620008000c00 */
[----:B------:R-:W-:Y:S01]  /*100a0*/  PRMT R62, R0, 0x7610, R62 ;  /* 0x00007610003e7816 */ /* 0x000fe2000000003e */
[----:B------:R-:W-:Y:S01]  /*100b0*/  FMUL2 R28, R2.F32x2.HI_LO, R122.F32x2.HI_LO ;  /* 0x0000007a021c724a */ /* 0x000fe20000000000 */
[----:B------:R-:W-:Y:S01]  /*100c0*/  F2FP.F16.F32.PACK_AB R0, R31, R30 ;  /* 0x0000001e1f00723e */ /* 0x000fe200000000ff */
[----:B------:R-:W-:Y:S01]  /*100d0*/  FADD2 R2, R38.F32x2.HI_LO, R54.F32x2.HI_LO ;  /* 0x000000362602724b */ /* 0x000fe20000000000 */
[----:B------:R-:W-:Y:S02]  /*100e0*/  F2FP.F16.F32.PACK_AB R6, R13, R12 ;  /* 0x0000000c0d06723e */ /* 0x000fe400000000ff */
[----:B------:R-:W-:Y:S02]  /*100f0*/  PRMT R69, R0, 0x7632, R69 ;  /* 0x0000763200457816 */ /* 0x000fe40000000045 */
[C---:B------:R-:W-:Y:S02]  /*10100*/  PRMT R64, R6.reuse, 0x7632, R64 ;  /* 0x0000763206407816 */ /* 0x040fe40000000040 */
[----:B------:R-:W-:Y:S02]  /*10110*/  PRMT R68, R6, 0x7610, R68 ;  /* 0x0000761006447816 */ /* 0x000fe40000000044 */
[----:B------:R-:W-:Y:S01]  /*10120*/  PRMT R58, R0, 0x7610, R58 ;  /* 0x00007610003a7816 */ /* 0x000fe2000000003a */
[----:B------:R-:W5:Y:S01]  /*10130*/  LDTM.x16 R4, tmem[UR4] ;  /* 0x00000004000479ee */ /* 0x000f620008240000 */
[----:B------:R-:W-:Y:S01]  /*10140*/  F2FP.F16.F32.PACK_AB R0, R29, R28 ;  /* 0x0000001c1d00723e */ /* 0x000fe200000000ff */
[----:B------:R-:W-:Y:S03]  /*10150*/  NOP ;  /* 0x0000000000007918 */ /* 0x000fe60000000000 */
[C---:B------:R-:W-:Y:S02]  /*10160*/  PRMT R63, R0.reuse, 0x7632, R63 ;  /* 0x00007632003f7816 */ /* 0x040fe4000000003f */
[----:B------:R-:W-:Y:S01]  /*10170*/  PRMT R54, R0, 0x7610, R54 ;  /* 0x0000761000367816 */ /* 0x000fe20000000036 */
[----:B-----5:R-:W-:Y:S02]  /*10180*/  FADD2 R4, R4.F32x2.HI_LO, R48.F32x2.HI_LO ;  /* 0x000000300404724b */ /* 0x020fe40000000000 */
[----:B--2---:R-:W-:Y:S01]  /*10190*/  FMUL2 R24, R20.F32x2.HI_LO, R102.F32x2.HI_LO ;  /* 0x000000661418724a */ /* 0x004fe20000000000 */
[----:B------:R-:W-:Y:S01]  /*101a0*/  F2FP.F16.F32.PACK_AB R20, R27, R26 ;  /* 0x0000001a1b14723e */ /* 0x000fe200000000ff */
[----:B------:R-:W2:Y:S01]  /*101b0*/  LDL.LU.64 R102, [R1+0x38] ;  /* 0x0000380001667983 */ /* 0x000ea20000300a00 */
[----:B------:R-:W-:Y:S02]  /*101c0*/  FMUL2 R26, R2.F32x2.HI_LO, R22.F32x2.HI_LO ;  /* 0x00000016021a724a */ /* 0x000fe40000000000 */
[C---:B------:R-:W-:Y:S03]  /*101d0*/  PRMT R52, R20.reuse, 0x7632, R52 ;  /* 0x0000763214347816 */ /* 0x040fe60000000034 */
[----:B------:R-:W5:Y:S01]  /*101e0*/  LDL.LU.64 R36, [R1+0x30] ;  /* 0x0000300001247983 */ /* 0x000f620000300a00 */
[----:B------:R-:W-:Y:S01]  /*101f0*/  PRMT R57, R20, 0x7610, R57 ;  /* 0x0000761014397816 */ /* 0x000fe20000000039 */
[----:B------:R-:W-:Y:S01]  /*10200*/  FADD2 R2, R6.F32x2.HI_LO, R50.F32x2.HI_LO ;  /* 0x000000320602724b */ /* 0x000fe20000000000 */
[----:B------:R-:W-:Y:S03]  /*10210*/  F2FP.F16.F32.PACK_AB R6, R25, R24 ;  /* 0x000000181906723e */ /* 0x000fe600000000ff */
[----:B------:R-:W5:Y:S01]  /*10220*/  LDL.LU.64 R30, [R1+0x40] ;  /* 0x00004000011e7983 */ /* 0x000f620000300a00 */
[----:B------:R-:W-:Y:S02]  /*10230*/  F2FP.F16.F32.PACK_AB R0, R27, R26 ;  /* 0x0000001a1b00723e */ /* 0x000fe400000000ff */
[C---:B------:R-:W-:Y:S02]  /*10240*/  PRMT R48, R6.reuse, 0x7632, R48 ;  /* 0x0000763206307816 */ /* 0x040fe40000000030 */
[----:B------:R-:W-:Y:S02]  /*10250*/  PRMT R53, R6, 0x7610, R53 ;  /* 0x0000761006357816 */ /* 0x000fe40000000035 */
[----:B------:R-:W-:Y:S01]  /*10260*/  PRMT R60, R0, 0x7632, R60 ;  /* 0x00007632003c7816 */ /* 0x000fe2000000003c */
[----:B---3--:R-:W-:Y:S01]  /*10270*/  FMUL2 R22, R2.F32x2.HI_LO, R106.F32x2.HI_LO ;  /* 0x0000006a0216724a */ /* 0x008fe20000000000 */
[----:B------:R-:W-:Y:S01]  /*10280*/  PRMT R51, R0, 0x7610, R51 ;  /* 0x0000761000337816 */ /* 0x000fe20000000033 */
[----:B------:R-:W-:Y:S03]  /*10290*/  FADD2 R2, R10.F32x2.HI_LO, R46.F32x2.HI_LO ;  /* 0x0000002e0a02724b */ /* 0x000fe60000000000 */
[----:B------:R-:W-:Y:S04]  /*102a0*/  F2FP.F16.F32.PACK_AB R0, R23, R22 ;  /* 0x000000161700723e */ /* 0x000fe800000000ff */
[----:B------:R-:W-:Y:S01]  /*102b0*/  PRMT R55, R0, 0x7632, R55 ;  /* 0x0000763200377816 */ /* 0x000fe20000000037 */
[----:B----4-:R-:W-:Y:S01]  /*102c0*/  FMUL2 R20, R4.F32x2.HI_LO, R104.F32x2.HI_LO ;  /* 0x000000680414724a */ /* 0x010fe20000000000 */
[----:B------:R-:W-:Y:S01]  /*102d0*/  PRMT R47, R0, 0x7610, R47 ;  /* 0x00007610002f7816 */ /* 0x000fe2000000002f */
[----:B------:R-:W-:Y:S03]  /*102e0*/  FADD2 R4, R8.F32x2.HI_LO, R44.F32x2.HI_LO ;  /* 0x0000002c0804724b */ /* 0x000fe60000000000 */
[----:B------:R-:W-:Y:S01]  /*102f0*/  F2FP.F16.F32.PACK_AB R6, R21, R20 ;  /* 0x000000141506723e */ /* 0x000fe200000000ff */
[----:B------:R-:W-:Y:S02]  /*10300*/  FMUL2 R8, R4.F32x2.HI_LO, R112.F32x2.HI_LO ;  /* 0x000000700408724a */ /* 0x000fe40000000000 */
[----:B------:R-:W-:Y:S01]  /*10310*/  FMUL2 R20, R2.F32x2.HI_LO, R114.F32x2.HI_LO ;  /* 0x000000720214724a */ /* 0x000fe20000000000 */
[----:B------:R-:W-:Y:S01]  /*10320*/  PRMT R44, R6, 0x7632, R44 ;  /* 0x00007632062c7816 */ /* 0x000fe2000000002c */
[----:B------:R-:W-:Y:S01]  /*10330*/  FADD2 R4, R12.F32x2.HI_LO, R40.F32x2.HI_LO ;  /* 0x000000280c04724b */ /* 0x000fe20000000000 */
[----:B------:R-:W-:Y:S01]  /*10340*/  PRMT R49, R6, 0x7610, R49 ;  /* 0x0000761006317816 */ /* 0x000fe20000000031 */
[----:B------:R-:W-:Y:S01]  /*10350*/  FADD2 R2, R14.F32x2.HI_LO, R42.F32x2.HI_LO ;  /* 0x0000002a0e02724b */ /* 0x000fe20000000000 */
[----:B------:R-:W-:Y:S02]  /*10360*/  F2FP.F16.F32.PACK_AB R0, R9, R8 ;  /* 0x000000080900723e */ /* 0x000fe400000000ff */
[----:B------:R-:W-:Y:S02]  /*10370*/  F2FP.F16.F32.PACK_AB R8, R21, R20 ;  /* 0x000000141508723e */ /* 0x000fe400000000ff */
[C---:B------:R-:W-:Y:S02]  /*10380*/  PRMT R29, R0.reuse, 0x7632, R29 ;  /* 0x00007632001d7816 */ /* 0x040fe4000000001d */
[----:B------:R-:W-:Y:S02]  /*10390*/  PRMT R43, R0, 0x7610, R43 ;  /* 0x00007610002b7816 */ /* 0x000fe4000000002b */
[----:B------:R-:W-:Y:S01]  /*103a0*/  PRMT R50, R8, 0x7632, R50 ;  /* 0x0000763208327816 */ /* 0x000fe20000000032 */
[----:B--2---:R-:W-:Y:S02]  /*103b0*/  FMUL2 R6, R4.F32x2.HI_LO, R102.F32x2.HI_LO ;  /* 0x000000660406724a */ /* 0x004fe40000000000 */
[----:B-1----:R-:W-:Y:S01]  /*103c0*/  FADD2 R4, R16.F32x2.HI_LO, R32.F32x2.HI_LO ;  /* 0x000000201004724b */ /* 0x002fe20000000000 */
[----:B------:R-:W-:Y:S01]  /*103d0*/  PRMT R33, R8, 0x7610, R33 ;  /* 0x0000761008217816 */ /* 0x000fe20000000021 */
[----:B-----5:R-:W-:Y:S01]  /*103e0*/  FMUL2 R10, R2.F32x2.HI_LO, R36.F32x2.HI_LO ;  /* 0x00000024020a724a */ /* 0x020fe20000000000 */
[----:B------:R-:W-:Y:S01]  /*103f0*/  F2FP.F16.F32.PACK_AB R0, R7, R6 ;  /* 0x000000060700723e */ /* 0x000fe200000000ff */
[----:B------:R-:W-:Y:S02]  /*10400*/  FADD2 R2, R18.F32x2.HI_LO, R34.F32x2.HI_LO ;  /* 0x000000221202724b */ /* 0x000fe40000000000 */
[----:B------:R-:W-:Y:S01]  /*10410*/  FMUL2 R4, R4.F32x2.HI_LO, R30.F32x2.HI_LO ;  /* 0x0000001e0404724a */ /* 0x000fe20000000000 */
[----:B------:R-:W-:Y:S01]  /*10420*/  PRMT R32, R0, 0x7632, R32 ;  /* 0x0000763200207816 */ /* 0x000fe20000000020 */
[----:B------:R-:W-:Y:S01]  /*10430*/  FMUL2 R2, R2.F32x2.HI_LO, R78.F32x2.HI_LO ;  /* 0x0000004e0202724a */ /* 0x000fe20000000000 */
[----:B------:R-:W-:Y:S02]  /*10440*/  PRMT R42, R0, 0x7610, R42 ;  /* 0x00007610002a7816 */ /* 0x000fe4000000002a */
[----:B------:R-:W-:Y:S02]  /*10450*/  F2FP.F16.F32.PACK_AB R6, R11, R10 ;  /* 0x0000000a0b06723e */ /* 0x000fe400000000ff */
[----:B------:R-:W-:Y:S02]  /*10460*/  F2FP.F16.F32.PACK_AB R4, R5, R4 ;  /* 0x000000040504723e */ /* 0x000fe400000000ff */
[----:B------:R-:W-:Y:S02]  /*10470*/  F2FP.F16.F32.PACK_AB R0, R3, R2 ;  /* 0x000000020300723e */ /* 0x000fe400000000ff */
[C---:B------:R-:W-:Y:S02]  /*10480*/  PRMT R46, R6.reuse, 0x7632, R46 ;  /* 0x00007632062e7816 */ /* 0x040fe4000000002e */
[----:B------:R-:W-:Y:S02]  /*10490*/  PRMT R40, R6, 0x7610, R40 ;  /* 0x0000761006287816 */ /* 0x000fe40000000028 */
[C---:B------:R-:W-:Y:S02]  /*104a0*/  PRMT R28, R4.reuse, 0x7632, R28 ;  /* 0x00007632041c7816 */ /* 0x040fe4000000001c */
[----:B------:R-:W-:Y:S02]  /*104b0*/  PRMT R41, R4, 0x7610, R41 ;  /* 0x0000761004297816 */ /* 0x000fe40000000029 */
[C---:B------:R-:W-:Y:S02]  /*104c0*/  PRMT R45, R0.reuse, 0x7632, R45 ;  /* 0x00007632002d7816 */ /* 0x040fe4000000002d */
[----:B------:R-:W-:Y:S01]  /*104d0*/  PRMT R39, R0, 0x7610, R39 ;  /* 0x0000761000277816 */ /* 0x000fe20000000027 */
[----:B------:R-:W-:Y:S06]  /*104e0*/  @!P0 BRA `(.L_x_219) ;  /* 0x0000000000088947 */ /* 0x000fec0003800000 */
[----:B------:R-:W-:Y:S05]  /*104f0*/  BPT.TRAP 0x1 ;  /* 0x000000040000795c */ /* 0x000fea0000300000 */
[----:B------:R-:W-:Y:S05]  /*10500*/  BPT.TRAP 0x1 ;  /* 0x000000040000795c */ /* 0x000fea0000300000 */
.L_x_219:
[----:B------:R-:W-:Y:S04]  /*10510*/  UIADD3 UR4, UPT, UPT, UR37, 0x33868, URZ ;  /* 0x0003386825047890 */ /* 0x000fe8000fffe0ff */
[----:B------:R-:W-:Y:S09]  /*10520*/  UPRMT UR4, UR38, 0x654, UR4 ;  /* 0x0000065426047896 */ /* 0x000ff20008000004 */
[----:B------:R-:W-:Y:S01]  /*10530*/  SYNCS.ARRIVE.TRANS64.RED.A1T0 RZ, [UR4], RZ ;  /* 0x000000ffffff79a7 */ /* 0x000fe20008100404 */
[----:B------:R-:W-:Y:S04]  /*10540*/  UIADD3 UR4, UPT, UPT, UR37, 0x23000, URZ ;  /* 0x0002300025047890 */ /* 0x000fe8000fffe0ff */
[----:B------:R-:W-:Y:S09]  /*10550*/  ULOP3.LUT UP0, URZ, UR4, 0x3f0, URZ, 0xc0, !UPT ;  /* 0x000003f004ff7892 */ /* 0x000ff2000f80c0ff */
[----:B------:R-:W-:Y:S05]  /*10560*/  BRA.U !UP0, `(.L_x_220) ;  /* 0x0000000108407547 */ /* 0x000fea000b800000 */
        /* <DEDUP_REMOVED lines=16> */
.L_x_220:
[C---:B------:R-:W-:Y:S01]  /*10670*/  LOP3.LUT P0, RZ, R111.reuse, 0x2, RZ, 0xc0, !PT ;  /* 0x000000026fff7812 */ /* 0x040fe2000780c0ff */
[C---:B------:R-:W-:Y:S01]  /*10680*/  IMAD.SHL.U32 R6, R111.reuse, 0x40, RZ ;  /* 0x000000406f067824 */ /* 0x040fe200078e00ff */
[----:B------:R-:W-:Y:S01]  /*10690*/  SHF.R.U32.HI R38, RZ, 0x7, R111 ;  /* 0x00000007ff267819 */ /* 0x000fe2000001166f */
[C---:B------:R-:W-:Y:S01]  /*106a0*/  IMAD.SHL.U32 R0, R111.reuse, 0x8, RZ ;  /* 0x000000086f007824 */ /* 0x040fe200078e00ff */
[----:B------:R-:W-:Y:S01]  /*106b0*/  LOP3.LUT R3, R111, 0x1, RZ, 0xc0, !PT ;  /* 0x000000016f037812 */ /* 0x000fe200078ec0ff */
[----:B------:R-:W-:Y:S01]  /*106c0*/  IMAD.MOV.U32 R78, RZ, RZ, 0x10 ;  /* 0x00000010ff4e7424 */ /* 0x000fe200078e00ff */
[----:B------:R-:W-:Y:S02]  /*106d0*/  LOP3.LUT R2, R6, 0x1c0, RZ, 0xc0, !PT ;  /* 0x000001c006027812 */ /* 0x000fe400078ec0ff */
[----:B------:R-:W-:Y:S02]  /*106e0*/  LOP3.LUT R38, R38, 0x1, RZ, 0xc0, !PT ;  /* 0x0000000126267812 */ /* 0x000fe400078ec0ff */
[----:B------:R-:W-:Y:S02]  /*106f0*/  LOP3.LUT R2, R2, 0x38, R0, 0xf8, !PT ;  /* 0x0000003802027812 */ /* 0x000fe400078ef800 */
[----:B------:R-:W-:Y:S02]  /*10700*/  LOP3.LUT R0, R95, 0xffff, RZ, 0xc0, !PT ;  /* 0x0000ffff5f007812 */ /* 0x000fe400078ec0ff */
[----:B------:R-:W-:Y:S02]  /*10710*/  LOP3.LUT R6, R2, 0x1e00, R6, 0xf8, !PT ;  /* 0x00001e0002067812 */ /* 0x000fe400078ef806 */
[----:B------:R-:W-:Y:S02]  /*10720*/  SEL R8, R78, 0xfffffff0, !P0 ;  /* 0xfffffff04e087807 */ /* 0x000fe40004000000 */
[----:B------:R-:W-:Y:S02]  /*10730*/  LOP3.LUT R5, R91, 0xffff, RZ, 0xc0, !PT ;  /* 0x0000ffff5b057812 */ /* 0x000fe400078ec0ff */
[----:B------:R-:W-:Y:S01]  /*10740*/  LEA R2, P1, R0, RZ, 0x10 ;  /* 0x000000ff00027211 */ /* 0x000fe200078280ff */
[----:B------:R-:W-:Y:S01]  /*10750*/  IMAD R38, R8, R38, R6 ;  /* 0x0000002608267224 */ /* 0x000fe200078e0206 */
[----:B------:R-:W-:Y:S02]  /*10760*/  LOP3.LUT R7, R90, 0xffff, RZ, 0xc0, !PT ;  /* 0x0000ffff5a077812 */ /* 0x000fe400078ec0ff */
[----:B------:R-:W-:Y:S02]  /*10770*/  ISETP.NE.U32.AND P2, PT, R3, 0x1, PT ;  /* 0x000000010300780c */ /* 0x000fe40003f45070 */
[----:B------:R-:W-:Y:S02]  /*10780*/  LEA R4, P0, R5, RZ, 0x10 ;  /* 0x000000ff05047211 */ /* 0x000fe400078080ff */
[----:B------:R-:W-:Y:S02]  /*10790*/  LEA.HI.X R3, R0, RZ, RZ, 0x10, P1 ;  /* 0x000000ff00037211 */ /* 0x000fe400008f84ff */
[----:B------:R-:W-:Y:S02]  /*107a0*/  LOP3.LUT R8, R86, 0xffff, RZ, 0xc0, !PT ;  /* 0x0000ffff56087812 */ /* 0x000fe400078ec0ff */
[----:B------:R-:W-:Y:S02]  /*107b0*/  LEA R6, P1, R7, RZ, 0x10 ;  /* 0x000000ff07067211 */ /* 0x000fe400078280ff */
[----:B------:R-:W-:Y:S02]  /*107c0*/  LOP3.LUT R9, R76, 0xffff, RZ, 0xc0, !PT ;  /* 0x0000ffff4c097812 */ /* 0x000fe400078ec0ff */
[----:B------:R-:W-:Y:S02]  /*107d0*/  LEA.HI.X R5, R5, RZ, RZ, 0x10, P0 ;  /* 0x000000ff05057211 */ /* 0x000fe400000f84ff */
[----:B------:R-:W-:Y:S02]  /*107e0*/  LOP3.LUT R24, R2, 0xffff, R98, 0xf8, !PT ;  /* 0x0000ffff02187812 */ /* 0x000fe400078ef862 */
[----:B------:R-:W-:Y:S02]  /*107f0*/  LEA R2, P0, R8, RZ, 0x10 ;  /* 0x000000ff08027211 */ /* 0x000fe400078080ff */
[----:B------:R-:W-:Y:S02]  /*10800*/  LEA.HI.X R7, R7, RZ, RZ, 0x10, P1 ;  /* 0x000000ff07077211 */ /* 0x000fe400008f84ff */
[----:B------:R-:W-:Y:S02]  /*10810*/  LOP3.LUT R26, R4, 0xffff, R96, 0xf8, !PT ;  /* 0x0000ffff041a7812 */ /* 0x000fe400078ef860 */
[----:B------:R-:W-:Y:S02]  /*10820*/  LOP3.LUT R0, R71, 0xffff, RZ, 0xc0, !PT ;  /* 0x0000ffff47007812 */ /* 0x000fe400078ec0ff */
[----:B------:R-:W-:Y:S02]  /*10830*/  LEA R4, P1, R9, RZ, 0x10 ;  /* 0x000000ff09047211 */ /* 0x000fe400078280ff */
[----:B------:R-:W-:Y:S02]  /*10840*/  LOP3.LUT R10, R67, 0xffff, RZ, 0xc0, !PT ;  /* 0x0000ffff430a7812 */ /* 0x000fe400078ec0ff */
[----:B------:R-:W-:Y:S02]  /*10850*/  LOP3.LUT R25, R3, 0xffff, R97, 0xf8, !PT ;  /* 0x0000ffff03197812 */ /* 0x000fe400078ef861 */
[----:B------:R-:W-:Y:S02]  /*10860*/  LOP3.LUT R27, R5, 0xffff, R94, 0xf8, !PT ;  /* 0x0000ffff051b7812 */ /* 0x000fe400078ef85e */
[----:B------:R-:W-:Y:S02]  /*10870*/  LEA.HI.X R3, R8, RZ, RZ, 0x10, P0 ;  /* 0x000000ff08037211 */ /* 0x000fe400000f84ff */
[----:B------:R-:W-:Y:S02]  /*10880*/  LOP3.LUT R21, R7, 0xffff, R92, 0xf8, !PT ;  /* 0x0000ffff07157812 */ /* 0x000fe400078ef85c */
[----:B------:R-:W-:Y:S02]  /*10890*/  LEA R8, P0, R0, RZ, 0x10 ;  /* 0x000000ff00087211 */ /* 0x000fe400078080ff */
[----:B------:R-:W-:Y:S02]  /*108a0*/  LEA.HI.X R5, R9, RZ, RZ, 0x10, P1 ;  /* 0x000000ff09057211 */ /* 0x000fe400008f84ff */
[----:B------:R-:W-:Y:S02]  /*108b0*/  LOP3.LUT R22, R2, 0xffff, R88, 0xf8, !PT ;  /* 0x0000ffff02167812 */ /* 0x000fe400078ef858 */
[----:B------:R-:W-:Y:S02]  /*108c0*/  LOP3.LUT R7, R64, 0xffff, RZ, 0xc0, !PT ;  /* 0x0000ffff40077812 */ /* 0x000fe400078ec0ff */
[----:B------:R-:W-:Y:S02]  /*108d0*/  LEA R2, P1, R10, RZ, 0x10 ;  /* 0x000000ff0a027211 */ /* 0x000fe400078280ff */
[----:B------:R-:W-:Y:S02]  /*108e0*/  LOP3.LUT R20, R6, 0xffff, R93, 0xf8, !PT ;  /* 0x0000ffff06147812 */ /* 0x000fe400078ef85d */
[----:B------:R-:W-:Y:S02]  /*108f0*/  LOP3.LUT R23, R3, 0xffff, R87, 0xf8, !PT ;  /* 0x0000ffff03177812 */ /* 0x000fe400078ef857 */
[----:B------:R-:W-:Y:S02]  /*10900*/  LEA.HI.X R9, R0, RZ, RZ, 0x10, P0 ;  /* 0x000000ff00097211 */ /* 0x000fe400000f84ff */
[----:B------:R-:W-:Y:S02]  /*10910*/  LOP3.LUT R30, R5, 0xffff, R82, 0xf8, !PT ;  /* 0x0000ffff051e7812 */ /* 0x000fe400078ef852 */
[----:B------:R-:W-:Y:S02]  /*10920*/  LOP3.LUT R0, R59, 0xffff, RZ, 0xc0, !PT ;  /* 0x0000ffff3b007812 */ /* 0x000fe400078ec0ff */
[C---:B------:R-:W-:Y:S02]  /*10930*/  LEA R6, P0, R7.reuse, RZ, 0x10 ;  /* 0x000000ff07067211 */ /* 0x040fe400078080ff */
[----:B------:R-:W-:Y:S02]  /*10940*/  LEA.HI.X R3, R10, RZ, RZ, 0x10, P1 ;  /* 0x000000ff0a037211 */ /* 0x000fe400008f84ff */
[----:B------:R-:W-:Y:S02]  /*10950*/  LOP3.LUT R5, R56, 0xffff, RZ, 0xc0, !PT ;  /* 0x0000ffff38057812 */ /* 0x000fe400078ec0ff */
[----:B------:R-:W-:Y:S02]  /*10960*/  LOP3.LUT R37, R8, 0xffff, R75, 0xf8, !PT ;  /* 0x0000ffff08257812 */ /* 0x000fe400078ef84b */
        /* <DEDUP_REMOVED lines=9> */
[----:B------:R-:W-:Y:S02]  /*10a00*/  LOP3.LUT R0, R48, 0xffff, RZ, 0xc0, !PT ;  /* 0x0000ffff30007812 */ /* 0x000fe400078ec0ff */
[----:B------:R-:W-:Y:S02]  /*10a10*/  LEA R2, P1, R3, RZ, 0x10 ;  /* 0x000000ff03027211 */ /* 0x000fe400078280ff */
[----:B------:R-:W-:Y:S02]  /*10a20*/  LEA.HI.X R5, R5, RZ, RZ, 0x10, P0 ;  /* 0x000000ff05057211 */ /* 0x000fe400000f84ff */
[----:B------:R-:W-:Y:S02]  /*10a30*/  LOP3.LUT R19, R7, 0xffff, R66, 0xf8, !PT ;  /* 0x0000ffff07137812 */ /* 0x000fe400078ef842 */
[----:B------:R-:W-:Y:S02]  /*10a40*/  LOP3.LUT R7, R44, 0xffff, RZ, 0xc0, !PT ;  /* 0x0000ffff2c077812 */ /* 0x000fe400078ec0ff */
[----:B------:R-:W-:Y:S02]  /*10a50*/  LEA R10, P0, R0, RZ, 0x10 ;  /* 0x000000ff000a7211 */ /* 0x000fe400078080ff */
[----:B------:R-:W-:Y:S02]  /*10a60*/  LEA.HI.X R3, R3, RZ, RZ, 0x10, P1 ;  /* 0x000000ff03037211 */ /* 0x000fe400008f84ff */
[----:B------:R-:W-:Y:S02]  /*10a70*/  LOP3.LUT R15, R5, 0xffff, R58, 0xf8, !PT ;  /* 0x0000ffff050f7812 */ /* 0x000fe400078ef83a */
        /* <DEDUP_REMOVED lines=15> */
[C---:B------:R-:W-:Y:S02]  /*10b70*/  LEA R2, P0, R0.reuse, RZ, 0x10 ;  /* 0x000000ff00027211 */ /* 0x040fe400078080ff */
[----:B------:R-:W-:Y:S02]  /*10b80*/  LEA.HI.X R5, R3, RZ, RZ, 0x10, P1 ;  /* 0x000000ff03057211 */ /* 0x000fe400008f84ff */
[----:B------:R-:W-:Y:S01]  /*10b90*/  LEA.HI.X R3, R0, RZ, RZ, 0x10, P0 ;  /* 0x000000ff00037211 */ /* 0x000fe200000f84ff */
[----:B------:R-:W-:Y:S01]  /*10ba0*/  IMAD.U32 R0, R101, 0x10000, RZ ;  /* 0x0001000065007824 */ /* 0x000fe200078e00ff */
[----:B------:R-:W-:Y:S02]  /*10bb0*/  LOP3.LUT R34, R8, 0xffff, R49, 0xf8, !PT ;  /* 0x0000ffff08227812 */ /* 0x000fe400078ef831 */
[----:B------:R-:W-:Y:S02]  /*10bc0*/  LOP3.LUT R8, R7, 0xffff, R33, 0xf8, !PT ;  /* 0x0000ffff07087812 */ /* 0x000fe400078ef821 */
[----:B------:R-:W-:Y:S01]  /*10bd0*/  LOP3.LUT R25, R25, R0, RZ, 0xfc, !PT ;  /* 0x0000000019197212 */ /* 0x000fe200078efcff */
[----:B------:R-:W-:Y:S01]  /*10be0*/  IMAD.U32 R0, R84, 0x10000, RZ ;  /* 0x0001000054007824 */ /* 0x000fe200078e00ff */
[----:B------:R-:W-:Y:S01]  /*10bf0*/  LOP3.LUT R7, R3, 0xffff, R39, 0xf8, !PT ;  /* 0x0000ffff03077812 */ /* 0x000fe200078ef827 */
[----:B------:R-:W-:Y:S01]  /*10c00*/  IMAD.U32 R3, R99, 0x10000, RZ ;  /* 0x0001000063037824 */ /* 0x000fe200078e00ff */
[----:B------:R-:W-:Y:S02]  /*10c10*/  LOP3.LUT R28, R9, 0xffff, R47, 0xf8, !PT ;  /* 0x0000ffff091c7812 */ /* 0x000fe400078ef82f */
[----:B------:R-:W-:Y:S01]  /*10c20*/  LOP3.LUT R30, R30, R0, RZ, 0xfc, !PT ;  /* 0x000000001e1e7212 */ /* 0x000fe200078efcff */
[----:B------:R-:W-:Y:S01]  /*10c30*/  IMAD.U32 R0, R73, 0x10000, RZ ;  /* 0x0001000049007824 */ /* 0x000fe200078e00ff */
[----:B------:R-:W-:Y:S01]  /*10c40*/  LOP3.LUT R21, R21, R3, RZ, 0xfc, !PT ;  /* 0x0000000315157212 */ /* 0x000fe200078efcff */
[----:B------:R-:W-:Y:S01]  /*10c50*/  IMAD.U32 R3, R80, 0x10000, RZ ;  /* 0x0001000050037824 */ /* 0x000fe200078e00ff */
[----:B------:R-:W-:Y:S01]  /*10c60*/  LOP3.LUT R32, R4, 0xffff, R42, 0xf8, !PT ;  /* 0x0000ffff04207812 */ /* 0x000fe200078ef82a */
[----:B------:R-:W-:Y:S01]  /*10c70*/  IMAD.U32 R4, R100, 0x10000, RZ ;  /* 0x0001000064047824 */ /* 0x000fe200078e00ff */
[----:B------:R-:W-:Y:S01]  /*10c80*/  LOP3.LUT R13, R13, R0, RZ, 0xfc, !PT ;  /* 0x000000000d0d7212 */ /* 0x000fe200078efcff */
[----:B------:R-:W-:Y:S01]  /*10c90*/  IMAD.U32 R0, R55, 0x10000, RZ ;  /* 0x0001000037007824 */ /* 0x000fe200078e00ff */
[----:B------:R-:W-:Y:S01]  /*10ca0*/  LOP3.LUT R17, R17, R3, RZ, 0xfc, !PT ;  /* 0x0000000311117212 */ /* 0x000fe200078efcff */
[----:B------:R-:W-:Y:S01]  /*10cb0*/  IMAD.U32 R3, R63, 0x10000, RZ ;  /* 0x000100003f037824 */ /* 0x000fe200078e00ff */
[----:B------:R-:W-:Y:S01]  /*10cc0*/  LOP3.LUT R27, R27, R4, RZ, 0xfc, !PT ;  /* 0x000000041b1b7212 */ /* 0x000fe200078efcff */
[----:B------:R-:W-:Y:S01]  /*10cd0*/  IMAD.U32 R4, R81, 0x10000, RZ ;  /* 0x0001000051047824 */ /* 0x000fe200078e00ff */
[----:B------:R-:W-:Y:S01]  /*10ce0*/  LOP3.LUT R28, R28, R0, RZ, 0xfc, !PT ;  /* 0x000000001c1c7212 */ /* 0x000fe200078efcff */
[----:B------:R-:W-:Y:S01]  /*10cf0*/  IMAD.U32 R0, R46, 0x10000, RZ ;  /* 0x000100002e007824 */ /* 0x000fe200078e00ff */
[----:B------:R-:W-:Y:S02]  /*10d00*/  LOP3.LUT R5, R5, 0xffff, R40, 0xf8, !PT ;  /* 0x0000ffff05057812 */ /* 0x000fe400078ef828 */
[----:B------:R-:W-:Y:S01]  /*10d10*/  LOP3.LUT R9, R29, R3, RZ, 0xfc, !PT ;  /* 0x000000031d097212 */ /* 0x000fe200078efcff */
[----:B------:R-:W-:Y:S01]  /*10d20*/  IMAD.U32 R3, R45, 0x10000, RZ ;  /* 0x000100002d037824 */ /* 0x000fe200078e00ff */
[----:B------:R-:W-:Y:S02]  /*10d30*/  LOP3.LUT R39, R5, R0, RZ, 0xfc, !PT ;  /* 0x0000000005277212 */ /* 0x000fe400078efcff */
[----:B------:R-:W-:Y:S02]  /*10d40*/  LEA R0, R38, UR37, 0x1 ;  /* 0x0000002526007c11 */ /* 0x000fe4000f8e08ff */
[----:B------:R-:W-:Y:S02]  /*10d50*/  LOP3.LUT R33, R6, 0xffff, R43, 0xf8, !PT ;  /* 0x0000ffff06217812 */ /* 0x000fe400078ef82b */
[----:B------:R-:W-:Y:S01]  /*10d60*/  LOP3.LUT R31, R31, R4, RZ, 0xfc, !PT ;  /* 0x000000041f1f7212 */ /* 0x000fe200078efcff */
[----:B------:R-:W-:Y:S01]  /*10d70*/  STS.128 [R0+0x23000], R24 ;  /* 0x0230001800007388 */ /* 0x000fe20000000c00 */
[----:B------:R-:W-:Y:S01]  /*10d80*/  LOP3.LUT R6, R2, 0xffff, R41, 0xf8, !PT ;  /* 0x0000ffff02067812 */ /* 0x000fe200078ef829 */
[----:B------:R-:W-:Y:S01]  /*10d90*/  IMAD.U32 R4, R69, 0x10000, RZ ;  /* 0x0001000045047824 */ /* 0x000fe200078e00ff */
[----:B------:R-:W-:Y:S01]  /*10da0*/  LOP3.LUT R7, R7, R3, RZ, 0xfc, !PT ;  /* 0x0000000307077212 */ /* 0x000fe200078efcff */
[----:B------:R-:W-:Y:S01]  /*10db0*/  IMAD.U32 R2, R89, 0x10000, RZ ;  /* 0x0001000059027824 */ /* 0x000fe200078e00ff */
[----:B------:R-:W-:Y:S01]  /*10dc0*/  SEL R3, R78, 0xfffffff0, P2 ;  /* 0xfffffff04e037807 */ /* 0x000fe20001000000 */
[C---:B------:R-:W-:Y:S01]  /*10dd0*/  VIADD R5, R0.reuse, 0x23000 ;  /* 0x0002300000057836 */ /* 0x040fe20000000000 */
[----:B------:R-:W-:Y:S02]  /*10de0*/  LOP3.LUT R15, R15, R4, RZ, 0xfc, !PT ;  /* 0x000000040f0f7212 */ /* 0x000fe400078efcff */
[----:B------:R-:W-:Y:S01]  /*10df0*/  LOP3.LUT R23, R23, R2, RZ, 0xfc, !PT ;  /* 0x0000000217177212 */ /* 0x000fe200078efcff */
[----:B------:R-:W-:Y:S01]  /*10e00*/  IMAD.IADD R4, R0, 0x1, R3 ;  /* 0x0000000100047824 */ /* 0x000fe200078e0203 */
[----:B------:R-:W-:Y:S01]  /*10e10*/  LOP3.LUT R10, R10, 0xffff, R53, 0xf8, !PT ;  /* 0x0000ffff0a0a7812 */ /* 0x000fe200078ef835 */
[----:B------:R-:W-:Y:S01]  /*10e20*/  IMAD.U32 R2, R77, 0x10000, RZ ;  /* 0x000100004d027824 */ /* 0x000fe200078e00ff */
[----:B------:R-:W-:Y:S02]  /*10e30*/  LOP3.LUT P0, RZ, R111, 0x4, RZ, 0xc0, !PT ;  /* 0x000000046fff7812 */ /* 0x000fe4000780c0ff */
[----:B------:R1:W-:Y:S01]  /*10e40*/  STS.128 [R4+0x23000], R20 ;  /* 0x0230001404007388 */ /* 0x0003e20000000c00 */
[----:B------:R-:W-:Y:S02]  /*10e50*/  LOP3.LUT R11, R11, 0xffff, R51, 0xf8, !PT ;  /* 0x0000ffff0b0b7812 */ /* 0x000fe400078ef833 */
[----:B------:R-:W-:Y:S01]  /*10e60*/  LOP3.LUT R19, R19, R2, RZ, 0xfc, !PT ;  /* 0x0000000213137212 */ /* 0x000fe200078efcff */
[----:B------:R-:W-:Y:S05]  /*10e70*/  IMAD.U32 R2, R60, 0x10000, RZ ;  /* 0x000100003c027824 */ /* 0x000fea00078e00ff */
[----:B------:R-:W-:Y:S01]  /*10e80*/  LOP3.LUT R11, R11, R2, RZ, 0xfc, !PT ;  /* 0x000000020b0b7212 */ /* 0x000fe200078efcff */
[----:B------:R-:W-:Y:S05]  /*10e90*/  IMAD.U32 R2, R50, 0x10000, RZ ;  /* 0x0001000032027824 */ /* 0x000fea00078e00ff */
[----:B------:R-:W-:Y:S01]  /*10ea0*/  LOP3.LUT R29, R8, R2, RZ, 0xfc, !PT ;  /* 0x00000002081d7212 */ /* 0x000fe200078efcff */
[----:B------:R-:W-:Y:S02]  /*10eb0*/  VIADD R2, R0, 0x23040 ;  /* 0x0002304000027836 */ /* 0x000fe40000000000 */
[----:B------:R-:W-:Y:S02]  /*10ec0*/  @P0 VIADD R2, R5, 0xffffffc0 ;  /* 0xffffffc005020836 */ /* 0x000fe40000000000 */
[----:B------:R-:W-:Y:S02]  /*10ed0*/  IMAD.MOV.U32 R8, RZ, RZ, R35 ;  /* 0x000000ffff087224 */ /* 0x000fe400078e0023 */
[----:B------:R-:W-:Y:S02]  /*10ee0*/  IMAD.IADD R3, R3, 0x1, R2 ;  /* 0x0000000103037824 */ /* 0x000fe400078e0202 */
[----:B------:R-:W-:Y:S02]  /*10ef0*/  IMAD.MOV.U32 R5, RZ, RZ, R39 ;  /* 0x000000ffff057224 */ /* 0x000fe400078e0027 */
[----:B-1----:R-:W-:Y:S02]  /*10f00*/  IMAD.MOV.U32 R20, RZ, RZ, R36 ;  /* 0x000000ffff147224 */ /* 0x002fe400078e0024 */
[----:B------:R-:W-:Y:S02]  /*10f10*/  IMAD.MOV.U32 R21, RZ, RZ, R30 ;  /* 0x000000ffff157224 */ /* 0x000fe400078e001e */
[----:B------:R-:W-:Y:S02]  /*10f20*/  IMAD.MOV.U32 R22, RZ, RZ, R37 ;  /* 0x000000ffff167224 */ /* 0x000fe400078e0025 */
[----:B------:R-:W-:Y:S05]  /*10f30*/  IMAD.MOV.U32 R23, RZ, RZ, R31 ;  /* 0x000000ffff177224 */ /* 0x000fea00078e001f */
[----:B------:R-:W-:Y:S08]  /*10f40*/  STS.128 [R2], R20 ;  /* 0x0000001402007388 */ /* 0x000ff00000000c00 */
[----:B------:R-:W-:Y:S08]  /*10f50*/  STS.128 [R3], R16 ;  /* 0x0000001003007388 */ /* 0x000ff00000000c00 */
[----:B------:R1:W-:Y:S08]  /*10f60*/  STS.128 [R0+0x27000], R12 ;  /* 0x0270000c00007388 */ /* 0x0003f00000000c00 */
[----:B------:R2:W-:Y:S01]  /*10f70*/  STS.128 [R4+0x27000], R8 ;  /* 0x0270000804007388 */ /* 0x0005e20000000c00 */
[----:B-1----:R-:W-:Y:S05]  /*10f80*/  IMAD.U32 R0, RZ, RZ, UR47 ;  /* 0x0000002fff007e24 */ /* 0x002fea000f8e00ff */
[----:B------:R-:W-:Y:S01]  /*10f90*/  ISETP.NE.AND P0, PT, R0, 0x3, PT ;  /* 0x000000030000780c */ /* 0x000fe20003f05270 */
[----:B--2---:R-:W-:Y:S02]  /*10fa0*/  IMAD.MOV.U32 R8, RZ, RZ, R34 ;  /* 0x000000ffff087224 */ /* 0x004fe400078e0022 */
[----:B------:R-:W-:Y:S02]  /*10fb0*/  IMAD.MOV.U32 R9, RZ, RZ, R28 ;  /* 0x000000ffff097224 */ /* 0x000fe400078e001c */
[----:B------:R-:W-:Y:S02]  /*10fc0*/  IMAD.MOV.U32 R10, RZ, RZ, R33 ;  /* 0x000000ffff0a7224 */ /* 0x000fe400078e0021 */
[----:B------:R-:W-:Y:S02]  /*10fd0*/  IMAD.MOV.U32 R11, RZ, RZ, R29 ;  /* 0x000000ffff0b7224 */ /* 0x000fe400078e001d */
[----:B------:R-:W-:Y:S03]  /*10fe0*/  IMAD.MOV.U32 R4, RZ, RZ, R32 ;  /* 0x000000ffff047224 */ /* 0x000fe600078e0020 */
[----:B------:R1:W-:Y:S08]  /*10ff0*/  STS.128 [R2+0x4000], R8 ;  /* 0x0040000802007388 */ /* 0x0003f00000000c00 */
[----:B------:R1:W-:Y:S01]  /*11000*/  STS.128 [R3+0x4000], R4 ;  /* 0x0040000403007388 */ /* 0x0003e20000000c00 */
[----:B------:R-:W-:Y:S01]  /*11010*/  @!PT LDS RZ, [RZ] ;  /* 0x00000000fffff984 */ /* 0x000fe20000000800 */
[----:B------:R-:W-:Y:S01]  /*11020*/  @!PT LDS RZ, [RZ] ;  /* 0x00000000fffff984 */ /* 0x000fe20000000800 */
[----:B------:R-:W-:Y:S01]  /*11030*/  @!PT LDS RZ, [RZ] ;  /* 0x00000000fffff984 */ /* 0x000fe20000000800 */
[----:B------:R-:W-:Y:S01]  /*11040*/  @!PT LDS RZ, [RZ] ;  /* 0x00000000fffff984 */ /* 0x000fe20000000800 */
[----:B------:R2:W-:Y:S07]  /*11050*/  MEMBAR.ALL.CTA ;  /* 0x0000000000007992 */ /* 0x0005ee0000008000 */
[----:B--2---:R-:W2:Y:S01]  /*11060*/  FENCE.VIEW.ASYNC.S ;  /* 0x00000000000073c6 */ /* 0x004ea20000000000 */
[----:B------:R-:W-:Y:S05]  /*11070*/  @!P0 BRA `(.L_x_221) ;  /* 0x0000000000048947 */ /* 0x000fea0003800000 */
[----:B------:R-:W-:Y:S05]  /*11080*/  BPT.TRAP 0x1 ;  /* 0x000000040000795c */ /* 0x000fea0000300000 */
.L_x_221:
[----:B--2---:R-:W-:Y:S01]  /*11090*/  SYNCS.ARRIVE.TRANS64.A1T0 RZ, [UR37+0x33890], RZ ;  /* 0x033890ffffff79a7 */ /* 0x004fe20008100025 */
[----:B------:R-:W-:Y:S05]  /*110a0*/  @!P0 BRA `(.L_x_222) ;  /* 0x0000000000048947 */ /* 0x000fea0003800000 */
[----:B------:R-:W-:Y:S05]  /*110b0*/  BPT.TRAP 0x1 ;  /* 0x000000040000795c */ /* 0x000fea0000300000 */
.L_x_222:
[----:B------:R-:W2:Y:S01]  /*110c0*/  LDL.LU R0, [R1+0x4] ;  /* 0x0000040001007983 */ /* 0x000ea20000300800 */
[----:B------:R-:W-:Y:S03]  /*110d0*/  UIADD3 UR4, UPT, UPT, UR37, 0x33848, URZ ;  /* 0x0003384825047890 */ /* 0x000fe6000fffe0ff */
[----:B-1----:R-:W3:Y:S01]  /*110e0*/  LDL.LU R9, [R1+0x4c] ;  /* 0x00004c0001097983 */ /* 0x002ee20000300800 */
[----:B------:R-:W-:Y:S03]  /*110f0*/  UPRMT UR4, UR38, 0x654, UR4 ;  /* 0x0000065426047896 */ /* 0x000fe60008000004 */
[----:B------:R-:W4:Y:S04]  /*11100*/  LDL.LU R8, [R1+0x54] ;  /* 0x0000540001087983 */ /* 0x000f280000300800 */
[----:B------:R-:W5:Y:S02]  /*11110*/  LDL.LU R7, [R1+0x50] ;  /* 0x0000500001077983 */ /* 0x000f640000300800 */
[----:B------:R-:W-:Y:S02]  /*11120*/  SYNCS.ARRIVE.TRANS64.RED.A1T0 RZ, [UR4], RZ ;  /* 0x000000ffffff79a7 */ /* 0x000fe40008100404 */
[----:B------:R-:W2:Y:S04]  /*11130*/  LDL.LU R5, [R1+0x48] ;  /* 0x0000480001057983 */ /* 0x000ea80000300800 */
[----:B------:R-:W2:Y:S04]  /*11140*/  LDL.LU R4, [R1+0x5c] ;  /* 0x00005c0001047983 */ /* 0x000ea80000300800 */
[----:B------:R-:W2:Y:S04]  /*11150*/  LDL.LU R3, [R1+0x58] ;  /* 0x0000580001037983 */ /* 0x000ea80000300800 */
[----:B------:R-:W3:Y:S01]  /*11160*/  LDL.LU R2, [R1] ;  /* 0x0000000001027983 */ /* 0x000ee20000300800 */
[----:B------:R-:W1:Y:S01]  /*11170*/  S2R R6, SR_CTAID.X ;  /* 0x0000000000067919 */ /* 0x000e620000002500 */
[----:B---3--:R-:W-:Y:S01]  /*11180*/  VIADD R2, R2, 0x1 ;  /* 0x0000000102027836 */ /* 0x008fe20000000000 */
[----:B------:R-:W-:Y:S02]  /*11190*/  LOP3.LUT R9, R9, 0x1, RZ, 0x3c, !PT ;  /* 0x0000000109097812 */ /* 0x000fe400078e3cff */
[----:B----4-:R-:W-:Y:S02]  /*111a0*/  LOP3.LUT R8, R8, 0x1, RZ, 0x3c, !PT ;  /* 0x0000000108087812 */ /* 0x010fe400078e3cff */
[----:B-----5:R-:W-:Y:S01]  /*111b0*/  LOP3.LUT R7, R7, 0x1, RZ, 0x3c, !PT ;  /* 0x0000000107077812 */ /* 0x020fe200078e3cff */
[----:B------:R3:W-:Y:S01]  /*111c0*/  STL [R1+0x4c], R9 ;  /* 0x00004c0901007387 */ /* 0x0007e20000100800 */
[----:B--2---:R-:W-:Y:S02]  /*111d0*/  LOP3.LUT R5, R5, 0x1, RZ, 0x3c, !PT ;  /* 0x0000000105057812 */ /* 0x004fe400078e3cff */
[----:B------:R-:W-:Y:S01]  /*111e0*/  LOP3.LUT R4, R4, 0x1, RZ, 0x3c, !PT ;  /* 0x0000000104047812 */ /* 0x000fe200078e3cff */
[----:B------:R3:W-:Y:S01]  /*111f0*/  STL [R1+0x54], R8 ;  /* 0x0000540801007387 */ /* 0x0007e20000100800 */
[----:B------:R-:W-:Y:S02]  /*11200*/  LOP3.LUT R3, R3, 0x1, RZ, 0x3c, !PT ;  /* 0x0000000103037812 */ /* 0x000fe400078e3cff */
[----:B------:R-:W-:Y:S01]  /*11210*/  ISETP.NE.AND P2, PT, R2, UR55, PT ;  /* 0x0000003702007c0c */ /* 0x000fe2000bf45270 */
[----:B------:R3:W-:Y:S01]  /*11220*/  STL [R1+0x50], R7 ;  /* 0x0000500701007387 */ /* 0x0007e20000100800 */
[C---:B------:R-:W-:Y:S01]  /*11230*/  ISETP.GT.U32.AND P1, PT, R0.reuse, 0x1, PT ;  /* 0x000000010000780c */ /* 0x040fe20003f24070 */
[----:B------:R-:W-:Y:S02]  /*11240*/  VIADD R0, R0, 0xffffffff ;  /* 0xffffffff00007836 */ /* 0x000fe40000000000 */
[----:B------:R3:W-:Y:S04]  /*11250*/  STL [R1+0x48], R5 ;  /* 0x0000480501007387 */ /* 0x0007e80000100800 */
[----:B------:R3:W-:Y:S04]  /*11260*/  STL [R1+0x4], R0 ;  /* 0x0000040001007387 */ /* 0x0007e80000100800 */
[----:B------:R3:W-:Y:S01]  /*11270*/  STL [R1+0x5c], R4 ;  /* 0x00005c0401007387 */ /* 0x0007e20000100800 */
[----:B-1----:R-:W-:Y:S03]  /*11280*/  @!P2 LOP3.LUT R2, R6, 0x1ffffff, RZ, 0xc0, !PT ;  /* 0x01ffffff0602a812 */ /* 0x002fe600078ec0ff */
[----:B------:R3:W-:Y:S04]  /*11290*/  STL [R1+0x58], R3 ;  /* 0x0000580301007387 */ /* 0x0007e80000100800 */
[----:B------:R3:W-:Y:S01]  /*112a0*/  STL [R1], R2 ;  /* 0x0000000201007387 */ /* 0x0007e20000100800 */
[----:B------:R-:W-:Y:S05]  /*112b0*/  @P1 BRA `(.L_x_223) ;  /* 0xffffff8000341947 */ /* 0x000fea000383ffff */
[----:B---3--:R-:W1:Y:S01]  /*112c0*/  S2R R0, SR_TID.X ;  /* 0x0000000000007919 */ /* 0x008e620000002100 */
[----:B------:R-:W2:Y:S01]  /*112d0*/  S2UR UR5, SR_CTAID.Y ;  /* 0x00000000000579c3 */ /* 0x000ea20000002600 */
[----:B------:R-:W-:Y:S02]  /*112e0*/  SHF.L.U32 R57, R6, 0x7, RZ ;  /* 0x0000000706397819 */ /* 0x000fe400000006ff */
[C---:B------:R-:W-:Y:S02]  /*112f0*/  SHF.L.U32 R7, R111.reuse, 0x10, RZ ;  /* 0x000000106f077819 */ /* 0x040fe400000006ff */
[----:B------:R-:W-:Y:S02]  /*11300*/  LOP3.LUT R16, R111, 0x7f, RZ, 0xc0, !PT ;  /* 0x0000007f6f107812 */ /* 0x000fe400078ec0ff */
[----:B------:R-:W-:Y:S01]  /*11310*/  LOP3.LUT R58, R7, 0x600000, RZ, 0xc0, !PT ;  /* 0x00600000073a7812 */ /* 0x000fe200078ec0ff */
[----:B------:R-:W2:Y:S01]  /*11320*/  LDC.64 R4, c[0x0][0x988] ;  /* 0x00026200ff047b82 */ /* 0x000ea20000000a00 */
[----:B------:R-:W-:-:S04]  /*11330*/  SHF.R.U32.HI R7, RZ, 0x3, R111 ;  /* 0x00000003ff077819 */ /* 0x000fc8000001166f */
[----:B------:R-:W-:-:S03]  /*11340*/  LOP3.LUT R58, R58, 0x10, R7, 0xf8, !PT ;  /* 0x000000103a3a7812 */ /* 0x000fc600078ef807 */
[----:B------:R-:W3:Y:S08]  /*11350*/  LDC.64 R2, c[0x0][0x9a0] ;  /* 0x00026800ff027b82 */ /* 0x000ef00000000a00 */
[----:B------:R-:W4:Y:S01]  /*11360*/  S2UR UR4, SR_CTAID.Z ;  /* 0x00000000000479c3 */ /* 0x000f220000002700 */
[----:B-1----:R-:W-:-:S07]  /*11370*/  SHF.L.U32 R22, R0, 0x10, RZ ;  /* 0x0000001000167819 */ /* 0x002fce00000006ff */
[----:B------:R-:W4:Y:S01]  /*11380*/  LDC R61, c[0x0][0x990] ;  /* 0x00026400ff3d7b82 */ /* 0x000f220000000800 */
[----:B------:R-:W-:Y:S01]  /*11390*/  SHF.R.U32.HI R60, RZ, 0x3, R0 ;  /* 0x00000003ff3c7819 */ /* 0x000fe20000011600 */
[----:B--2---:R-:W-:Y:S02]  /*113a0*/  IMAD R5, R5, UR5, RZ ;  /* 0x0000000505057c24 */ /* 0x004fe4000f8e02ff */
[-C--:B------:R-:W-:Y:S01]  /*113b0*/  IMAD R59, R16, R4.reuse, RZ ;  /* 0x00000004103b7224 */ /* 0x080fe200078e02ff */
[----:B------:R-:W-:Y:S01]  /*113c0*/  LOP3.LUT R22, R22, 0x600010, R60, 0xc8, !PT ;  /* 0x0060001016167812 */ /* 0x000fe200078ec83c */
[----:B------:R-:W-:Y:S02]  /*113d0*/  IMAD R5, R57, R4, R5 ;  /* 0x0000000439057224 */ /* 0x000fe400078e0205 */
[----:B------:R-:W1:Y:S01]  /*113e0*/  LDC R17, c[0x0][0x9a8] ;  /* 0x00026a00ff117b82 */ /* 0x000e620000000800 */
[----:B---3--:R-:W-:Y:S01]  /*113f0*/  IMAD R3, R3, UR5, RZ ;  /* 0x0000000503037c24 */ /* 0x008fe2000f8e02ff */
[----:B------:R-:W-:Y:S01]  /*11400*/  LOP3.LUT R22, R22, 0x160, RZ, 0xfc, !PT ;  /* 0x0000016016167812 */ /* 0x000fe200078efcff */
[----:B------:R-:W-:-:S02]  /*11410*/  IMAD R16, R16, R2, RZ ;  /* 0x0000000210107224 */ /* 0x000fc400078e02ff */
[----:B------:R-:W-:Y:S01]  /*11420*/  IMAD R3, R57, R2, R3 ;  /* 0x0000000239037224 */ /* 0x000fe200078e0203 */
[----:B------:R-:W-:Y:S01]  /*11430*/  IADD3 R0, PT, PT, R22, -0xf0, RZ ;  /* 0xffffff1016007810 */ /* 0x000fe20007ffe0ff */
[----:B----4-:R-:W-:Y:S02]  /*11440*/  IMAD R61, R61, UR4, R5 ;  /* 0x000000043d3d7c24 */ /* 0x010fe4000f8e0205 */
[----:B-1----:R-:W-:Y:S01]  /*11450*/  IMAD R17, R17, UR4, R3 ;  /* 0x0000000411117c24 */ /* 0x002fe2000f8e0203 */
[----:B------:R-:W-:Y:S06]  /*11460*/  @!P0 BRA `(.L_x_224) ;  /* 0x0000000000048947 */ /* 0x000fec0003800000 */
[----:B------:R-:W-:Y:S05]  /*11470*/  BPT.TRAP 0x1 ;  /* 0x000000040000795c */ /* 0x000fea0000300000 */
.L_x_224:
[----:B------:R-:W-:Y:S02]  /*11480*/  SHF.L.U32 R3, RZ, 0x1f, RZ ;  /* 0x0000001fff037819 */ /* 0x000fe400000006ff */
[----:B------:R-:W-:Y:S02]  /*11490*/  SHF.R.U32.HI R2, RZ, 0x5, R111 ;  /* 0x00000005ff027819 */ /* 0x000fe4000001166f */
[----:B------:R-:W1:Y:S01]  /*114a0*/  SYNCS.PHASECHK.TRANS64.TRYWAIT P1, [UR37+0x338a0], R3 ;  /* 0x0338a003ff0075a7 */ /* 0x000e620008021125 */
[----:B------:R-:W-:Y:S02]  /*114b0*/  SHF.R.U32.HI R0, RZ, 0x15, R0 ;  /* 0x00000015ff007819 */ /* 0x000fe40000011600 */
[----:B------:R-:W-:-:S04]  /*114c0*/  LOP3.LUT R67, R2, 0x3, RZ, 0xc0, !PT ;  /* 0x0000000302437812 */ /* 0x000fc800078ec0ff */
[----:B------:R-:W-:Y:S01]  /*114d0*/  ISETP.NE.AND P0, PT, R67, R0, PT ;  /* 0x000000004300720c */ /* 0x000fe20003f05270 */
[----:B-1----:R-:W-:-:S12]  /*114e0*/  @!P1 BRA `(.L_x_225) ;  /* 0x0000003400589947 */ /* 0x002fd80003800000 */
.L_x_322:
[----:B------:R-:W-:Y:S05]  /*114f0*/  @!P0 BRA `(.L_x_226) ;  /* 0x0000000000408947 */ /* 0x000fea0003800000 */
[----:B------:R-:W-:Y:S01]  /*11500*/  MOV R2, 0x0 ;  /* 0x0000000000027802 */ /* 0x000fe20000000f00 */
[----:B------:R-:W2:Y:S01]  /*11510*/  LDCU.64 UR8, c[0x4][0x80] ;  /* 0x01001000ff0877ac */ /* 0x000ea20008000a00 */
[----:B------:R-:W-:Y:S02]  /*11520*/  HFMA2 R12, -RZ, RZ, 0, 5.9604644775390625e-08 ;  /* 0x00000001ff0c7431 */ /* 0x000fe400000001ff */
[----:B------:R-:W-:Y:S01]  /*11530*/  IMAD.MOV.U32 R8, RZ, RZ, 0x192 ;  /* 0x00000192ff087424 */ /* 0x000fe200078e00ff */
[----:B------:R-:W3:Y:S01]  /*11540*/  LDCU.64 UR6, c[0x4][0x88] ;  /* 0x01001100ff0677ac */ /* 0x000ee20008000a00 */
[----:B-1----:R-:W1:Y:S01]  /*11550*/  LDC.64 R2, c[0x4][R2] ;  /* 0x0100000002027b82 */ /* 0x002e620000000a00 */
[----:B------:R-:W-:Y:S01]  /*11560*/  IMAD.MOV.U32 R13, RZ, RZ, RZ ;  /* 0x000000ffff0d7224 */ /* 0x000fe200078e00ff */
[----:B------:R-:W4:Y:S01]  /*11570*/  LDCU.64 UR4, c[0x4][0x8] ;  /* 0x01000100ff0477ac */ /* 0x000f220008000a00 */
[----:B--2---:R-:W-:Y:S01]  /*11580*/  IMAD.U32 R4, RZ, RZ, UR8 ;  /* 0x00000008ff047e24 */ /* 0x004fe2000f8e00ff */
[----:B------:R-:W-:Y:S01]  /*11590*/  MOV R5, UR9 ;  /* 0x0000000900057c02 */ /* 0x000fe20008000f00 */
[----:B---3--:R-:W-:Y:S01]  /*115a0*/  IMAD.U32 R6, RZ, RZ, UR6 ;  /* 0x00000006ff067e24 */ /* 0x008fe2000f8e00ff */
[----:B------:R-:W-:Y:S01]  /*115b0*/  MOV R7, UR7 ;  /* 0x0000000700077c02 */ /* 0x000fe20008000f00 */
[----:B----4-:R-:W-:Y:S01]  /*115c0*/  IMAD.U32 R10, RZ, RZ, UR4 ;  /* 0x00000004ff0a7e24 */ /* 0x010fe2000f8e00ff */
[----:B------:R-:W-:-:S02]  /*115d0*/  MOV R11, UR5 ;  /* 0x00000005000b7c02 */ /* 0x000fc40008000f00 */
[----:B------:R-:W-:-:S07]  /*115e0*/  LEPC R20, `(.L_x_226) ;  /* 0x000000001014794e */ /* 0x000fce0000000000 */
[----:B-1----:R-:W-:Y:S05]  /*115f0*/  CALL.ABS.NOINC R2 ;  /* 0x0000000002007343 */ /* 0x002fea0003c00000 */
.L_x_226:
[C---:B-1----:R-:W-:Y:S01]  /*11600*/  VIADD R0, R22.reuse, 0xffffff30 ;  /* 0xffffff3016007836 */ /* 0x042fe20000000000 */
[----:B------:R-:W-:Y:S05]  /*11610*/  WARPSYNC.ALL ;  /* 0x0000000000007948 */ /* 0x000fea0003800000 */
[----:B------:R-:W-:Y:S02]  /*11620*/  SHF.R.U32.HI R0, RZ, 0x15, R0 ;  /* 0x00000015ff007819 */ /* 0x000fe40000011600 */
[----:B------:R-:W-:Y:S02]  /*11630*/  R2UR UR4, R22 ;  /* 0x00000000160472ca */ /* 0x000fe400000e0000 */
[----:B------:R-:W-:-:S11]  /*11640*/  ISETP.NE.AND P0, PT, R67, R0, PT ;  /* 0x000000004300720c */ /* 0x000fd60003f05270 */
[----:B------:R-:W1:Y:S02]  /*11650*/  LDTM.x16 R40, tmem[UR4+-0xf0] ;  /* 0xffff1004002879ee */ /* 0x000e64000824ff00 */
[----:B-1----:R-:W-:Y:S05]  /*11660*/  @!P0 BRA `(.L_x_227) ;  /* 0x0000000000408947 */ /* 0x002fea0003800000 */
[----:B------:R-:W-:Y:S01]  /*11670*/  MOV R2, 0x0 ;  /* 0x0000000000027802 */ /* 0x000fe20000000f00 */
[----:B------:R-:W1:Y:S01]  /*11680*/  LDCU.64 UR8, c[0x4][0x80] ;  /* 0x01001000ff0877ac */ /* 0x000e620008000a00 */
[----:B------:R-:W-:Y:S02]  /*11690*/  HFMA2 R12, -RZ, RZ, 0, 5.9604644775390625e-08 ;  /* 0x00000001ff0c7431 */ /* 0x000fe400000001ff */
[----:B------:R-:W-:Y:S01]  /*116a0*/  IMAD.MOV.U32 R8, RZ, RZ, 0x192 ;  /* 0x00000192ff087424 */ /* 0x000fe200078e00ff */
[----:B------:R-:W2:Y:S01]  /*116b0*/  LDCU.64 UR6, c[0x4][0x88] ;  /* 0x01001100ff0677ac */ /* 0x000ea20008000a00 */
[----:B------:R-:W3:Y:S01]  /*116c0*/  LDC.64 R2, c[0x4][R2] ;  /* 0x0100000002027b82 */ /* 0x000ee20000000a00 */
[----:B------:R-:W-:Y:S01]  /*116d0*/  IMAD.MOV.U32 R13, RZ, RZ, RZ ;  /* 0x000000ffff0d7224 */ /* 0x000fe200078e00ff */
[----:B------:R-:W4:Y:S01]  /*116e0*/  LDCU.64 UR4, c[0x4][0x8] ;  /* 0x01000100ff0477ac */ /* 0x000f220008000a00 */
[----:B-1----:R-:W-:Y:S01]  /*116f0*/  IMAD.U32 R4, RZ, RZ, UR8 ;  /* 0x00000008ff047e24 */ /* 0x002fe2000f8e00ff */
[----:B------:R-:W-:Y:S01]  /*11700*/  MOV R5, UR9 ;  /* 0x0000000900057c02 */ /* 0x000fe20008000f00 */
[----:B--2---:R-:W-:Y:S01]  /*11710*/  IMAD.U32 R6, RZ, RZ, UR6 ;  /* 0x00000006ff067e24 */ /* 0x004fe2000f8e00ff */
[----:B------:R-:W-:Y:S01]  /*11720*/  MOV R7, UR7 ;  /* 0x0000000700077c02 */ /* 0x000fe20008000f00 */
[----:B----4-:R-:W-:Y:S01]  /*11730*/  IMAD.U32 R10, RZ, RZ, UR4 ;  /* 0x00000004ff0a7e24 */ /* 0x010fe2000f8e00ff */
[----:B------:R-:W-:-:S02]  /*11740*/  MOV R11, UR5 ;  /* 0x00000005000b7c02 */ /* 0x000fc40008000f00 */
[----:B------:R-:W-:-:S07]  /*11750*/  LEPC R20, `(.L_x_227) ;  /* 0x000000001014794e */ /* 0x000fce0000000000 */
[----:B---3--:R-:W-:Y:S05]  /*11760*/  CALL.ABS.NOINC R2 ;  /* 0x0000000002007343 */ /* 0x008fea0003c00000 */
.L_x_227:
[C---:B------:R-:W-:Y:S01]  /*11770*/  VIADD R0, R22.reuse, 0xffffff50 ;  /* 0xffffff5016007836 */ /* 0x040fe20000000000 */
        /* <DEDUP_REMOVED lines=22> */
.L_x_228:
[----:B------:R-:W-:Y:S05]  /*118e0*/  WARPSYNC.ALL ;  /* 0x0000000000007948 */ /* 0x000fea0003800000 */
[----:B------:R-:W-:Y:S01]  /*118f0*/  LOP3.LUT R60, R60, 0x10, RZ, 0xc0, !PT ;  /* 0x000000103c3c7812 */ /* 0x000fe200078ec0ff */
[----:B------:R-:W1:Y:S01]  /*11900*/  LDCU UR8, c[0x0][0x38c] ;  /* 0x00007180ff0877ac */ /* 0x000e620008000800 */
[----:B------:R-:W-:-:S03]  /*11910*/  LOP3.LUT R57, R57, 0x7f, R111, 0xf8, !PT ;  /* 0x0000007f39397812 */ /* 0x000fc600078ef86f */
[----:B------:R-:W-:Y:S01]  /*11920*/  VIADD R63, R60, 0x8 ;  /* 0x000000083c3f7836 */ /* 0x000fe20000000000 */
[----:B------:R-:W-:Y:S01]  /*11930*/  R2UR UR4, R22 ;  /* 0x00000000160472ca */ /* 0x000fe200000e0000 */
[----:B------:R-:W2:Y:S01]  /*11940*/  LDCU UR5, c[0x0][0x384] ;  /* 0x00007080ff0577ac */ /* 0x000ea20008000800 */
[----:B------:R-:W-:Y:S01]  /*11950*/  IADD3 R0, P1, P0, R17, R16, R60 ;  /* 0x0000001011007210 */ /* 0x000fe2000783e03c */
[C---:B------:R-:W-:Y:S01]  /*11960*/  VIADD R62, R60.reuse, 0x20 ;  /* 0x000000203c3e7836 */ /* 0x040fe20000000000 */
[----:B------:R-:W-:Y:S01]  /*11970*/  SHF.R.S32.HI R2, RZ, 0x1f, R16 ;  /* 0x0000001fff027819 */ /* 0x000fe20000011410 */
[----:B------:R-:W3:Y:S01]  /*11980*/  LDCU.64 UR6, c[0x0][0x998] ;  /* 0x00013300ff0677ac */ /* 0x000ee20008000a00 */
[C---:B------:R-:W-:Y:S01]  /*11990*/  VIADD R66, R60.reuse, 0x28 ;  /* 0x000000283c427836 */ /* 0x040fe20000000000 */
[----:B------:R-:W4:Y:S01]  /*119a0*/  S2UR UR36, SR_CgaCtaId ;  /* 0x00000000002479c3 */ /* 0x000f220000008800 */
[C---:B------:R-:W-:Y:S01]  /*119b0*/  VIADD R65, R60.reuse, 0x40 ;  /* 0x000000403c417836 */ /* 0x040fe20000000000 */
[----:B------:R-:W-:Y:S01]  /*119c0*/  IADD3.X R2, PT, PT, RZ, R2, RZ, P1, P0 ;  /* 0x00000002ff027210 */ /* 0x000fe20000fe04ff */
[C---:B------:R-:W-:Y:S01]  /*119d0*/  VIADD R64, R60.reuse, 0x48 ;  /* 0x000000483c407836 */ /* 0x040fe20000000000 */
[----:B------:R-:W-:Y:S01]  /*119e0*/  UISETP.NE.AND UP0, UPT, UR47, 0x3, UPT ;  /* 0x000000032f00788c */ /* 0x000fe2000bf05270 */
[----:B------:R-:W-:Y:S01]  /*119f0*/  BSSY.RECONVERGENT B0, `(.L_x_229) ;  /* 0x000002c000007945 */ /* 0x000fe20003800200 */
[----:B------:R-:W4:Y:S01]  /*11a00*/  LDTM.x16 R4, tmem[UR4+-0xb0] ;  /* 0xffff5004000479ee */ /* 0x000f22000824ff00 */
[----:B-1----:R-:W-:-:S02]  /*11a10*/  ISETP.GE.AND P6, PT, R60, UR8, PT ;  /* 0x000000083c007c0c */ /* 0x002fc4000bfc6270 */
[----:B------:R-:W-:Y:S02]  /*11a20*/  ISETP.GE.AND P5, PT, R63, UR8, PT ;  /* 0x000000083f007c0c */ /* 0x000fe4000bfa6270 */
[----:B--2---:R-:W-:Y:S02]  /*11a30*/  ISETP.GE.U32.OR P6, PT, R57, UR5, P6 ;  /* 0x0000000539007c0c */ /* 0x004fe4000b7c6470 */
[----:B------:R-:W-:Y:S02]  /*11a40*/  ISETP.GE.AND P4, PT, R62, UR8, PT ;  /* 0x000000083e007c0c */ /* 0x000fe4000bf86270 */
[----:B---3--:R-:W-:Y:S02]  /*11a50*/  LEA R20, P0, R0, UR6, 0x1 ;  /* 0x0000000600147c11 */ /* 0x008fe4000f8008ff */
[----:B------:R-:W-:Y:S02]  /*11a60*/  ISETP.GE.AND P3, PT, R66, UR8, PT ;  /* 0x0000000842007c0c */ /* 0x000fe4000bf66270 */
[----:B------:R-:W-:-:S02]  /*11a70*/  ISETP.GE.AND P2, PT, R65, UR8, PT ;  /* 0x0000000841007c0c */ /* 0x000fc4000bf46270 */
[----:B------:R-:W-:Y:S02]  /*11a80*/  ISETP.GE.AND P1, PT, R64, UR8, PT ;  /* 0x0000000840007c0c */ /* 0x000fe4000bf26270 */
[----:B------:R-:W-:Y:S02]  /*11a90*/  LEA.HI.X R21, R0, UR7, R2, 0x1, P0 ;  /* 0x0000000700157c11 */ /* 0x000fe400080f0c02 */
[C---:B------:R-:W-:Y:S02]  /*11aa0*/  ISETP.GE.U32.OR P5, PT, R57.reuse, UR5, P5 ;  /* 0x0000000539007c0c */ /* 0x040fe4000afa6470 */
[C---:B------:R-:W-:Y:S02]  /*11ab0*/  ISETP.GE.U32.OR P4, PT, R57.reuse, UR5, P4 ;  /* 0x0000000539007c0c */ /* 0x040fe4000a786470 */
[C---:B------:R-:W-:Y:S02]  /*11ac0*/  ISETP.GE.U32.OR P3, PT, R57.reuse, UR5, P3 ;  /* 0x0000000539007c0c */ /* 0x040fe40009f66470 */
[----:B------:R-:W-:-:S02]  /*11ad0*/  ISETP.GE.U32.OR P2, PT, R57, UR5, P2 ;  /* 0x0000000539007c0c */ /* 0x000fc40009746470 */
[----:B------:R-:W-:Y:S01]  /*11ae0*/  ISETP.GE.U32.OR P1, PT, R57, UR5, P1 ;  /* 0x0000000539007c0c */ /* 0x000fe20008f26470 */
[----:B----4-:R-:W-:-:S12]  /*11af0*/  @P6 BRA `(.L_x_230) ;  /* 0x00000000006c6947 */ /* 0x010fd80003800000 */
[----:B------:R-:W-:Y:S02]  /*11b00*/  F2FP.F16.F32.PACK_AB R41, R41, R40 ;  /* 0x000000282929723e */ /* 0x000fe400000000ff */
[----:B------:R-:W-:Y:S02]  /*11b10*/  F2FP.F16.F32.PACK_AB R42, R43, R42 ;  /* 0x0000002a2b2a723e */ /* 0x000fe400000000ff */
[----:B------:R-:W-:Y:S02]  /*11b20*/  PRMT R40, R41, 0x7632, R40 ;  /* 0x0000763229287816 */ /* 0x000fe40000000028 */
[----:B------:R-:W-:Y:S02]  /*11b30*/  F2FP.F16.F32.PACK_AB R0, R47, R46 ;  /* 0x0000002e2f00723e */ /* 0x000fe400000000ff */
[----:B------:R-:W-:Y:S02]  /*11b40*/  LOP3.LUT R40, R40, 0xffff, RZ, 0xc0, !PT ;  /* 0x0000ffff28287812 */ /* 0x000fe400078ec0ff */
[----:B------:R-:W-:-:S02]  /*11b50*/  PRMT R46, R42, 0x7610, R46 ;  /* 0x000076102a2e7816 */ /* 0x000fc4000000002e */
[----:B------:R-:W-:Y:S02]  /*11b60*/  F2FP.F16.F32.PACK_AB R44, R45, R44 ;  /* 0x0000002c2d2c723e */ /* 0x000fe400000000ff */
[----:B------:R-:W-:Y:S01]  /*11b70*/  PRMT R56, R41, 0x7610, R56 ;  /* 0x0000761029387816 */ /* 0x000fe20000000038 */
[----:B------:R-:W-:Y:S01]  /*11b80*/  IMAD.WIDE.U32 R40, R40, 0x10000, RZ ;  /* 0x0001000028287825 */ /* 0x000fe200078e00ff */
[----:B------:R-:W-:Y:S02]  /*11b90*/  PRMT R42, R42, 0x7632, R42 ;  /* 0x000076322a2a7816 */ /* 0x000fe4000000002a */
[----:B------:R-:W-:Y:S02]  /*11ba0*/  PRMT R23, R0, 0x7632, R23 ;  /* 0x0000763200177816 */ /* 0x000fe40000000017 */
[C---:B------:R-:W-:Y:S02]  /*11bb0*/  PRMT R2, R44.reuse, 0x7632, R2 ;  /* 0x000076322c027816 */ /* 0x040fe40000000002 */
[----:B------:R-:W-:Y:S01]  /*11bc0*/  PRMT R45, R44, 0x7610, R45 ;  /* 0x000076102c2d7816 */ /* 0x000fe2000000002d */
[----:B------:R-:W-:Y:S01]  /*11bd0*/  IMAD.U32 R44, R42, 0x10000, RZ ;  /* 0x000100002a2c7824 */ /* 0x000fe200078e00ff */
[----:B------:R-:W-:Y:S01]  /*11be0*/  LOP3.LUT R2, R2, 0xffff, RZ, 0xc0, !PT ;  /* 0x0000ffff02027812 */ /* 0x000fe200078ec0ff */
[----:B------:R-:W-:Y:S01]  /*11bf0*/  IMAD.U32 R43, R23, 0x10000, RZ ;  /* 0x00010000172b7824 */ /* 0x000fe200078e00ff */
[----:B------:R-:W-:-:S02]  /*11c00*/  LOP3.LUT R23, R41, 0xffff, R46, 0xf8, !PT ;  /* 0x0000ffff29177812 */ /* 0x000fc400078ef82e */
[----:B------:R-:W-:Y:S01]  /*11c10*/  LOP3.LUT R41, R40, 0xffff, R56, 0xf8, !PT ;  /* 0x0000ffff28297812 */ /* 0x000fe200078ef838 */
[----:B------:R-:W-:Y:S01]  /*11c20*/  IMAD.WIDE.U32 R2, R2, 0x10000, RZ ;  /* 0x0001000002027825 */ /* 0x000fe200078e00ff */
[----:B------:R-:W-:-:S04]  /*11c30*/  LOP3.LUT R40, R23, R44, RZ, 0xfc, !PT ;  /* 0x0000002c17287212 */ /* 0x000fc800078efcff */
[-C--:B------:R-:W-:Y:S02]  /*11c40*/  LOP3.LUT R41, R41, R40.reuse, RZ, 0x3c, !PT ;  /* 0x0000002829297212 */ /* 0x080fe400078e3cff */
[----:B------:R-:W-:Y:S02]  /*11c50*/  LOP3.LUT R0, R3, 0xffff, R0, 0xf8, !PT ;  /* 0x0000ffff03007812 */ /* 0x000fe400078ef800 */
[C---:B------:R-:W-:Y:S02]  /*11c60*/  LOP3.LUT R40, R41.reuse, R40, RZ, 0x3c, !PT ;  /* 0x0000002829287212 */ /* 0x040fe400078e3cff */
[----:B------:R-:W-:Y:S02]  /*11c70*/  LOP3.LUT R42, R2, 0xffff, R45, 0xf8, !PT ;  /* 0x0000ffff022a7812 */ /* 0x000fe400078ef82d */
[----:B------:R-:W-:Y:S02]  /*11c80*/  LOP3.LUT R43, R0, R43, RZ, 0xfc, !PT ;  /* 0x0000002b002b7212 */ /* 0x000fe400078efcff */
[----:B------:R-:W-:-:S05]  /*11c90*/  LOP3.LUT R41, R41, R40, RZ, 0x3c, !PT ;  /* 0x0000002829297212 */ /* 0x000fca00078e3cff */
[----:B------:R1:W-:Y:S02]  /*11ca0*/  STG.E.128 desc[UR62][R20.64], R40 ;  /* 0x0000002814007986 */ /* 0x0003e4000c101d3e */
.L_x_230:
[----:B------:R-:W-:Y:S05]  /*11cb0*/  BSYNC.RECONVERGENT B0 ;  /* 0x0000000000007941 */ /* 0x000fea0003800200 */
.L_x_229:
[----:B------:R-:W-:Y:S04]  /*11cc0*/  BSSY.RECONVERGENT B0, `(.L_x_231) ;  /* 0x000001d000007945 */ /* 0x000fe80003800200 */
[----:B------:R-:W-:Y:S05]  /*11cd0*/  @P5 BRA `(.L_x_232) ;  /* 0x00000000006c5947 */ /* 0x000fea0003800000 */
[----:B------:R-:W-:Y:S02]  /*11ce0*/  F2FP.F16.F32.PACK_AB R48, R49, R48 ;  /* 0x000000303130723e */ /* 0x000fe400000000ff */
[----:B------:R-:W-:Y:S02]  /*11cf0*/  F2FP.F16.F32.PACK_AB R50, R51, R50 ;  /* 0x000000323332723e */ /* 0x000fe400000000ff */
[----:B------:R-:W-:Y:S02]  /*11d00*/  PRMT R0, R48, 0x7632, R0 ;  /* 0x0000763230007816 */ /* 0x000fe40000000000 */
[----:B------:R-:W-:Y:S02]  /*11d10*/  F2FP.F16.F32.PACK_AB R54, R55, R54 ;  /* 0x000000363736723e */ /* 0x000fe400000000ff */
[----:B------:R-:W-:Y:S02]  /*11d20*/  LOP3.LUT R0, R0, 0xffff, RZ, 0xc0, !PT ;  /* 0x0000ffff00007812 */ /* 0x000fe400078ec0ff */
[----:B------:R-:W-:-:S02]  /*11d30*/  PRMT R44, R50, 0x7610, R44 ;  /* 0x00007610322c7816 */ /* 0x000fc4000000002c */
[----:B------:R-:W-:Y:S01]  /*11d40*/  F2FP.F16.F32.PACK_AB R52, R53, R52 ;  /* 0x000000343534723e */ /* 0x000fe200000000ff */
[----:B-1----:R-:W-:Y:S01]  /*11d50*/  IMAD.WIDE.U32 R40, R0, 0x10000, RZ ;  /* 0x0001000000287825 */ /* 0x002fe200078e00ff */
[----:B------:R-:W-:Y:S02]  /*11d60*/  PRMT R50, R50, 0x7632, R50 ;  /* 0x0000763232327816 */ /* 0x000fe40000000032 */
[----:B------:R-:W-:Y:S02]  /*11d70*/  PRMT R23, R54, 0x7632, R23 ;  /* 0x0000763236177816 */ /* 0x000fe40000000017 */
[----:B------:R-:W-:Y:S01]  /*11d80*/  PRMT R2, R52, 0x7632, R2 ;  /* 0x0000763234027816 */ /* 0x000fe20000000002 */
[----:B------:R-:W-:Y:S01]  /*11d90*/  IMAD.U32 R50, R50, 0x10000, RZ ;  /* 0x0001000032327824 */ /* 0x000fe200078e00ff */
[----:B------:R-:W-:Y:S01]  /*11da0*/  PRMT R0, R54, 0x7610, R0 ;  /* 0x0000761036007816 */ /* 0x000fe20000000000 */
[----:B------:R-:W-:Y:S01]  /*11db0*/  IMAD.U32 R43, R23, 0x10000, RZ ;  /* 0x00010000172b7824 */ /* 0x000fe200078e00ff */
[----:B------:R-:W-:-:S02]  /*11dc0*/  LOP3.LUT R23, R41, 0xffff, R44, 0xf8, !PT ;  /* 0x0000ffff29177812 */ /* 0x000fc400078ef82c */
[----:B------:R-:W-:Y:S02]  /*11dd0*/  LOP3.LUT R2, R2, 0xffff, RZ, 0xc0, !PT ;  /* 0x0000ffff02027812 */ /* 0x000fe400078ec0ff */
[----:B------:R-:W-:Y:S02]  /*11de0*/  LOP3.LUT R41, R40, 0xffff, R48, 0xf8, !PT ;  /* 0x0000ffff28297812 */ /* 0x000fe400078ef830 */
[----:B------:R-:W-:Y:S01]  /*11df0*/  LOP3.LUT R40, R23, R50, RZ, 0xfc, !PT ;  /* 0x0000003217287212 */ /* 0x000fe200078efcff */
[----:B------:R-:W-:Y:S01]  /*11e00*/  IMAD.WIDE.U32 R2, R2, 0x10000, RZ ;  /* 0x0001000002027825 */ /* 0x000fe200078e00ff */
[----:B------:R-:W-:Y:S02]  /*11e10*/  PRMT R42, R52, 0x7610, R42 ;  /* 0x00007610342a7816 */ /* 0x000fe4000000002a */
[----:B------:R-:W-:Y:S02]  /*11e20*/  LOP3.LUT R41, R41, R40, RZ, 0x3c, !PT ;  /* 0x0000002829297212 */ /* 0x000fe400078e3cff */
[----:B------:R-:W-:-:S02]  /*11e30*/  LOP3.LUT R0, R3, 0xffff, R0, 0xf8, !PT ;  /* 0x0000ffff03007812 */ /* 0x000fc400078ef800 */
[C---:B------:R-:W-:Y:S02]  /*11e40*/  LOP3.LUT R40, R41.reuse, R40, RZ, 0x3c, !PT ;  /* 0x0000002829287212 */ /* 0x040fe400078e3cff */
[----:B------:R-:W-:Y:S02]  /*11e50*/  LOP3.LUT R42, R2, 0xffff, R42, 0xf8, !PT ;  /* 0x0000ffff022a7812 */ /* 0x000fe400078ef82a */
[----:B------:R-:W-:Y:S02]  /*11e60*/  LOP3.LUT R43, R0, R43, RZ, 0xfc, !PT ;  /* 0x0000002b002b7212 */ /* 0x000fe400078efcff */
[----:B------:R-:W-:-:S05]  /*11e70*/  LOP3.LUT R41, R41, R40, RZ, 0x3c, !PT ;  /* 0x0000002829297212 */ /* 0x000fca00078e3cff */
[----:B------:R2:W-:Y:S02]  /*11e80*/  STG.E.128 desc[UR62][R20.64+0x10], R40 ;  /* 0x0000102814007986 */ /* 0x0005e4000c101d3e */
.L_x_232:
[----:B------:R-:W-:Y:S05]  /*11e90*/  BSYNC.RECONVERGENT B0 ;  /* 0x0000000000007941 */ /* 0x000fea0003800200 */
.L_x_231:
        /* <DEDUP_REMOVED lines=8> */
[----:B------:R-:W-:Y:S02]  /*11f20*/  F2FP.F16.F32.PACK_AB R28, R29, R28 ;  /* 0x0000001c1d1c723e */ /* 0x000fe400000000ff */
[----:B-12---:R-:W-:Y:S01]  /*11f30*/  PRMT R40, R25, 0x7610, R40 ;  /* 0x0000761019287816 */ /* 0x006fe20000000028 */
        /* <DEDUP_REMOVED lines=19> */
.L_x_234:
[----:B------:R-:W-:Y:S05]  /*12070*/  BSYNC.RECONVERGENT B0 ;  /* 0x0000000000007941 */ /* 0x000fea0003800200 */
.L_x_233:
        /* <DEDUP_REMOVED lines=9> */
[----:B---3--:R-:W-:Y:S01]  /*12110*/  IMAD.WIDE.U32 R24, R0, 0x10000, RZ ;  /* 0x0001000000187825 */ /* 0x008fe200078e00ff */
        /* <DEDUP_REMOVED lines=19> */
.L_x_236:
[----:B------:R-:W-:Y:S05]  /*12250*/  BSYNC.RECONVERGENT B0 ;  /* 0x0000000000007941 */ /* 0x000fea0003800200 */
.L_x_235:
        /* <DEDUP_REMOVED lines=21> */
[----:B------:R-:W-:-:S03]  /*123b0*/  IMAD.WIDE.U32 R2, R2, 0x10000, RZ ;  /* 0x0001000002027825 */ /* 0x000fc600078e00ff */
[-C--:B------:R-:W-:Y:S02]  /*123c0*/  LOP3.LUT R5, R5, R4.reuse, RZ, 0x3c, !PT ;  /* 0x0000000405057212 */ /* 0x080fe400078e3cff */
[----:B------:R-:W-:Y:S02]  /*123d0*/  LOP3.LUT R0, R3, 0xffff, R0, 0xf8, !PT ;  /* 0x0000ffff03007812 */ /* 0x000fe400078ef800 */
[C---:B------:R-:W-:Y:S02]  /*123e0*/  LOP3.LUT R4, R5.reuse, R4, RZ, 0x3c, !PT ;  /* 0x0000000405047212 */ /* 0x040fe400078e3cff */
[----:B------:R-:W-:Y:S02]  /*123f0*/  LOP3.LUT R6, R2, 0xffff, R10, 0xf8, !PT ;  /* 0x0000ffff02067812 */ /* 0x000fe400078ef80a */
[----:B------:R-:W-:Y:S02]  /*12400*/  LOP3.LUT R7, R0, R8, RZ, 0xfc, !PT ;  /* 0x0000000800077212 */ /* 0x000fe400078efcff */
[----:B------:R-:W-:-:S05]  /*12410*/  LOP3.LUT R5, R5, R4, RZ, 0x3c, !PT ;  /* 0x0000000405057212 */ /* 0x000fca00078e3cff */
[----:B------:R1:W-:Y:S02]  /*12420*/  STG.E.128 desc[UR62][R20.64+0x80], R4 ;  /* 0x0000800414007986 */ /* 0x0003e4000c101d3e */
.L_x_238:
[----:B------:R-:W-:Y:S05]  /*12430*/  BSYNC.RECONVERGENT B0 ;  /* 0x0000000000007941 */ /* 0x000fea0003800200 */
.L_x_237:
[----:B------:R-:W-:Y:S04]  /*12440*/  BSSY.RECONVERGENT B0, `(.L_x_239) ;  /* 0x000001c000007945 */ /* 0x000fe80003800200 */
[----:B------:R-:W-:Y:S05]  /*12450*/  @P1 BRA `(.L_x_240) ;  /* 0x0000000000681947 */ /* 0x000fea0003800000 */
[----:B------:R-:W-:Y:S02]  /*12460*/  F2FP.F16.F32.PACK_AB R12, R13, R12 ;  /* 0x0000000c0d0c723e */ /* 0x000fe400000000ff */
[----:B------:R-:W-:Y:S02]  /*12470*/  F2FP.F16.F32.PACK_AB R14, R15, R14 ;  /* 0x0000000e0f0e723e */ /* 0x000fe400000000ff */
[----:B------:R-:W-:Y:S02]  /*12480*/  PRMT R0, R12, 0x7632, R0 ;  /* 0x000076320c007816 */ /* 0x000fe40000000000 */
[----:B-1----:R-:W-:Y:S02]  /*12490*/  PRMT R7, R14, 0x7610, R7 ;  /* 0x000076100e077816 */ /* 0x002fe40000000007 */
[----:B------:R-:W-:Y:S02]  /*124a0*/  LOP3.LUT R0, R0, 0xffff, RZ, 0xc0, !PT ;  /* 0x0000ffff00007812 */ /* 0x000fe400078ec0ff */
[----:B------:R-:W-:-:S02]  /*124b0*/  F2FP.F16.F32.PACK_AB R16, R17, R16 ;  /* 0x000000101110723e */ /* 0x000fc400000000ff */
[----:B------:R-:W-:Y:S01]  /*124c0*/  PRMT R14, R14, 0x7632, R14 ;  /* 0x000076320e0e7816 */ /* 0x000fe2000000000e */
[----:B------:R-:W-:Y:S01]  /*124d0*/  IMAD.WIDE.U32 R4, R0, 0x10000, RZ ;  /* 0x0001000000047825 */ /* 0x000fe200078e00ff */
[----:B------:R-:W-:Y:S02]  /*124e0*/  PRMT R2, R16, 0x7632, R2 ;  /* 0x0000763210027816 */ /* 0x000fe40000000002 */
[----:B------:R-:W-:Y:S01]  /*124f0*/  F2FP.F16.F32.PACK_AB R18, R19, R18 ;  /* 0x000000121312723e */ /* 0x000fe200000000ff */
[----:B------:R-:W-:Y:S01]  /*12500*/  IMAD.U32 R14, R14, 0x10000, RZ ;  /* 0x000100000e0e7824 */ /* 0x000fe200078e00ff */
[----:B------:R-:W-:Y:S02]  /*12510*/  LOP3.LUT R7, R5, 0xffff, R7, 0xf8, !PT ;  /* 0x0000ffff05077812 */ /* 0x000fe400078ef807 */
[----:B------:R-:W-:Y:S02]  /*12520*/  LOP3.LUT R2, R2, 0xffff, RZ, 0xc0, !PT ;  /* 0x0000ffff02027812 */ /* 0x000fe400078ec0ff */
[----:B------:R-:W-:-:S02]  /*12530*/  LOP3.LUT R5, R4, 0xffff, R12, 0xf8, !PT ;  /* 0x0000ffff04057812 */ /* 0x000fc400078ef80c */
[----:B------:R-:W-:Y:S01]  /*12540*/  LOP3.LUT R4, R7, R14, RZ, 0xfc, !PT ;  /* 0x0000000e07047212 */ /* 0x000fe200078efcff */
[----:B------:R-:W-:Y:S01]  /*12550*/  IMAD.WIDE.U32 R2, R2, 0x10000, RZ ;  /* 0x0001000002027825 */ /* 0x000fe200078e00ff */
[C---:B------:R-:W-:Y:S02]  /*12560*/  PRMT R6, R18.reuse, 0x7632, R6 ;  /* 0x0000763212067816 */ /* 0x040fe40000000006 */
[----:B------:R-:W-:Y:S02]  /*12570*/  PRMT R0, R18, 0x7610, R0 ;  /* 0x0000761012007816 */ /* 0x000fe40000000000 */
[-C--:B------:R-:W-:Y:S01]  /*12580*/  LOP3.LUT R5, R5, R4.reuse, RZ, 0x3c, !PT ;  /* 0x0000000405057212 */ /* 0x080fe200078e3cff */
[----:B------:R-:W-:Y:S01]  /*12590*/  IMAD.U32 R8, R6, 0x10000, RZ ;  /* 0x0001000006087824 */ /* 0x000fe200078e00ff */
[----:B------:R-:W-:Y:S02]  /*125a0*/  LOP3.LUT R0, R3, 0xffff, R0, 0xf8, !PT ;  /* 0x0000ffff03007812 */ /* 0x000fe400078ef800 */
[----:B------:R-:W-:-:S02]  /*125b0*/  LOP3.LUT R4, R5, R4, RZ, 0x3c, !PT ;  /* 0x0000000405047212 */ /* 0x000fc400078e3cff */
[----:B------:R-:W-:Y:S02]  /*125c0*/  LOP3.LUT R6, R2, 0xffff, R16, 0xf8, !PT ;  /* 0x0000ffff02067812 */ /* 0x000fe400078ef810 */
[----:B------:R-:W-:Y:S02]  /*125d0*/  LOP3.LUT R7, R0, R8, RZ, 0xfc, !PT ;  /* 0x0000000800077212 */ /* 0x000fe400078efcff */
[----:B------:R-:W-:-:S05]  /*125e0*/  LOP3.LUT R5, R5, R4, RZ, 0x3c, !PT ;  /* 0x0000000405057212 */ /* 0x000fca00078e3cff */
[----:B------:R1:W-:Y:S02]  /*125f0*/  STG.E.128 desc[UR62][R20.64+0x90], R4 ;  /* 0x0000900414007986 */ /* 0x0003e4000c101d3e */
.L_x_240:
[----:B------:R-:W-:Y:S05]  /*12600*/  BSYNC.RECONVERGENT B0 ;  /* 0x0000000000007941 */ /* 0x000fea0003800200 */
.L_x_239:
[----:B------:R-:W-:Y:S01]  /*12610*/  NOP ;  /* 0x0000000000007918 */ /* 0x000fe20000000000 */
[----:B------:R-:W-:Y:S05]  /*12620*/  BRA.U !UP0, `(.L_x_241) ;  /* 0x0000000108087547 */ /* 0x000fea000b800000 */
[----:B------:R-:W-:Y:S05]  /*12630*/  BPT.TRAP 0x1 ;  /* 0x000000040000795c */ /* 0x000fea0000300000 */
[----:B------:R-:W-:Y:S05]  /*12640*/  BPT.TRAP 0x1 ;  /* 0x000000040000795c */ /* 0x000fea0000300000 */
.L_x_241:
[----:B------:R-:W-:-:S04]  /*12650*/  UIADD3 UR4, UPT, UPT, UR37, 0x338b0, URZ ;  /* 0x000338b025047890 */ /* 0x000fc8000fffe0ff */
[----:B------:R-:W-:-:S09]  /*12660*/  UPRMT UR4, UR36, 0x654, UR4 ;  /* 0x0000065424047896 */ /* 0x000fd20008000004 */
[----:B------:R-:W-:Y:S01]  /*12670*/  SYNCS.ARRIVE.TRANS64.RED.A1T0 RZ, [UR4], RZ ;  /* 0x000000ffffff79a7 */ /* 0x000fe20008100404 */
[----:B------:R-:W-:Y:S05]  /*12680*/  BRA.U !UP0, `(.L_x_242) ;  /* 0x0000000108047547 */ /* 0x000fea000b800000 */
[----:B------:R-:W-:Y:S05]  /*12690*/  BPT.TRAP 0x1 ;  /* 0x000000040000795c */ /* 0x000fea0000300000 */
.L_x_242:
[----:B------:R-:W-:Y:S02]  /*126a0*/  SHF.L.U32 R2, RZ, 0x1f, RZ ;  /* 0x0000001fff027819 */ /* 0x000fe400000006ff */
[----:B------:R-:W-:Y:S02]  /*126b0*/  SHF.R.U32.HI R0, RZ, 0x15, R58 ;  /* 0x00000015ff007819 */ /* 0x000fe4000001163a */
[----:B------:R-:W5:Y:S02]  /*126c0*/  SYNCS.PHASECHK.TRANS64.TRYWAIT P1, [UR37+0x338a8], R2 ;  /* 0x0338a802ff0075a7 */ /* 0x000f640008021125 */
[----:B------:R-:W-:Y:S01]  /*126d0*/  ISETP.NE.AND P0, PT, R67, R0, PT ;  /* 0x000000004300720c */ /* 0x000fe20003f05270 */
[----:B-----5:R-:W-:-:S12]  /*126e0*/  @!P1 BRA `(.L_x_243) ;  /* 0x0000002000f09947 */ /* 0x020fd80003800000 */
.L_x_324:
[----:B------:R-:W-:Y:S05]  /*126f0*/  @!P0 BRA `(.L_x_244) ;  /* 0x0000000000408947 */ /* 0x000fea0003800000 */
[----:B------:R-:W-:Y:S01]  /*12700*/  MOV R2, 0x0 ;  /* 0x0000000000027802 */ /* 0x000fe20000000f00 */
[----:B------:R-:W1:Y:S01]  /*12710*/  LDCU.64 UR8, c[0x4][0x80] ;  /* 0x01001000ff0877ac */ /* 0x000e620008000a00 */
[----:B------:R-:W-:Y:S02]  /*12720*/  HFMA2 R12, -RZ, RZ, 0, 5.9604644775390625e-08 ;  /* 0x00000001ff0c7431 */ /* 0x000fe400000001ff */
[----:B------:R-:W-:Y:S01]  /*12730*/  IMAD.MOV.U32 R8, RZ, RZ, 0x192 ;  /* 0x00000192ff087424 */ /* 0x000fe200078e00ff */
[----:B------:R-:W5:Y:S01]  /*12740*/  LDCU.64 UR6, c[0x4][0x88] ;  /* 0x01001100ff0677ac */ /* 0x000f620008000a00 */
[----:B------:R-:W2:Y:S01]  /*12750*/  LDC.64 R2, c[0x4][R2] ;  /* 0x0100000002027b82 */ /* 0x000ea20000000a00 */
[----:B------:R-:W-:Y:S01]  /*12760*/  IMAD.MOV.U32 R13, RZ, RZ, RZ ;  /* 0x000000ffff0d7224 */ /* 0x000fe200078e00ff */
[----:B------:R-:W3:Y:S01]  /*12770*/  LDCU.64 UR4, c[0x4][0x8] ;  /* 0x01000100ff0477ac */ /* 0x000ee20008000a00 */
[----:B-1----:R-:W-:Y:S01]  /*12780*/  IMAD.U32 R4, RZ, RZ, UR8 ;  /* 0x00000008ff047e24 */ /* 0x002fe2000f8e00ff */
[----:B------:R-:W-:Y:S01]  /*12790*/  MOV R5, UR9 ;  /* 0x0000000900057c02 */ /* 0x000fe20008000f00 */
[----:B-----5:R-:W-:Y:S01]  /*127a0*/  IMAD.U32 R6, RZ, RZ, UR6 ;  /* 0x00000006ff067e24 */ /* 0x020fe2000f8e00ff */
[----:B------:R-:W-:Y:S01]  /*127b0*/  MOV R7, UR7 ;  /* 0x0000000700077c02 */ /* 0x000fe20008000f00 */
[----:B---3--:R-:W-:Y:S01]  /*127c0*/  IMAD.U32 R10, RZ, RZ, UR4 ;  /* 0x00000004ff0a7e24 */ /* 0x008fe2000f8e00ff */
[----:B------:R-:W-:-:S02]  /*127d0*/  MOV R11, UR5 ;  /* 0x00000005000b7c02 */ /* 0x000fc40008000f00 */
[----:B--2-4-:R-:W-:-:S07]  /*127e0*/  LEPC R20, `(.L_x_244) ;  /* 0x000000001014794e */ /* 0x014fce0000000000 */
[----:B------:R-:W-:Y:S05]  /*127f0*/  CALL.ABS.NOINC R2 ;  /* 0x0000000002007343 */ /* 0x000fea0003c00000 */
.L_x_244:
[----:B------:R-:W-:Y:S01]  /*12800*/  VIADD R0, R22, 0xfffffec0 ;  /* 0xfffffec016007836 */ /* 0x000fe20000000000 */
[----:B------:R-:W-:Y:S05]  /*12810*/  WARPSYNC.ALL ;  /* 0x0000000000007948 */ /* 0x000fea0003800000 */
[----:B------:R-:W-:Y:S02]  /*12820*/  SHF.R.U32.HI R0, RZ, 0x15, R0 ;  /* 0x00000015ff007819 */ /* 0x000fe40000011600 */
[----:B------:R-:W-:Y:S02]  /*12830*/  R2UR UR4, R58 ;  /* 0x000000003a0472ca */ /* 0x000fe400000e0000 */
[----:B------:R-:W-:-:S11]  /*12840*/  ISETP.NE.AND P0, PT, R67, R0, PT ;  /* 0x000000004300720c */ /* 0x000fd60003f05270 */
[----:B-12---:R-:W1:Y:S02]  /*12850*/  LDTM.x16 R40, tmem[UR4] ;  /* 0x00000004002879ee */ /* 0x006e640008240000 */
        /* <DEDUP_REMOVED lines=8> */
[----:B------:R-:W5:Y:S01]  /*128e0*/  LDCU.64 UR4, c[0x4][0x8] ;  /* 0x01000100ff0477ac */ /* 0x000f620008000a00 */
[----:B-1----:R-:W-:Y:S01]  /*128f0*/  IMAD.U32 R4, RZ, RZ, UR8 ;  /* 0x00000008ff047e24 */ /* 0x002fe2000f8e00ff */
[----:B------:R-:W-:Y:S01]  /*12900*/  MOV R5, UR9 ;  /* 0x0000000900057c02 */ /* 0x000fe20008000f00 */
[----:B--2---:R-:W-:Y:S01]  /*12910*/  IMAD.U32 R6, RZ, RZ, UR6 ;  /* 0x00000006ff067e24 */ /* 0x004fe2000f8e00ff */
[----:B------:R-:W-:Y:S01]  /*12920*/  MOV R7, UR7 ;  /* 0x0000000700077c02 */ /* 0x000fe20008000f00 */
[----:B-----5:R-:W-:Y:S01]  /*12930*/  IMAD.U32 R10, RZ, RZ, UR4 ;  /* 0x00000004ff0a7e24 */ /* 0x020fe2000f8e00ff */
[----:B------:R-:W-:-:S02]  /*12940*/  MOV R11, UR5 ;  /* 0x00000005000b7c02 */ /* 0x000fc40008000f00 */
[----:B---34-:R-:W-:-:S07]  /*12950*/  LEPC R20, `(.L_x_245) ;  /* 0x000000001014794e */ /* 0x018fce0000000000 */
[----:B------:R-:W-:Y:S05]  /*12960*/  CALL.ABS.NOINC R2 ;  /* 0x0000000002007343 */ /* 0x000fea0003c00000 */
.L_x_245:
[C---:B------:R-:W-:Y:S01]  /*12970*/  VIADD R0, R22.reuse, 0xfffffee0 ;  /* 0xfffffee016007836 */ /* 0x040fe20000000000 */
[----:B------:R-:W-:Y:S05]  /*12980*/  WARPSYNC.ALL ;  /* 0x0000000000007948 */ /* 0x000fea0003800000 */
[----:B------:R-:W-:Y:S02]  /*12990*/  SHF.R.U32.HI R0, RZ, 0x15, R0 ;  /* 0x00000015ff007819 */ /* 0x000fe40000011600 */
[----:B------:R-:W-:Y:S02]  /*129a0*/  R2UR UR4, R22 ;  /* 0x00000000160472ca */ /* 0x000fe400000e0000 */
[----:B------:R-:W-:-:S11]  /*129b0*/  ISETP.NE.AND P0, PT, R67, R0, PT ;  /* 0x000000004300720c */ /* 0x000fd60003f05270 */
[----:B---34-:R-:W1:Y:S02]  /*129c0*/  LDTM.x16 R24, tmem[UR4+-0x140] ;  /* 0xfffec004001879ee */ /* 0x018e64000824ff00 */
        /* <DEDUP_REMOVED lines=17> */
.L_x_246:
[----:B------:R-:W-:Y:S05]  /*12ae0*/  WARPSYNC.ALL ;  /* 0x0000000000007948 */ /* 0x000fea0003800000 */
[----:B------:R-:W-:Y:S01]  /*12af0*/  R2UR UR4, R22 ;  /* 0x00000000160472ca */ /* 0x000fe200000e0000 */
[----:B------:R-:W1:Y:S01]  /*12b00*/  LDCU UR8, c[0x0][0x388] ;  /* 0x00007100ff0877ac */ /* 0x000e620008000800 */
[----:B------:R-:W-:Y:S01]  /*12b10*/  IADD3 R0, P1, P0, R61, R59, R60 ;  /* 0x0000003b3d007210 */ /* 0x000fe2000783e03c */
[----:B------:R-:W-:Y:S01]  /*12b20*/  BSSY.RECONVERGENT B0, `(.L_x_247) ;  /* 0x0000042000007945 */ /* 0x000fe20003800200 */
[----:B------:R-:W-:Y:S01]  /*12b30*/  SHF.R.S32.HI R2, RZ, 0x1f, R59 ;  /* 0x0000001fff027819 */ /* 0x000fe2000001143b */
[----:B------:R-:W2:Y:S03]  /*12b40*/  LDCU UR5, c[0x0][0x384] ;  /* 0x00007080ff0577ac */ /* 0x000ea60008000800 */
[----:B------:R-:W-:Y:S01]  /*12b50*/  IADD3.X R2, PT, PT, RZ, R2, RZ, P1, P0 ;  /* 0x00000002ff027210 */ /* 0x000fe20000fe04ff */
[----:B------:R-:W3:Y:S04]  /*12b60*/  LDCU.64 UR6, c[0x0][0x980] ;  /* 0x00013000ff0677ac */ /* 0x000ee80008000a00 */
[----:B------:R-:W4:Y:S01]  /*12b70*/  LDTM.x16 R4, tmem[UR4+-0x120] ;  /* 0xfffee004000479ee */ /* 0x000f22000824ff00 */
[----:B------:R-:W4:Y:S01]  /*12b80*/  LDCU UR4, c[0x0][0x448] ;  /* 0x00008900ff0477ac */ /* 0x000f220008000800 */
        /* <DEDUP_REMOVED lines=9> */
[C---:B------:R-:W-:Y:S01]  /*12c20*/  ISETP.GE.U32.OR P5, PT, R57.reuse, UR5, P5 ;  /* 0x0000000539007c0c */ /* 0x040fe2000afa6470 */
[----:B----4-:R-:W-:Y:S01]  /*12c30*/  FMUL R60, R14, UR4 ;  /* 0x000000040e3c7c20 */ /* 0x010fe20008400000 */
[----:B------:R-:W-:Y:S01]  /*12c40*/  ISETP.GE.U32.OR P4, PT, R57, UR5, P4 ;  /* 0x0000000539007c0c */ /* 0x000fe2000a786470 */
[----:B------:R-:W-:Y:S01]  /*12c50*/  FMUL R59, R15, UR4 ;  /* 0x000000040f3b7c20 */ /* 0x000fe20008400000 */
[C---:B------:R-:W-:Y:S01]  /*12c60*/  ISETP.GE.U32.OR P3, PT, R57.reuse, UR5, P3 ;  /* 0x0000000539007c0c */ /* 0x040fe20009f66470 */
[----:B------:R-:W-:Y:S01]  /*12c70*/  FMUL R62, R18, UR4 ;  /* 0x00000004123e7c20 */ /* 0x000fe20008400000 */
[----:B------:R-:W-:Y:S01]  /*12c80*/  ISETP.GE.U32.OR P2, PT, R57, UR5, P2 ;  /* 0x0000000539007c0c */ /* 0x000fe20009746470 */
[----:B------:R-:W-:Y:S01]  /*12c90*/  FMUL R61, R19, UR4 ;  /* 0x00000004133d7c20 */ /* 0x000fe20008400000 */
[----:B------:R-:W-:Y:S01]  /*12ca0*/  ISETP.GE.U32.OR P1, PT, R57, UR5, P1 ;  /* 0x0000000539007c0c */ /* 0x000fe20008f26470 */
[----:B------:R-:W-:Y:S01]  /*12cb0*/  FMUL R58, R16, UR4 ;  /* 0x00000004103a7c20 */ /* 0x000fe20008400000 */
[----:B------:R-:W-:Y:S01]  /*12cc0*/  FMUL R57, R17, UR4 ;  /* 0x0000000411397c20 */ /* 0x000fe20008400000 */
[----:B------:R-:W-:Y:S01]  /*12cd0*/  FMUL R56, R12, UR4 ;  /* 0x000000040c387c20 */ /* 0x000fe20008400000 */
[----:B------:R-:W-:Y:S01]  /*12ce0*/  FMUL R23, R13, UR4 ;  /* 0x000000040d177c20 */ /* 0x000fe20008400000 */
[----:B------:R-:W-:Y:S08]  /*12cf0*/  @P6 BRA `(.L_x_248) ;  /* 0x0000000000906947 */ /* 0x000ff00003800000 */
[----:B------:R-:W-:Y:S01]  /*12d00*/  FMUL R40, R40, UR4 ;  /* 0x0000000428287c20 */ /* 0x000fe20008400000 */
[----:B------:R-:W-:Y:S01]  /*12d10*/  FMUL R0, R41, UR4 ;  /* 0x0000000429007c20 */ /* 0x000fe20008400000 */
[----:B------:R-:W-:Y:S01]  /*12d20*/  FMUL R42, R42, UR4 ;  /* 0x000000042a2a7c20 */ /* 0x000fe20008400000 */
[----:B------:R-:W-:Y:S01]  /*12d30*/  FMUL R2, R43, UR4 ;  /* 0x000000042b027c20 */ /* 0x000fe20008400000 */
[----:B------:R-:W-:Y:S01]  /*12d40*/  FMUL R44, R44, UR4 ;  /* 0x000000042c2c7c20 */ /* 0x000fe20008400000 */
[----:B------:R-:W-:Y:S01]  /*12d50*/  FMUL R3, R45, UR4 ;  /* 0x000000042d037c20 */ /* 0x000fe20008400000 */
[----:B------:R-:W-:Y:S01]  /*12d60*/  F2FP.F16.F32.PACK_AB R0, R0, R40 ;  /* 0x000000280000723e */ /* 0x000fe200000000ff */
[----:B------:R-:W-:Y:S01]  /*12d70*/  FMUL R46, R46, UR4 ;  /* 0x000000042e2e7c20 */ /* 0x000fe20008400000 */
[----:B------:R-:W-:Y:S01]  /*12d80*/  F2FP.F16.F32.PACK_AB R2, R2, R42 ;  /* 0x0000002a0202723e */ /* 0x000fe200000000ff */
[----:B------:R-:W-:Y:S01]  /*12d90*/  FMUL R16, R47, UR4 ;  /* 0x000000042f107c20 */ /* 0x000fe20008400000 */
[----:B------:R-:W-:-:S02]  /*12da0*/  PRMT R12, R0, 0x7632, R12 ;  /* 0x00007632000c7816 */ /* 0x000fc4000000000c */
[----:B------:R-:W-:Y:S02]  /*12db0*/  F2FP.F16.F32.PACK_AB R3, R3, R44 ;  /* 0x0000002c0303723e */ /* 0x000fe400000000ff */
[----:B------:R-:W-:Y:S02]  /*12dc0*/  LOP3.LUT R12, R12, 0xffff, RZ, 0xc0, !PT ;  /* 0x0000ffff0c0c7812 */ /* 0x000fe400078ec0ff */
[C---:B------:R-:W-:Y:S02]  /*12dd0*/  PRMT R15, R2.reuse, 0x7632, R15 ;  /* 0x00007632020f7816 */ /* 0x040fe4000000000f */
[----:B------:R-:W-:Y:S01]  /*12de0*/  PRMT R19, R2, 0x7610, R19 ;  /* 0x0000761002137816 */ /* 0x000fe20000000013 */
[----:B------:R-:W-:Y:S01]  /*12df0*/  IMAD.WIDE.U32 R12, R12, 0x10000, RZ ;  /* 0x000100000c0c7825 */ /* 0x000fe200078e00ff */
[----:B------:R-:W-:Y:S02]  /*12e00*/  PRMT R22, R0, 0x7610, R22 ;  /* 0x0000761000167816 */ /* 0x000fe40000000016 */
[----:B------:R-:W-:Y:S01]  /*12e10*/  PRMT R0, R3, 0x7632, R0 ;  /* 0x0000763203007816 */ /* 0x000fe20000000000 */
[----:B------:R-:W-:Y:S01]  /*12e20*/  IMAD.U32 R17, R15, 0x10000, RZ ;  /* 0x000100000f117824 */ /* 0x000fe200078e00ff */
[----:B------:R-:W-:-:S02]  /*12e30*/  LOP3.LUT R15, R13, 0xffff, R19, 0xf8, !PT ;  /* 0x0000ffff0d0f7812 */ /* 0x000fc400078ef813 */
[----:B------:R-:W-:Y:S02]  /*12e40*/  F2FP.F16.F32.PACK_AB R16, R16, R46 ;  /* 0x0000002e1010723e */ /* 0x000fe400000000ff */
[----:B------:R-:W-:Y:S02]  /*12e50*/  LOP3.LUT R0, R0, 0xffff, RZ, 0xc0, !PT ;  /* 0x0000ffff00007812 */ /* 0x000fe400078ec0ff */
[----:B------:R-:W-:Y:S02]  /*12e60*/  LOP3.LUT R13, R12, 0xffff, R22, 0xf8, !PT ;  /* 0x0000ffff0c0d7812 */ /* 0x000fe400078ef816 */
[----:B------:R-:W-:Y:S02]  /*12e70*/  LOP3.LUT R12, R15, R17, RZ, 0xfc, !PT ;  /* 0x000000110f0c7212 */ /* 0x000fe400078efcff */
[----:B------:R-:W-:Y:S01]  /*12e80*/  PRMT R18, R3, 0x7610, R18 ;  /* 0x0000761003127816 */ /* 0x000fe20000000012 */
[----:B------:R-:W-:Y:S01]  /*12e90*/  IMAD.WIDE.U32 R2, R0, 0x10000, RZ ;  /* 0x0001000000027825 */ /* 0x000fe200078e00ff */
[----:B------:R-:W-:-:S02]  /*12ea0*/  PRMT R14, R16, 0x7632, R14 ;  /* 0x00007632100e7816 */ /* 0x000fc4000000000e */
[----:B------:R-:W-:Y:S02]  /*12eb0*/  PRMT R0, R16, 0x7610, R0 ;  /* 0x0000761010007816 */ /* 0x000fe40000000000 */
[-C--:B------:R-:W-:Y:S01]  /*12ec0*/  LOP3.LUT R13, R13, R12.reuse, RZ, 0x3c, !PT ;  /* 0x0000000c0d0d7212 */ /* 0x080fe200078e3cff */
[----:B------:R-:W-:Y:S01]  /*12ed0*/  IMAD.U32 R16, R14, 0x10000, RZ ;  /* 0x000100000e107824 */ /* 0x000fe200078e00ff */
[----:B------:R-:W-:Y:S02]  /*12ee0*/  LOP3.LUT R0, R3, 0xffff, R0, 0xf8, !PT ;  /* 0x0000ffff03007812 */ /* 0x000fe400078ef800 */
[----:B------:R-:W-:Y:S02]  /*12ef0*/  LOP3.LUT R12, R13, R12, RZ, 0x3c, !PT ;  /* 0x0000000c0d0c7212 */ /* 0x000fe400078e3cff */
[----:B------:R-:W-:Y:S02]  /*12f00*/  LOP3.LUT R14, R2, 0xffff, R18, 0xf8, !PT ;  /* 0x0000ffff020e7812 */ /* 0x000fe400078ef812 */
[----:B------:R-:W-:-:S02]  /*12f10*/  LOP3.LUT R15, R0, R16, RZ, 0xfc, !PT ;  /* 0x00000010000f7212 */ /* 0x000fc400078efcff */
[----:B------:R-:W-:-:S05]  /*12f20*/  LOP3.LUT R13, R13, R12, RZ, 0x3c, !PT ;  /* 0x0000000c0d0d7212 */ /* 0x000fca00078e3cff */
[----:B------:R1:W-:Y:S02]  /*12f30*/  STG.E.128 desc[UR62][R20.64], R12 ;  /* 0x0000000c14007986 */ /* 0x0003e4000c101d3e */
.L_x_248:
[----:B------:R-:W-:Y:S05]  /*12f40*/  BSYNC.RECONVERGENT B0 ;  /* 0x0000000000007941 */ /* 0x000fea0003800200 */
.L_x_247:
[----:B------:R-:W-:Y:S04]  /*12f50*/  BSSY.RECONVERGENT B0, `(.L_x_249) ;  /* 0x0000026000007945 */ /* 0x000fe80003800200 */
[----:B------:R-:W-:Y:S05]  /*12f60*/  @P5 BRA `(.L_x_250) ;  /* 0x0000000000905947 */ /* 0x000fea0003800000 */
        /* <DEDUP_REMOVED lines=10> */
[----:B-1----:R-:W-:-:S02]  /*13010*/  PRMT R12, R0, 0x7632, R12 ;  /* 0x00007632000c7816 */ /* 0x002fc4000000000c */
        /* <DEDUP_REMOVED lines=25> */
.L_x_250:
[----:B------:R-:W-:Y:S05]  /*131b0*/  BSYNC.RECONVERGENT B0 ;  /* 0x0000000000007941 */ /* 0x000fea0003800200 */
.L_x_249:
[----:B------:R-:W-:Y:S04]  /*131c0*/  BSSY.RECONVERGENT B0, `(.L_x_251) ;  /* 0x0000026000007945 */ /* 0x000fe80003800200 */
[----:B------:R-:W-:Y:S05]  /*131d0*/  @P4 BRA `(.L_x_252) ;  /* 0x0000000000904947 */ /* 0x000fea0003800000 */
[----:B------:R-:W-:Y:S01]  /*131e0*/  FMUL R24, R24, UR4 ;  /* 0x0000000418187c20 */ /* 0x000fe20008400000 */
[----:B------:R-:W-:Y:S01]  /*131f0*/  FMUL R2, R25, UR4 ;  /* 0x0000000419027c20 */ /* 0x000fe20008400000 */
[----:B------:R-:W-:Y:S01]  /*13200*/  FMUL R28, R28, UR4 ;  /* 0x000000041c1c7c20 */ /* 0x000fe20008400000 */
[----:B-12---:R-:W-:Y:S01]  /*13210*/  FMUL R12, R29, UR4 ;  /* 0x000000041d0c7c20 */ /* 0x006fe20008400000 */
[----:B------:R-:W-:Y:S01]  /*13220*/  FMUL R26, R26, UR4 ;  /* 0x000000041a1a7c20 */ /* 0x000fe20008400000 */
[----:B------:R-:W-:Y:S01]  /*13230*/  FMUL R3, R27, UR4 ;  /* 0x000000041b037c20 */ /* 0x000fe20008400000 */
[----:B------:R-:W-:Y:S01]  /*13240*/  F2FP.F16.F32.PACK_AB R2, R2, R24 ;  /* 0x000000180202723e */ /* 0x000fe200000000ff */
[----:B------:R-:W-:Y:S01]  /*13250*/  FMUL R30, R30, UR4 ;  /* 0x000000041e1e7c20 */ /* 0x000fe20008400000 */
[----:B------:R-:W-:Y:S01]  /*13260*/  FMUL R16, R31, UR4 ;  /* 0x000000041f107c20 */ /* 0x000fe20008400000 */
[----:B------:R-:W-:Y:S02]  /*13270*/  F2FP.F16.F32.PACK_AB R12, R12, R28 ;  /* 0x0000001c0c0c723e */ /* 0x000fe400000000ff */
[----:B------:R-:W-:-:S02]  /*13280*/  PRMT R0, R2, 0x7632, R0 ;  /* 0x0000763202007816 */ /* 0x000fc40000000000 */
[----:B------:R-:W-:Y:S02]  /*13290*/  F2FP.F16.F32.PACK_AB R3, R3, R26 ;  /* 0x0000001a0303723e */ /* 0x000fe400000000ff */
[----:B------:R-:W-:Y:S02]  /*132a0*/  F2FP.F16.F32.PACK_AB R16, R16, R30 ;  /* 0x0000001e1010723e */ /* 0x000fe400000000ff */
[----:B------:R-:W-:Y:S02]  /*132b0*/  LOP3.LUT R0, R0, 0xffff, RZ, 0xc0, !PT ;  /* 0x0000ffff00007812 */ /* 0x000fe400078ec0ff */
[----:B------:R-:W-:Y:S02]  /*132c0*/  PRMT R22, R2, 0x7610, R22 ;  /* 0x0000761002167816 */ /* 0x000fe40000000016 */
[----:B------:R-:W-:Y:S02]  /*132d0*/  PRMT R2, R12, 0x7632, R2 ;  /* 0x000076320c027816 */ /* 0x000fe40000000002 */
[----:B------:R-:W-:-:S02]  /*132e0*/  PRMT R14, R3, 0x7632, R14 ;  /* 0x00007632030e7816 */ /* 0x000fc4000000000e */
[----:B------:R-:W-:Y:S01]  /*132f0*/  PRMT R18, R12, 0x7610, R18 ;  /* 0x000076100c127816 */ /* 0x000fe20000000012 */
[----:B------:R-:W-:Y:S01]  /*13300*/  IMAD.WIDE.U32 R12, R0, 0x10000, RZ ;  /* 0x00010000000c7825 */ /* 0x000fe200078e00ff */
[----:B------:R-:W-:Y:S02]  /*13310*/  PRMT R15, R16, 0x7632, R15 ;  /* 0x00007632100f7816 */ /* 0x000fe4000000000f */
[----:B------:R-:W-:Y:S01]  /*13320*/  PRMT R19, R3, 0x7610, R19 ;  /* 0x0000761003137816 */ /* 0x000fe20000000013 */
[----:B------:R-:W-:Y:S01]  /*13330*/  IMAD.U32 R17, R14, 0x10000, RZ ;  /* 0x000100000e117824 */ /* 0x000fe200078e00ff */
[----:B------:R-:W-:Y:S01]  /*13340*/  PRMT R0, R16, 0x7610, R0 ;  /* 0x0000761010007816 */ /* 0x000fe20000000000 */
[----:B------:R-:W-:Y:S01]  /*13350*/  IMAD.U32 R16, R15, 0x10000, RZ ;  /* 0x000100000f107824 */ /* 0x000fe200078e00ff */
[----:B------:R-:W-:Y:S02]  /*13360*/  LOP3.LUT R15, R13, 0xffff, R19, 0xf8, !PT ;  /* 0x0000ffff0d0f7812 */ /* 0x000fe400078ef813 */
[----:B------:R-:W-:-:S02]  /*13370*/  LOP3.LUT R2, R2, 0xffff, RZ, 0xc0, !PT ;  /* 0x0000ffff02027812 */ /* 0x000fc400078ec0ff */
        /* <DEDUP_REMOVED lines=10> */
.L_x_252:
[----:B------:R-:W-:Y:S05]  /*13420*/  BSYNC.RECONVERGENT B0 ;  /* 0x0000000000007941 */ /* 0x000fea0003800200 */
.L_x_251:
        /* <DEDUP_REMOVED lines=12> */
[----:B-123--:R-:W-:-:S02]  /*134f0*/  PRMT R12, R0, 0x7632, R12 ;  /* 0x00007632000c7816 */ /* 0x00efc4000000000c */
        /* <DEDUP_REMOVED lines=25> */
.L_x_254:
[----:B------:R-:W-:Y:S05]  /*13690*/  BSYNC.RECONVERGENT B0 ;  /* 0x0000000000007941 */ /* 0x000fea0003800200 */
.L_x_253:
        /* <DEDUP_REMOVED lines=14> */
[----:B------:R-:W-:Y:S02]  /*13780*/  LOP3.LUT R4, R4, 0xffff, RZ, 0xc0, !PT ;  /* 0x0000ffff04047812 */ /* 0x000fe400078ec0ff */
[----:B------:R-:W-:Y:S02]  /*13790*/  PRMT R7, R3, 0x7632, R7 ;  /* 0x0000763203077816 */ /* 0x000fe40000000007 */
[----:B------:R-:W-:Y:S01]  /*137a0*/  F2FP.F16.F32.PACK_AB R8, R11, R10 ;  /* 0x0000000a0b08723e */ /* 0x000fe200000000ff */
[----:B------:R-:W-:Y:S01]  /*137b0*/  IMAD.WIDE.U32 R4, R4, 0x10000, RZ ;  /* 0x0001000004047825 */ /* 0x000fe200078e00ff */
[----:B------:R-:W-:Y:S02]  /*137c0*/  PRMT R11, R3, 0x7610, R11 ;  /* 0x00007610030b7816 */ /* 0x000fe4000000000b */
[----:B-1234-:R-:W-:Y:S01]  /*137d0*/  PRMT R12, R0, 0x7610, R12 ;  /* 0x00007610000c7816 */ /* 0x01efe2000000000c */
[----:B------:R-:W-:Y:S01]  /*137e0*/  IMAD.U32 R9, R7, 0x10000, RZ ;  /* 0x0001000007097824 */ /* 0x000fe200078e00ff */
[----:B------:R-:W-:-:S02]  /*137f0*/  PRMT R0, R2, 0x7632, R0 ;  /* 0x0000763202007816 */ /* 0x000fc40000000000 */
[----:B------:R-:W-:Y:S02]  /*13800*/  LOP3.LUT R7, R5, 0xffff, R11, 0xf8, !PT ;  /* 0x0000ffff05077812 */ /* 0x000fe400078ef80b */
        /* <DEDUP_REMOVED lines=15> */
.L_x_256:
[----:B------:R-:W-:Y:S05]  /*13900*/  BSYNC.RECONVERGENT B0 ;  /* 0x0000000000007941 */ /* 0x000fea0003800200 */
.L_x_255:
[----:B------:R-:W-:Y:S04]  /*13910*/  BSSY.RECONVERGENT B0, `(.L_x_257) ;  /* 0x000001e000007945 */ /* 0x000fe80003800200 */
[----:B------:R-:W-:Y:S05]  /*13920*/  @P1 BRA `(.L_x_258) ;  /* 0x0000000000701947 */ /* 0x000fea0003800000 */
[----:B------:R-:W-:Y:S02]  /*13930*/  F2FP.F16.F32.PACK_AB R2, R23, R56 ;  /* 0x000000381702723e */ /* 0x000fe400000000ff */
[----:B-1----:R-:W-:Y:S02]  /*13940*/  F2FP.F16.F32.PACK_AB R4, R59, R60 ;  /* 0x0000003c3b04723e */ /* 0x002fe400000000ff */
[----:B------:R-:W-:Y:S02]  /*13950*/  PRMT R0, R2, 0x7632, R0 ;  /* 0x0000763202007816 */ /* 0x000fe40000000000 */
[----:B------:R-:W-:Y:S02]  /*13960*/  F2FP.F16.F32.PACK_AB R3, R57, R58 ;  /* 0x0000003a3903723e */ /* 0x000fe400000000ff */
[----:B------:R-:W-:Y:S02]  /*13970*/  LOP3.LUT R0, R0, 0xffff, RZ, 0xc0, !PT ;  /* 0x0000ffff00007812 */ /* 0x000fe400078ec0ff */
[----:B------:R-:W-:-:S02]  /*13980*/  PRMT R11, R4, 0x7610, R11 ;  /* 0x00007610040b7816 */ /* 0x000fc4000000000b */
[----:B------:R-:W-:Y:S01]  /*13990*/  PRMT R7, R4, 0x7632, R7 ;  /* 0x0000763204077816 */ /* 0x000fe20000000007 */
[----:B------:R-:W-:Y:S01]  /*139a0*/  IMAD.WIDE.U32 R4, R0, 0x10000, RZ ;  /* 0x0001000000047825 */ /* 0x000fe200078e00ff */
[----:B--234-:R-:W-:Y:S02]  /*139b0*/  PRMT R12, R2, 0x7610, R12 ;  /* 0x00007610020c7816 */ /* 0x01cfe4000000000c */
[----:B------:R-:W-:Y:S01]  /*139c0*/  PRMT R2, R3, 0x7632, R2 ;  /* 0x0000763203027816 */ /* 0x000fe20000000002 */
[----:B------:R-:W-:Y:S01]  /*139d0*/  IMAD.U32 R9, R7, 0x10000, RZ ;  /* 0x0001000007097824 */ /* 0x000fe200078e00ff */
[----:B------:R-:W-:Y:S02]  /*139e0*/  LOP3.LUT R7, R5, 0xffff, R11, 0xf8, !PT ;  /* 0x0000ffff05077812 */ /* 0x000fe400078ef80b */
[----:B------:R-:W-:Y:S02]  /*139f0*/  F2FP.F16.F32.PACK_AB R8, R61, R62 ;  /* 0x0000003e3d08723e */ /* 0x000fe400000000ff */
[----:B------:R-:W-:-:S02]  /*13a00*/  LOP3.LUT R2, R2, 0xffff, RZ, 0xc0, !PT ;  /* 0x0000ffff02027812 */ /* 0x000fc400078ec0ff */
[----:B------:R-:W-:Y:S02]  /*13a10*/  LOP3.LUT R5, R4, 0xffff, R12, 0xf8, !PT ;  /* 0x0000ffff04057812 */ /* 0x000fe400078ef80c */
[----:B------:R-:W-:Y:S02]  /*13a20*/  LOP3.LUT R4, R7, R9, RZ, 0xfc, !PT ;  /* 0x0000000907047212 */ /* 0x000fe400078efcff */
[----:B------:R-:W-:Y:S01]  /*13a30*/  PRMT R10, R3, 0x7610, R10 ;  /* 0x00007610030a7816 */ /* 0x000fe2000000000a */
[----:B------:R-:W-:Y:S01]  /*13a40*/  IMAD.WIDE.U32 R2, R2, 0x10000, RZ ;  /* 0x0001000002027825 */ /* 0x000fe200078e00ff */
[C---:B------:R-:W-:Y:S02]  /*13a50*/  PRMT R6, R8.reuse, 0x7632, R6 ;  /* 0x0000763208067816 */ /* 0x040fe40000000006 */
[----:B------:R-:W-:Y:S02]  /*13a60*/  PRMT R0, R8, 0x7610, R0 ;  /* 0x0000761008007816 */ /* 0x000fe40000000000 */
[----:B------:R-:W-:Y:S01]  /*13a70*/  LOP3.LUT R5, R5, R4, RZ, 0x3c, !PT ;  /* 0x0000000405057212 */ /* 0x000fe200078e3cff */
[----:B------:R-:W-:Y:S01]  /*13a80*/  IMAD.U32 R8, R6, 0x10000, RZ ;  /* 0x0001000006087824 */ /* 0x000fe200078e00ff */
[----:B------:R-:W-:-:S02]  /*13a90*/  LOP3.LUT R0, R3, 0xffff, R0, 0xf8, !PT ;  /* 0x0000ffff03007812 */ /* 0x000fc400078ef800 */
[C---:B------:R-:W-:Y:S02]  /*13aa0*/  LOP3.LUT R4, R5.reuse, R4, RZ, 0x3c, !PT ;  /* 0x0000000405047212 */ /* 0x040fe400078e3cff */
[----:B------:R-:W-:Y:S02]  /*13ab0*/  LOP3.LUT R6, R2, 0xffff, R10, 0xf8, !PT ;  /* 0x0000ffff02067812 */ /* 0x000fe400078ef80a */
[----:B------:R-:W-:Y:S02]  /*13ac0*/  LOP3.LUT R7, R0, R8, RZ, 0xfc, !PT ;  /* 0x0000000800077212 */ /* 0x000fe400078efcff */
[----:B------:R-:W-:-:S05]  /*13ad0*/  LOP3.LUT R5, R5, R4, RZ, 0x3c, !PT ;  /* 0x0000000405057212 */ /* 0x000fca00078e3cff */
[----:B------:R1:W-:Y:S02]  /*13ae0*/  STG.E.128 desc[UR62][R20.64+0x90], R4 ;  /* 0x0000900414007986 */ /* 0x0003e4000c101d3e */
.L_x_258:
[----:B------:R-:W-:Y:S05]  /*13af0*/  BSYNC.RECONVERGENT B0 ;  /* 0x0000000000007941 */ /* 0x000fea0003800200 */
.L_x_257:
[----:B------:R-:W-:Y:S01]  /*13b00*/  UISETP.NE.AND UP0, UPT, UR47, 0x3, UPT ;  /* 0x000000032f00788c */ /* 0x000fe2000bf05270 */
[----:B------:R-:W-:-:S08]  /*13b10*/  NOP ;  /* 0x0000000000007918 */ /* 0x000fd00000000000 */
[----:B------:R-:W-:Y:S05]  /*13b20*/  BRA.U !UP0, `(.L_x_259) ;  /* 0x0000000108087547 */ /* 0x000fea000b800000 */
[----:B------:R-:W-:Y:S05]  /*13b30*/  BPT.TRAP 0x1 ;  /* 0x000000040000795c */ /* 0x000fea0000300000 */
[----:B------:R-:W-:Y:S05]  /*13b40*/  BPT.TRAP 0x1 ;  /* 0x000000040000795c */ /* 0x000fea0000300000 */
.L_x_259:
[----:B------:R-:W-:Y:S02]  /*13b50*/  UIADD3 UR4, UPT, UPT, UR37, 0x338b8, URZ ;  /* 0x000338b825047890 */ /* 0x000fe4000fffe0ff */
[----:B------:R-:W-:Y:S02]  /*13b60*/  ULOP3.LUT UP0, URZ, UR39, 0x7, URZ, 0xc0, !UPT ;  /* 0x0000000727ff7892 */ /* 0x000fe4000f80c0ff */
[----:B------:R-:W-:-:S09]  /*13b70*/  UPRMT UR4, UR36, 0x654, UR4 ;  /* 0x0000065424047896 */ /* 0x000fd20008000004 */
[----:B------:R-:W-:Y:S01]  /*13b80*/  SYNCS.ARRIVE.TRANS64.RED.A1T0 RZ, [UR4], RZ ;  /* 0x000000ffffff79a7 */ /* 0x000fe20008100404 */
[----:B------:R-:W-:Y:S01]  /*13b90*/  BAR.SYNC.DEFER_BLOCKING 0x1, 0x100 ;  /* 0x0044000000007b1d */ /* 0x000fe20000010000 */
[----:B------:R-:W-:-:S13]  /*13ba0*/  PLOP3.LUT P0, PT, PT, PT, UP0, 0x80, 0x8 ;  /* 0x000000000008781c */ /* 0x000fda0003f0f008 */
[----:B------:R-:W-:Y:S05]  /*13bb0*/  @P0 EXIT ;  /* 0x000000000000094d */ /* 0x000fea0003800000 */
[----:B------:R-:W5:Y:S01]  /*13bc0*/  S2UR UR5, SR_CgaCtaId ;  /* 0x00000000000579c3 */ /* 0x000f620000008800 */
[----:B------:R-:W-:Y:S01]  /*13bd0*/  UMOV UR4, 0x400 ;  /* 0x0000040000047882 */ /* 0x000fe20000000000 */
[----:B------:R-:W-:Y:S01]  /*13be0*/  IMAD.MOV.U32 R3, RZ, RZ, 0xffff ;  /* 0x0000ffffff037424 */ /* 0x000fe200078e00ff */
[----:B-----5:R-:W-:-:S09]  /*13bf0*/  ULEA UR4, UR5, UR4, 0x18 ;  /* 0x0000000405047291 */ /* 0x020fd2000f8ec0ff */
[----:B------:R-:W5:Y:S01]  /*13c00*/  LDS R0, [UR4+0x338c0] ;  /* 0x0338c004ff007984 */ /* 0x000f620008000800 */
[----:B------:R-:W-:Y:S02]  /*13c10*/  UMOV UR4, 0x40 ;  /* 0x0000004000047882 */ /* 0x000fe40000000000 */
[----:B------:R-:W-:Y:S01]  /*13c20*/  ULEA UR5, UR5, UR4, 0x18 ;  /* 0x0000000405057291 */ /* 0x000fe2000f8ec0ff */
[----:B------:R-:W-:-:S08]  /*13c30*/  NOP ;  /* 0x0000000000007918 */ /* 0x000fd00000000000 */
[----:B------:R-:W2:Y:S01]  /*13c40*/  LDS R2, [UR5+0x14] ;  /* 0x00001405ff027984 */ /* 0x000ea20008000800 */
[----:B-----5:R-:W-:-:S04]  /*13c50*/  LOP3.LUT R0, R0, 0xffff, RZ, 0xc0, !PT ;  /* 0x0000ffff00007812 */ /* 0x020fc800078ec0ff */
[----:B-1----:R-:W-:-:S04]  /*13c60*/  SHF.R.U32.HI R4, RZ, 0x5, R0 ;  /* 0x00000005ff047819 */ /* 0x002fc80000011600 */
[----:B------:R-:W-:-:S04]  /*13c70*/  SHF.L.U32 R3, R3, R4, RZ ;  /* 0x0000000403037219 */ /* 0x000fc800000006ff */
[----:B--2---:R-:W-:Y:S01]  /*13c80*/  LOP3.LUT R0, R2, R3, RZ, 0xc0, !PT ;  /* 0x0000000302007212 */ /* 0x004fe200078ec0ff */
[----:B------:R-:W-:-:S03]  /*13c90*/  IMAD.MOV.U32 R2, RZ, RZ, 0x1 ;  /* 0x00000001ff027424 */ /* 0x000fc600078e00ff */
[----:B------:R-:W-:Y:S02]  /*13ca0*/  ISETP.NE.AND P0, PT, R0, R3, PT ;  /* 0x000000030000720c */ /* 0x000fe40003f05270 */
[----:B------:R-:W-:-:S11]  /*13cb0*/  SHF.L.U32 R2, R2, R4, RZ ;  /* 0x0000000402027219 */ /* 0x000fd600000006ff */
[----:B------:R-:W-:Y:S05]  /*13cc0*/  @P0 BRA `(.L_x_260) ;  /* 0x00000000005c0947 */ /* 0x000fea0003800000 */
[----:B------:R-:W1:Y:S02]  /*13cd0*/  LDS R0, [UR5+0x18] ;  /* 0x00001805ff007984 */ /* 0x000e640008000800 */
[----:B-1----:R-:W-:-:S04]  /*13ce0*/  LOP3.LUT R0, R0, R2, RZ, 0xc0, !PT ;  /* 0x0000000200007212 */ /* 0x002fc800078ec0ff */
[----:B------:R-:W-:-:S13]  /*13cf0*/  ISETP.NE.AND P0, PT, R0, R2, PT ;  /* 0x000000020000720c */ /* 0x000fda0003f05270 */
[----:B------:R-:W-:Y:S05]  /*13d00*/  @P0 BRA `(.L_x_261) ;  /* 0x0000000000400947 */ /* 0x000fea0003800000 */
[----:B------:R-:W-:Y:S02]  /*13d10*/  R2UR UR4, R3 ;  /* 0x00000000030472ca */ /* 0x000fe400000e0000 */
[----:B------:R-:W1:Y:S01]  /*13d20*/  S2R R3, SR_LANEID ;  /* 0x0000000000037919 */ /* 0x000e620000000000 */
[----:B------:R-:W-:-:S04]  /*13d30*/  LOP3.LUT R2, RZ, R2, RZ, 0x33, !PT ;  /* 0x00000002ff027212 */ /* 0x000fc800078e33ff */
[----:B------:R-:W2:Y:S06]  /*13d40*/  REDUX UR7, R2 ;  /* 0x00000000020773c4 */ /* 0x000eac0000000000 */
[----:B------:R-:W-:-:S03]  /*13d50*/  ULOP3.LUT UR6, URZ, UR4, URZ, 0x33, !UPT ;  /* 0x00000004ff067292 */ /* 0x000fc6000f8e33ff */
[----:B------:R-:W-:Y:S02]  /*13d60*/  VOTEU.ANY UR4, UPT, PT ;  /* 0x0000000000047886 */ /* 0x000fe400038e0100 */
[----:B------:R-:W-:Y:S01]  /*13d70*/  UFLO.U32 UR4, UR4 ;  /* 0x00000004000472bd */ /* 0x000fe200080e0000 */
[----:B------:R-:W-:-:S04]  /*13d80*/  IMAD.U32 R0, RZ, RZ, UR6 ;  /* 0x00000006ff007e24 */ /* 0x000fc8000f8e00ff */
[----:B------:R2:W5:Y:S02]  /*13d90*/  REDUX UR8, R0 ;  /* 0x00000000000873c4 */ /* 0x0005640000000000 */
[----:B------:R1:W-:Y:S02]  /*13da0*/  UTCATOMSWS.AND URZ, UR6 ;  /* 0x0000000600ff79e3 */ /* 0x0003e40008000000 */
[----:B-1----:R-:W-:Y:S01]  /*13db0*/  ISETP.EQ.U32.AND P0, PT, R3, UR4, PT ;  /* 0x0000000403007c0c */ /* 0x002fe2000bf02070 */
[----:B--2---:R-:W-:Y:S02]  /*13dc0*/  IMAD.U32 R0, RZ, RZ, UR7 ;  /* 0x00000007ff007e24 */ /* 0x004fe4000f8e00ff */
[----:B-----5:R-:W-:-:S10]  /*13dd0*/  IMAD.U32 R2, RZ, RZ, UR8 ;  /* 0x00000008ff027e24 */ /* 0x020fd4000f8e00ff */
[----:B------:R1:W-:Y:S04]  /*13de0*/  @P0 ATOMS.AND RZ, [UR5+0x14], R2 ;  /* 0x00001402ffff098c */ /* 0x0003e8000a800005 */
[----:B------:R1:W-:Y:S01]  /*13df0*/  @P0 ATOMS.AND RZ, [UR5+0x18], R0 ;  /* 0x00001800ffff098c */ /* 0x0003e2000a800005 */
[----:B------:R-:W-:Y:S05]  /*13e00*/  BRA `(.L_x_262) ;  /* 0x0000000000147947 */ /* 0x000fea0003800000 */
.L_x_261:
[----:B------:R-:W-:Y:S02]  /*13e10*/  MOV R2, 0x13e30 ;  /* 0x00013e3000027802 */ /* 0x000fe40000000f00 */
[----:B---34-:R-:W-:Y:S05]  /*13e20*/  CALL.REL.NOINC `($__internal_0_$__cuda_sm10x_tcgen05_guardrail_trap_col_being_dealloced_not_returned_by_alloc) ;  /* 0x0000000c00387944 */ /* 0x018fea0003c00000 */
[----:B------:R-:W-:Y:S05]  /*13e30*/  BRA `(.L_x_262) ;  /* 0x0000000000087947 */ /* 0x000fea0003800000 */
.L_x_260:
[----:B------:R-:W-:Y:S02]  /*13e40*/  MOV R2, 0x13e60 ;  /* 0x00013e6000027802 */ /* 0x000fe40000000f00 */
[----:B---34-:R-:W-:Y:S05]  /*13e50*/  CALL.REL.NOINC `($__internal_2_$__cuda_sm10x_tcgen05_guardrail_trap_unallocated_columns_being_dealloced) ;  /* 0x0000000c00447944 */ /* 0x018fea0003c00000 */
.L_x_262:
[----:B------:R-:W-:Y:S01]  /*13e60*/  NOP ;  /* 0x0000000000007918 */ /* 0x000fe20000000000 */
[----:B------:R-:W-:Y:S05]  /*13e70*/  EXIT ;  /* 0x000000000000794d */ /* 0x000fea0003800000 */
.L_x_51:
[----:B------:R-:W-:-:S07]  /*13e80*/  MOV R2, UR56 ;  /* 0x0000003800027c02 */ /* 0x000fce0008000f00 */
.L_x_263:
[----:B-1----:R1:W2:Y:S02]  /*13e90*/  SYNCS.PHASECHK.TRANS64.TRYWAIT P0, [R2+URZ+0x33810], R14 ;  /* 0x0338100e020075a7 */ /* 0x0022a400080011ff */
[----:B--2---:R-:W-:Y:S05]  /*13ea0*/  @!P0 NANOSLEEP.SYNCS 0x989680 ;  /* 0x009896800000895d */ /* 0x004fea0003900000 */
[----:B------:R-:W2:Y:S02]  /*13eb0*/  @!P0 SYNCS.PHASECHK.TRANS64 P0, [R2+URZ+0x33810], R14 ;  /* 0x0338100e020085a7 */ /* 0x000ea400080010ff */
[----:B--2---:R-:W-:Y:S05]  /*13ec0*/  @!P0 BRA `(.L_x_263) ;  /* 0xfffffffc00f08947 */ /* 0x004fea000383ffff */
[----:B------:R-:W-:Y:S05]  /*13ed0*/  BRA `(.L_x_264) ;  /* 0xfffffee4000c7947 */ /* 0x000fea000383ffff */
.L_x_63:
[----:B-1----:R-:W-:-:S07]  /*13ee0*/  MOV R2, UR56 ;  /* 0x0000003800027c02 */ /* 0x002fce0008000f00 */
.L_x_265:
[----:B-1----:R1:W2:Y:S02]  /*13ef0*/  SYNCS.PHASECHK.TRANS64.TRYWAIT P0, [R2+URZ+0x33838], R14 ;  /* 0x0338380e020075a7 */ /* 0x0022a400080011ff */
[----:B--2---:R-:W-:Y:S05]  /*13f00*/  @!P0 NANOSLEEP.SYNCS 0x989680 ;  /* 0x009896800000895d */ /* 0x004fea0003900000 */
[----:B------:R-:W2:Y:S02]  /*13f10*/  @!P0 SYNCS.PHASECHK.TRANS64 P0, [R2+URZ+0x33838], R14 ;  /* 0x0338380e020085a7 */ /* 0x000ea400080010ff */
[----:B--2---:R-:W-:Y:S05]  /*13f20*/  @!P0 BRA `(.L_x_265) ;  /* 0xfffffffc00f08947 */ /* 0x004fea000383ffff */
[----:B------:R-:W-:Y:S05]  /*13f30*/  BRA `(.L_x_266) ;  /* 0xfffffee800d47947 */ /* 0x000fea000383ffff */
.L_x_66:
[----:B------:R-:W-:-:S07]  /*13f40*/  MOV R5, UR56 ;  /* 0x0000003800057c02 */ /* 0x000fce0008000f00 */
.L_x_267:
[----:B--2---:R2:W3:Y:S02]  /*13f50*/  SYNCS.PHASECHK.TRANS64.TRYWAIT P5, [R5+URZ+0x33828], R14 ;  /* 0x0338280e050075a7 */ /* 0x0044e400080a11ff */
[----:B---3--:R-:W-:Y:S05]  /*13f60*/  @!P5 NANOSLEEP.SYNCS 0x989680 ;  /* 0x009896800000d95d */ /* 0x008fea0003900000 */
[----:B------:R-:W3:Y:S02]  /*13f70*/  @!P5 SYNCS.PHASECHK.TRANS64 P5, [R5+URZ+0x33828], R14 ;  /* 0x0338280e0500d5a7 */ /* 0x000ee400080a10ff */
[----:B---3--:R-:W-:Y:S05]  /*13f80*/  @!P5 BRA `(.L_x_267) ;  /* 0xfffffffc00f0d947 */ /* 0x008fea000383ffff */
[----:B------:R-:W-:Y:S05]  /*13f90*/  BRA `(.L_x_268) ;  /* 0xfffffeec00747947 */ /* 0x000fea000383ffff */
.L_x_76:
[----:B---3--:R-:W-:-:S07]  /*13fa0*/  MOV R3, UR56 ;  /* 0x0000003800037c02 */ /* 0x008fce0008000f00 */
.L_x_269:
[----:B---3--:R3:W4:Y:S02]  /*13fb0*/  SYNCS.PHASECHK.TRANS64.TRYWAIT P5, [R3+URZ+0x33848], R14 ;  /* 0x0338480e030075a7 */ /* 0x00872400080a11ff */
[----:B----4-:R-:W-:Y:S05]  /*13fc0*/  @!P5 NANOSLEEP.SYNCS 0x989680 ;  /* 0x009896800000d95d */ /* 0x010fea0003900000 */
[----:B------:R-:W4:Y:S02]  /*13fd0*/  @!P5 SYNCS.PHASECHK.TRANS64 P5, [R3+URZ+0x33848], R14 ;  /* 0x0338480e0300d5a7 */ /* 0x000f2400080a10ff */
[----:B----4-:R-:W-:Y:S05]  /*13fe0*/  @!P5 BRA `(.L_x_269) ;  /* 0xfffffffc00f0d947 */ /* 0x010fea000383ffff */
[----:B------:R-:W-:Y:S05]  /*13ff0*/  BRA `(.L_x_270) ;  /* 0xfffffef400347947 */ /* 0x000fea000383ffff */
.L_x_80:
[----:B------:R-:W-:Y:S07]  /*14000*/  MOV R5, UR49 ;  /* 0x0000003100057c02 */ /* 0x000fee0008000f00 */
.L_x_271:
[----:B-1----:R1:W2:Y:S02]  /*14010*/  SYNCS.PHASECHK.TRANS64.TRYWAIT P0, [R5+URZ+0x33810], R2 ;  /* 0x03381002050075a7 */ /* 0x0022a400080011ff */
[----:B--2---:R-:W-:Y:S05]  /*14020*/  @!P0 NANOSLEEP.SYNCS 0x989680 ;  /* 0x009896800000895d */ /* 0x004fea0003900000 */
[----:B------:R-:W2:Y:S02]  /*14030*/  @!P0 SYNCS.PHASECHK.TRANS64 P0, [R5+URZ+0x33810], R2 ;  /* 0x03381002050085a7 */ /* 0x000ea400080010ff */
[----:B--2---:R-:W-:Y:S05]  /*14040*/  @!P0 BRA `(.L_x_271) ;  /* 0xfffffffc00f08947 */ /* 0x004fea000383ffff */
[----:B------:R-:W-:Y:S05]  /*14050*/  BRA `(.L_x_272) ;  /* 0xfffffef800187947 */ /* 0x000fea000383ffff */
.L_x_86:
[----:B--2---:R-:W-:Y:S07]  /*14060*/  MOV R3, UR56 ;  /* 0x0000003800037c02 */ /* 0x004fee0008000f00 */
.L_x_273:
[----:B-1----:R1:W2:Y:S02]  /*14070*/  SYNCS.PHASECHK.TRANS64.TRYWAIT P0, [R3+URZ+0x33838], R2 ;  /* 0x03383802030075a7 */ /* 0x0022a400080011ff */
[----:B--2---:R-:W-:Y:S05]  /*14080*/  @!P0 NANOSLEEP.SYNCS 0x989680 ;  /* 0x009896800000895d */ /* 0x004fea0003900000 */
[----:B------:R-:W2:Y:S02]  /*14090*/  @!P0 SYNCS.PHASECHK.TRANS64 P0, [R3+URZ+0x33838], R2 ;  /* 0x03383802030085a7 */ /* 0x000ea400080010ff */
[----:B--2---:R-:W-:Y:S05]  /*140a0*/  @!P0 BRA `(.L_x_273) ;  /* 0xfffffffc00f08947 */ /* 0x004fea000383ffff */
[----:B------:R-:W-:Y:S05]  /*140b0*/  BRA `(.L_x_274) ;  /* 0xfffffefc00247947 */ /* 0x000fea000383ffff */
.L_x_89:
[----:B-1----:R-:W-:Y:S07]  /*140c0*/  MOV R6, UR56 ;  /* 0x0000003800067c02 */ /* 0x002fee0008000f00 */
.L_x_275:
[----:B-1----:R1:W2:Y:S02]  /*140d0*/  SYNCS.PHASECHK.TRANS64.TRYWAIT P5, [R6+URZ+0x33828], R3 ;  /* 0x03382803060075a7 */ /* 0x0022a400080a11ff */
[----:B--2---:R-:W-:Y:S05]  /*140e0*/  @!P5 NANOSLEEP.SYNCS 0x989680 ;  /* 0x009896800000d95d */ /* 0x004fea0003900000 */
[----:B------:R-:W2:Y:S02]  /*140f0*/  @!P5 SYNCS.PHASECHK.TRANS64 P5, [R6+URZ+0x33828], R3 ;  /* 0x033828030600d5a7 */ /* 0x000ea400080a10ff */
[----:B--2---:R-:W-:Y:S05]  /*14100*/  @!P5 BRA `(.L_x_275) ;  /* 0xfffffffc00f0d947 */ /* 0x004fea000383ffff */
[----:B------:R-:W-:Y:S05]  /*14110*/  BRA `(.L_x_276) ;  /* 0xfffffefc00b87947 */ /* 0x000fea000383ffff */
.L_x_94:
[----:B--2---:R-:W-:Y:S07]  /*14120*/  MOV R5, UR56 ;  /* 0x0000003800057c02 */ /* 0x004fee0008000f00 */
.L_x_277:
[----:B-1----:R1:W2:Y:S02]  /*14130*/  SYNCS.PHASECHK.TRANS64.TRYWAIT P5, [R5+URZ+0x33848], R3 ;  /* 0x03384803050075a7 */ /* 0x0022a400080a11ff */
[----:B--2---:R-:W-:Y:S05]  /*14140*/  @!P5 NANOSLEEP.SYNCS 0x989680 ;  /* 0x009896800000d95d */ /* 0x004fea0003900000 */
[----:B------:R-:W2:Y:S02]  /*14150*/  @!P5 SYNCS.PHASECHK.TRANS64 P5, [R5+URZ+0x33848], R3 ;  /* 0x033848030500d5a7 */ /* 0x000ea400080a10ff */
[----:B--2---:R-:W-:Y:S05]  /*14160*/  @!P5 BRA `(.L_x_277) ;  /* 0xfffffffc00f0d947 */ /* 0x004fea000383ffff */
[----:B------:R-:W-:Y:S05]  /*14170*/  BRA `(.L_x_278) ;  /* 0xffffff0000887947 */ /* 0x000fea000383ffff */
.L_x_103:
[----:B------:R-:W-:-:S07]  /*14180*/  MOV R2, UR24 ;  /* 0x0000001800027c02 */ /* 0x000fce0008000f00 */
.L_x_279:
[----:B-1----:R1:W2:Y:S02]  /*14190*/  SYNCS.PHASECHK.TRANS64.TRYWAIT P0, [R2+URZ+0x33800], R4 ;  /* 0x03380004020075a7 */ /* 0x0022a400080011ff */
[----:B--2---:R-:W-:Y:S05]  /*141a0*/  @!P0 NANOSLEEP.SYNCS 0x989680 ;  /* 0x009896800000895d */ /* 0x004fea0003900000 */
[----:B------:R-:W2:Y:S02]  /*141b0*/  @!P0 SYNCS.PHASECHK.TRANS64 P0, [R2+URZ+0x33800], R4 ;  /* 0x03380004020085a7 */ /* 0x000ea400080010ff */
[----:B--2---:R-:W-:Y:S05]  /*141c0*/  @!P0 BRA `(.L_x_279) ;  /* 0xfffffffc00f08947 */ /* 0x004fea000383ffff */
[----:B------:R-:W-:Y:S05]  /*141d0*/  BRA `(.L_x_280) ;  /* 0xffffff0800407947 */ /* 0x000fea000383ffff */
.L_x_104:
[----:B-1----:R-:W-:-:S07]  /*141e0*/  MOV R2, UR24 ;  /* 0x0000001800027c02 */ /* 0x002fce0008000f00 */
.L_x_281:
[----:B-1----:R1:W2:Y:S02]  /*141f0*/  SYNCS.PHASECHK.TRANS64.TRYWAIT P0, [R2+URZ+0x33858], R3 ;  /* 0x03385803020075a7 */ /* 0x0022a400080011ff */
[----:B--2---:R-:W-:Y:S05]  /*14200*/  @!P0 NANOSLEEP.SYNCS 0x989680 ;  /* 0x009896800000895d */ /* 0x004fea0003900000 */
[----:B------:R-:W2:Y:S02]  /*14210*/  @!P0 SYNCS.PHASECHK.TRANS64 P0, [R2+URZ+0x33858], R3 ;  /* 0x03385803020085a7 */ /* 0x000ea400080010ff */
[----:B--2---:R-:W-:Y:S05]  /*14220*/  @!P0 BRA `(.L_x_281) ;  /* 0xfffffffc00f08947 */ /* 0x004fea000383ffff */
[----:B------:R-:W-:Y:S05]  /*14230*/  BRA `(.L_x_282) ;  /* 0xffffff08003c7947 */ /* 0x000fea000383ffff */
.L_x_107:
[----:B------:R-:W-:-:S07]  /*14240*/  MOV R2, UR24 ;  /* 0x0000001800027c02 */ /* 0x000fce0008000f00 */
.L_x_283:
[----:B--2---:R2:W3:Y:S02]  /*14250*/  SYNCS.PHASECHK.TRANS64.TRYWAIT P0, [R2+URZ+0x33820], R4 ;  /* 0x03382004020075a7 */ /* 0x0044e400080011ff */
[----:B---3--:R-:W-:Y:S05]  /*14260*/  @!P0 NANOSLEEP.SYNCS 0x989680 ;  /* 0x009896800000895d */ /* 0x008fea0003900000 */
[----:B------:R-:W3:Y:S02]  /*14270*/  @!P0 SYNCS.PHASECHK.TRANS64 P0, [R2+URZ+0x33820], R4 ;  /* 0x03382004020085a7 */ /* 0x000ee400080010ff */
[----:B---3--:R-:W-:Y:S05]  /*14280*/  @!P0 BRA `(.L_x_283) ;  /* 0xfffffffc00f08947 */ /* 0x008fea000383ffff */
[----:B------:R-:W-:Y:S05]  /*14290*/  BRA `(.L_x_284) ;  /* 0xffffff0c00287947 */ /* 0x000fea000383ffff */
.L_x_109:
[----:B--2---:R-:W-:-:S07]  /*142a0*/  MOV R2, UR24 ;  /* 0x0000001800027c02 */ /* 0x004fce0008000f00 */
.L_x_285:
[----:B--2---:R2:W3:Y:S02]  /*142b0*/  SYNCS.PHASECHK.TRANS64.TRYWAIT P0, [R2+URZ+0x33868], R3 ;  /* 0x03386803020075a7 */ /* 0x0044e400080011ff */
[----:B---3--:R-:W-:Y:S05]  /*142c0*/  @!P0 NANOSLEEP.SYNCS 0x989680 ;  /* 0x009896800000895d */ /* 0x008fea0003900000 */
[----:B------:R-:W3:Y:S02]  /*142d0*/  @!P0 SYNCS.PHASECHK.TRANS64 P0, [R2+URZ+0x33868], R3 ;  /* 0x03386803020085a7 */ /* 0x000ee400080010ff */
[----:B---3--:R-:W-:Y:S05]  /*142e0*/  @!P0 BRA `(.L_x_285) ;  /* 0xfffffffc00f08947 */ /* 0x008fea000383ffff */
[----:B------:R-:W-:Y:S05]  /*142f0*/  BRA `(.L_x_286) ;  /* 0xffffff0c00207947 */ /* 0x000fea000383ffff */
.L_x_111:
[----:B--2---:R-:W-:-:S07]  /*14300*/  MOV R2, UR24 ;  /* 0x0000001800027c02 */ /* 0x004fce0008000f00 */
.L_x_287:
[----:B--2---:R2:W3:Y:S02]  /*14310*/  SYNCS.PHASECHK.TRANS64.TRYWAIT P0, [R2+URZ+0x33878], R3 ;  /* 0x03387803020075a7 */ /* 0x0044e400080011ff */
[----:B---3--:R-:W-:Y:S05]  /*14320*/  @!P0 NANOSLEEP.SYNCS 0x989680 ;  /* 0x009896800000895d */ /* 0x008fea0003900000 */
[----:B------:R-:W3:Y:S02]  /*14330*/  @!P0 SYNCS.PHASECHK.TRANS64 P0, [R2+URZ+0x33878], R3 ;  /* 0x03387803020085a7 */ /* 0x000ee400080010ff */
[----:B---3--:R-:W-:Y:S05]  /*14340*/  @!P0 BRA `(.L_x_287) ;  /* 0xfffffffc00f08947 */ /* 0x008fea000383ffff */
[----:B------:R-:W-:Y:S05]  /*14350*/  BRA `(.L_x_288) ;  /* 0xffffff0c00207947 */ /* 0x000fea000383ffff */
.L_x_114:
[----:B------:R-:W-:-:S07]  /*14360*/  MOV R2, UR24 ;  /* 0x0000001800027c02 */ /* 0x000fce0008000f00 */
.L_x_289:
[----:B--2---:R2:W3:Y:S02]  /*14370*/  SYNCS.PHASECHK.TRANS64.TRYWAIT P0, [R2+URZ+0x33880], R4 ;  /* 0x03388004020075a7 */ /* 0x0044e400080011ff */
[----:B---3--:R-:W-:Y:S05]  /*14380*/  @!P0 NANOSLEEP.SYNCS 0x989680 ;  /* 0x009896800000895d */ /* 0x008fea0003900000 */
[----:B------:R-:W3:Y:S02]  /*14390*/  @!P0 SYNCS.PHASECHK.TRANS64 P0, [R2+URZ+0x33880], R4 ;  /* 0x03388004020085a7 */ /* 0x000ee400080010ff */
[----:B---3--:R-:W-:Y:S05]  /*143a0*/  @!P0 BRA `(.L_x_289) ;  /* 0xfffffffc00f08947 */ /* 0x008fea000383ffff */
[----:B------:R-:W-:Y:S05]  /*143b0*/  BRA `(.L_x_290) ;  /* 0xffffff1000087947 */ /* 0x000fea000383ffff */
.L_x_120:
[----:B------:R-:W-:Y:S07]  /*143c0*/  MOV R3, UR6 ;  /* 0x0000000600037c02 */ /* 0x000fee0008000f00 */
.L_x_291:
[----:B-1----:R1:W2:Y:S02]  /*143d0*/  SYNCS.PHASECHK.TRANS64.TRYWAIT P0, [R3+URZ+0x33800], R2 ;  /* 0x03380002030075a7 */ /* 0x0022a400080011ff */
[----:B--2---:R-:W-:Y:S05]  /*143e0*/  @!P0 NANOSLEEP.SYNCS 0x989680 ;  /* 0x009896800000895d */ /* 0x004fea0003900000 */
[----:B------:R-:W2:Y:S02]  /*143f0*/  @!P0 SYNCS.PHASECHK.TRANS64 P0, [R3+URZ+0x33800], R2 ;  /* 0x03380002030085a7 */ /* 0x000ea400080010ff */
[----:B--2---:R-:W-:Y:S05]  /*14400*/  @!P0 BRA `(.L_x_291) ;  /* 0xfffffffc00f08947 */ /* 0x004fea000383ffff */
[----:B------:R-:W-:Y:S05]  /*14410*/  BRA `(.L_x_292) ;  /* 0xffffff1800587947 */ /* 0x000fea000383ffff */
.L_x_122:
[----:B------:R-:W-:Y:S07]  /*14420*/  MOV R3, UR24 ;  /* 0x0000001800037c02 */ /* 0x000fee0008000f00 */
.L_x_293:
[----:B-1----:R1:W2:Y:S02]  /*14430*/  SYNCS.PHASECHK.TRANS64.TRYWAIT P0, [R3+URZ+0x33858], R2 ;  /* 0x03385802030075a7 */ /* 0x0022a400080011ff */
[----:B--2---:R-:W-:Y:S05]  /*14440*/  @!P0 NANOSLEEP.SYNCS 0x989680 ;  /* 0x009896800000895d */ /* 0x004fea0003900000 */
[----:B------:R-:W2:Y:S02]  /*14450*/  @!P0 SYNCS.PHASECHK.TRANS64 P0, [R3+URZ+0x33858], R2 ;  /* 0x03385802030085a7 */ /* 0x000ea400080010ff */
[----:B--2---:R-:W-:Y:S05]  /*14460*/  @!P0 BRA `(.L_x_293) ;  /* 0xfffffffc00f08947 */ /* 0x004fea000383ffff */
[----:B------:R-:W-:Y:S05]  /*14470*/  BRA `(.L_x_294) ;  /* 0xffffff18005c7947 */ /* 0x000fea000383ffff */
.L_x_125:
[----:B------:R-:W-:Y:S07]  /*14480*/  MOV R3, UR24 ;  /* 0x0000001800037c02 */ /* 0x000fee0008000f00 */
.L_x_295:
[----:B--2---:R2:W3:Y:S02]  /*14490*/  SYNCS.PHASECHK.TRANS64.TRYWAIT P0, [R3+URZ+0x33890], R2 ;  /* 0x03389002030075a7 */ /* 0x0044e400080011ff */
[----:B---3--:R-:W-:Y:S05]  /*144a0*/  @!P0 NANOSLEEP.SYNCS 0x989680 ;  /* 0x009896800000895d */ /* 0x008fea0003900000 */
[----:B------:R-:W3:Y:S02]  /*144b0*/  @!P0 SYNCS.PHASECHK.TRANS64 P0, [R3+URZ+0x33890], R2 ;  /* 0x03389002030085a7 */ /* 0x000ee400080010ff */
[----:B---3--:R-:W-:Y:S05]  /*144c0*/  @!P0 BRA `(.L_x_295) ;  /* 0xfffffffc00f08947 */ /* 0x008fea000383ffff */
[----:B------:R-:W-:Y:S05]  /*144d0*/  BRA `(.L_x_296) ;  /* 0xffffff1c00407947 */ /* 0x000fea000383ffff */
.L_x_127:
[----:B------:R-:W-:Y:S07]  /*144e0*/  MOV R3, UR24 ;  /* 0x0000001800037c02 */ /* 0x000fee0008000f00 */
.L_x_297:
[----:B--2---:R2:W3:Y:S02]  /*144f0*/  SYNCS.PHASECHK.TRANS64.TRYWAIT P0, [R3+URZ+0x33868], R2 ;  /* 0x03386802030075a7 */ /* 0x0044e400080011ff */
[----:B---3--:R-:W-:Y:S05]  /*14500*/  @!P0 NANOSLEEP.SYNCS 0x989680 ;  /* 0x009896800000895d */ /* 0x008fea0003900000 */
[----:B------:R-:W3:Y:S02]  /*14510*/  @!P0 SYNCS.PHASECHK.TRANS64 P0, [R3+URZ+0x33868], R2 ;  /* 0x03386802030085a7 */ /* 0x000ee400080010ff */
[----:B---3--:R-:W-:Y:S05]  /*14520*/  @!P0 BRA `(.L_x_297) ;  /* 0xfffffffc00f08947 */ /* 0x008fea000383ffff */
[----:B------:R-:W-:Y:S05]  /*14530*/  BRA `(.L_x_298) ;  /* 0xffffff1c003c7947 */ /* 0x000fea000383ffff */
.L_x_133:
[----:B------:R-:W-:Y:S07]  /*14540*/  MOV R3, UR24 ;  /* 0x0000001800037c02 */ /* 0x000fee0008000f00 */
.L_x_299:
[----:B--2---:R2:W3:Y:S02]  /*14550*/  SYNCS.PHASECHK.TRANS64.TRYWAIT P0, [R3+URZ+0x33878], R2 ;  /* 0x03387802030075a7 */ /* 0x0044e400080011ff */
[----:B---3--:R-:W-:Y:S05]  /*14560*/  @!P0 NANOSLEEP.SYNCS 0x989680 ;  /* 0x009896800000895d */ /* 0x008fea0003900000 */
[----:B------:R-:W3:Y:S02]  /*14570*/  @!P0 SYNCS.PHASECHK.TRANS64 P0, [R3+URZ+0x33878], R2 ;  /* 0x03387802030085a7 */ /* 0x000ee400080010ff */
[----:B---3--:R-:W-:Y:S05]  /*14580*/  @!P0 BRA `(.L_x_299) ;  /* 0xfffffffc00f08947 */ /* 0x008fea000383ffff */
[----:B------:R-:W-:Y:S05]  /*14590*/  BRA `(.L_x_300) ;  /* 0xffffff2400207947 */ /* 0x000fea000383ffff */
.L_x_135:
[----:B------:R-:W-:Y:S07]  /*145a0*/  MOV R3, UR24 ;  /* 0x0000001800037c02 */ /* 0x000fee0008000f00 */
.L_x_301:
[----:B--2---:R2:W3:Y:S02]  /*145b0*/  SYNCS.PHASECHK.TRANS64.TRYWAIT P0, [R3+URZ+0x33820], R2 ;  /* 0x03382002030075a7 */ /* 0x0044e400080011ff */
[----:B---3--:R-:W-:Y:S05]  /*145c0*/  @!P0 NANOSLEEP.SYNCS 0x989680 ;  /* 0x009896800000895d */ /* 0x008fea0003900000 */
[----:B------:R-:W3:Y:S02]  /*145d0*/  @!P0 SYNCS.PHASECHK.TRANS64 P0, [R3+URZ+0x33820], R2 ;  /* 0x03382002030085a7 */ /* 0x000ee400080010ff */
[----:B---3--:R-:W-:Y:S05]  /*145e0*/  @!P0 BRA `(.L_x_301) ;  /* 0xfffffffc00f08947 */ /* 0x008fea000383ffff */
[----:B------:R-:W-:Y:S05]  /*145f0*/  BRA `(.L_x_302) ;  /* 0xffffff2400247947 */ /* 0x000fea000383ffff */
.L_x_138:
[----:B------:R-:W-:Y:S07]  /*14600*/  MOV R3, UR24 ;  /* 0x0000001800037c02 */ /* 0x000fee0008000f00 */
.L_x_303:
[----:B-1----:R1:W2:Y:S02]  /*14610*/  SYNCS.PHASECHK.TRANS64.TRYWAIT P0, [R3+URZ+0x33880], R2 ;  /* 0x03388002030075a7 */ /* 0x0022a400080011ff */
[----:B--2---:R-:W-:Y:S05]  /*14620*/  @!P0 NANOSLEEP.SYNCS 0x989680 ;  /* 0x009896800000895d */ /* 0x004fea0003900000 */
[----:B------:R-:W2:Y:S02]  /*14630*/  @!P0 SYNCS.PHASECHK.TRANS64 P0, [R3+URZ+0x33880], R2 ;  /* 0x03388002030085a7 */ /* 0x000ea400080010ff */
[----:B--2---:R-:W-:Y:S05]  /*14640*/  @!P0 BRA `(.L_x_303) ;  /* 0xfffffffc00f08947 */ /* 0x004fea000383ffff */
[----:B------:R-:W-:Y:S05]  /*14650*/  BRA `(.L_x_304) ;  /* 0xffffff2800147947 */ /* 0x000fea000383ffff */
.L_x_143:
[----:B-1----:R-:W-:-:S07]  /*14660*/  MOV R2, UR24 ;  /* 0x0000001800027c02 */ /* 0x002fce0008000f00 */
.L_x_305:
[----:B-1----:R1:W2:Y:S02]  /*14670*/  SYNCS.PHASECHK.TRANS64.TRYWAIT P0, [R2+URZ+0x338b0], R3 ;  /* 0x0338b003020075a7 */ /* 0x0022a400080011ff */
[----:B--2---:R-:W-:Y:S05]  /*14680*/  @!P0 NANOSLEEP.SYNCS 0x989680 ;  /* 0x009896800000895d */ /* 0x004fea0003900000 */
[----:B------:R-:W2:Y:S02]  /*14690*/  @!P0 SYNCS.PHASECHK.TRANS64 P0, [R2+URZ+0x338b0], R3 ;  /* 0x0338b003020085a7 */ /* 0x000ea400080010ff */
[----:B--2---:R-:W-:Y:S05]  /*146a0*/  @!P0 BRA `(.L_x_305) ;  /* 0xfffffffc00f08947 */ /* 0x004fea000383ffff */
[----:B------:R-:W-:Y:S05]  /*146b0*/  BRA `(.L_x_306) ;  /* 0xffffff2c00547947 */ /* 0x000fea000383ffff */
.L_x_146:
[----:B-1----:R-:W-:-:S07]  /*146c0*/  MOV R2, UR24 ;  /* 0x0000001800027c02 */ /* 0x002fce0008000f00 */
.L_x_307:
[----:B-1----:R1:W3:Y:S02]  /*146d0*/  SYNCS.PHASECHK.TRANS64.TRYWAIT P0, [R2+URZ+0x338b8], R3 ;  /* 0x0338b803020075a7 */ /* 0x0022e400080011ff */
[----:B---3--:R-:W-:Y:S05]  /*146e0*/  @!P0 NANOSLEEP.SYNCS 0x989680 ;  /* 0x009896800000895d */ /* 0x008fea0003900000 */
[----:B------:R-:W3:Y:S02]  /*146f0*/  @!P0 SYNCS.PHASECHK.TRANS64 P0, [R2+URZ+0x338b8], R3 ;  /* 0x0338b803020085a7 */ /* 0x000ee400080010ff */
[----:B---3--:R-:W-:Y:S05]  /*14700*/  @!P0 BRA `(.L_x_307) ;  /* 0xfffffffc00f08947 */ /* 0x008fea000383ffff */
[----:B------:R-:W-:Y:S05]  /*14710*/  BRA `(.L_x_308) ;  /* 0xffffff2c005c7947 */ /* 0x000fea000383ffff */
.L_x_148:
[----:B-1----:R-:W-:-:S07]  /*14720*/  MOV R2, UR24 ;  /* 0x0000001800027c02 */ /* 0x002fce0008000f00 */
.L_x_309:
[----:B-1----:R1:W3:Y:S02]  /*14730*/  SYNCS.PHASECHK.TRANS64.TRYWAIT P0, [R2+URZ+0x33890], R6 ;  /* 0x03389006020075a7 */ /* 0x0022e400080011ff */
[----:B---3--:R-:W-:Y:S05]  /*14740*/  @!P0 NANOSLEEP.SYNCS 0x989680 ;  /* 0x009896800000895d */ /* 0x008fea0003900000 */
[----:B------:R-:W3:Y:S02]  /*14750*/  @!P0 SYNCS.PHASECHK.TRANS64 P0, [R2+URZ+0x33890], R6 ;  /* 0x03389006020085a7 */ /* 0x000ee400080010ff */
[----:B---3--:R-:W-:Y:S05]  /*14760*/  @!P0 BRA `(.L_x_309) ;  /* 0xfffffffc00f08947 */ /* 0x008fea000383ffff */
[----:B------:R-:W-:Y:S05]  /*14770*/  BRA `(.L_x_310) ;  /* 0xffffff2c005c7947 */ /* 0x000fea000383ffff */
.L_x_156:
[----:B------:R-:W-:-:S07]  /*14780*/  MOV R2, UR14 ;  /* 0x0000000e00027c02 */ /* 0x000fce0008000f00 */
.L_x_311:
[----:B-1----:R1:W2:Y:S02]  /*14790*/  SYNCS.PHASECHK.TRANS64.TRYWAIT P0, [R2+URZ+0x33870], R0 ;  /* 0x03387000020075a7 */ /* 0x0022a400080011ff */
[----:B--2---:R-:W-:Y:S05]  /*147a0*/  @!P0 NANOSLEEP.SYNCS 0x989680 ;  /* 0x009896800000895d */ /* 0x004fea0003900000 */
[----:B------:R-:W2:Y:S02]  /*147b0*/  @!P0 SYNCS.PHASECHK.TRANS64 P0, [R2+URZ+0x33870], R0 ;  /* 0x03387000020085a7 */ /* 0x000ea400080010ff */
[----:B--2---:R-:W-:Y:S05]  /*147c0*/  @!P0 BRA `(.L_x_311) ;  /* 0xfffffffc00f08947 */ /* 0x004fea000383ffff */
[----:B------:R-:W-:Y:S05]  /*147d0*/  BRA `(.L_x_312) ;  /* 0xffffff3800c07947 */ /* 0x000fea000383ffff */
.L_x_178:
[----:B-1----:R1:W2:Y:S02]  /*147e0*/  SYNCS.PHASECHK.TRANS64.TRYWAIT P1, [R72+URZ+0x33850], R0 ;  /* 0x03385000480075a7 */ /* 0x0022a400080211ff */
[----:B--2---:R-:W-:Y:S05]  /*147f0*/  @!P1 NANOSLEEP.SYNCS 0x989680 ;  /* 0x009896800000995d */ /* 0x004fea0003900000 */
[----:B------:R-:W2:Y:S02]  /*14800*/  @!P1 SYNCS.PHASECHK.TRANS64 P1, [R72+URZ+0x33850], R0 ;  /* 0x03385000480095a7 */ /* 0x000ea400080210ff */
[----:B--2---:R-:W-:Y:S05]  /*14810*/  @!P1 BRA `(.L_x_178) ;  /* 0xfffffffc00f09947 */ /* 0x004fea000383ffff */
[----:B------:R-:W-:Y:S05]  /*14820*/  BRA `(.L_x_313) ;  /* 0xffffff4c00107947 */ /* 0x000fea000383ffff */
.L_x_181:
[----:B-1----:R1:W2:Y:S02]  /*14830*/  SYNCS.PHASECHK.TRANS64.TRYWAIT P1, [R72+URZ+0x33888], R0 ;  /* 0x03388800480075a7 */ /* 0x0022a400080211ff */
[----:B--2---:R-:W-:Y:S05]  /*14840*/  @!P1 NANOSLEEP.SYNCS 0x989680 ;  /* 0x009896800000995d */ /* 0x004fea0003900000 */
[----:B------:R-:W2:Y:S02]  /*14850*/  @!P1 SYNCS.PHASECHK.TRANS64 P1, [R72+URZ+0x33888], R0 ;  /* 0x03388800480095a7 */ /* 0x000ea400080210ff */
[----:B--2---:R-:W-:Y:S05]  /*14860*/  @!P1 BRA `(.L_x_181) ;  /* 0xfffffffc00f09947 */ /* 0x004fea000383ffff */
[----:B------:R-:W-:Y:S05]  /*14870*/  BRA `(.L_x_314) ;  /* 0xffffff4c001c7947 */ /* 0x000fea000383ffff */
.L_x_184:
[----:B-1----:R1:W2:Y:S02]  /*14880*/  SYNCS.PHASECHK.TRANS64.TRYWAIT P1, [R72+URZ+0x33830], R2 ;  /* 0x03383002480075a7 */ /* 0x0022a400080211ff */
[----:B--2---:R-:W-:Y:S05]  /*14890*/  @!P1 NANOSLEEP.SYNCS 0x989680 ;  /* 0x009896800000995d */ /* 0x004fea0003900000 */
[----:B------:R-:W2:Y:S02]  /*148a0*/  @!P1 SYNCS.PHASECHK.TRANS64 P1, [R72+URZ+0x33830], R2 ;  /* 0x03383002480095a7 */ /* 0x000ea400080210ff */
[----:B--2---:R-:W-:Y:S05]  /*148b0*/  @!P1 BRA `(.L_x_184) ;  /* 0xfffffffc00f09947 */ /* 0x004fea000383ffff */
[----:B------:R-:W-:Y:S05]  /*148c0*/  BRA `(.L_x_315) ;  /* 0xffffff4c00507947 */ /* 0x000fea000383ffff */
.L_x_185:
[----:B------:R-:W-:Y:S01]  /*148d0*/  MOV R12, RZ ;  /* 0x000000ff000c7202 */ /* 0x000fe20000000f00 */
[----:B------:R-:W-:Y:S01]  /*148e0*/  HFMA2 R11, -RZ, RZ, 0, 1.847743988037109375e-06 ;  /* 0x0000001fff0b7431 */ /* 0x000fe200000001ff */
[----:B------:R-:W-:Y:S01]  /*148f0*/  MOV R15, 0xffffffff ;  /* 0xffffffff000f7802 */ /* 0x000fe20000000f00 */
[----:B------:R-:W-:Y:S06]  /*14900*/  BSSY B0, `(.L_x_316) ;  /* 0x0000004000007945 */ /* 0x000fec0003800000 */
[----:B------:R-:W-:Y:S05]  /*14910*/  WARPSYNC.COLLECTIVE R15, `(.L_x_317) ;  /* 0x000000000f087348 */ /* 0x000fea0003c00000 */
[----:B------:R1:W2:Y:S02]  /*14920*/  SHFL.IDX P6, R14, R13, R12, R11 ;  /* 0x0000000c0d0e7389 */ /* 0x0002a400000c000b */
[----:B-12---:R-:W-:Y:S05]  /*14930*/  ENDCOLLECTIVE ;  /* 0x000000000000791b */ /* 0x006fea0003800000 */
.L_x_317:
[----:B------:R-:W-:Y:S05]  /*14940*/  BSYNC B0 ;  /* 0x0000000000007941 */ /* 0x000fea0003800000 */
.L_x_316:
[----:B------:R-:W-:Y:S05]  /*14950*/  BRA `(.L_x_318) ;  /* 0xffffff4c005c7947 */ /* 0x000fea000383ffff */
.L_x_208:
[----:B------:R1:W1:Y:S02]  /*14960*/  SYNCS.PHASECHK.TRANS64.TRYWAIT P0, [R72+URZ+0x33840], R0 ;  /* 0x03384000480075a7 */ /* 0x00026400080011ff */
[----:B-1----:R-:W-:Y:S05]  /*14970*/  @!P0 NANOSLEEP.SYNCS 0x989680 ;  /* 0x009896800000895d */ /* 0x002fea0003900000 */
[----:B------:R-:W1:Y:S02]  /*14980*/  @!P0 SYNCS.PHASECHK.TRANS64 P0, [R72+URZ+0x33840], R0 ;  /* 0x03384000480085a7 */ /* 0x000e6400080010ff */
[----:B-1----:R-:W-:Y:S05]  /*14990*/  @!P0 BRA `(.L_x_208) ;  /* 0xfffffffc00f08947 */ /* 0x002fea000383ffff */
[----:B------:R-:W-:Y:S05]  /*149a0*/  BRA `(.L_x_319) ;  /* 0xffffffa400d87947 */ /* 0x000fea000383ffff */
.L_x_211:
[----:B------:R1:W1:Y:S02]  /*149b0*/  SYNCS.PHASECHK.TRANS64.TRYWAIT P0, [R72+URZ+0x33860], R0 ;  /* 0x03386000480075a7 */ /* 0x00026400080011ff */
[----:B-1----:R-:W-:Y:S05]  /*149c0*/  @!P0 NANOSLEEP.SYNCS 0x989680 ;  /* 0x009896800000895d */ /* 0x002fea0003900000 */
[----:B------:R-:W1:Y:S02]  /*149d0*/  @!P0 SYNCS.PHASECHK.TRANS64 P0, [R72+URZ+0x33860], R0 ;  /* 0x03386000480085a7 */ /* 0x000e6400080010ff */
[----:B-1----:R-:W-:Y:S05]  /*149e0*/  @!P0 BRA `(.L_x_211) ;  /* 0xfffffffc00f08947 */ /* 0x002fea000383ffff */
[----:B------:R-:W-:Y:S05]  /*149f0*/  BRA `(.L_x_320) ;  /* 0xffffffa400e87947 */ /* 0x000fea000383ffff */
.L_x_214:
[----:B------:R1:W1:Y:S02]  /*14a00*/  SYNCS.PHASECHK.TRANS64.TRYWAIT P1, [R72+URZ+0x33898], R2 ;  /* 0x03389802480075a7 */ /* 0x00026400080211ff */
[----:B-1----:R-:W-:Y:S05]  /*14a10*/  @!P1 NANOSLEEP.SYNCS 0x989680 ;  /* 0x009896800000995d */ /* 0x002fea0003900000 */
[----:B------:R-:W1:Y:S02]  /*14a20*/  @!P1 SYNCS.PHASECHK.TRANS64 P1, [R72+URZ+0x33898], R2 ;  /* 0x03389802480095a7 */ /* 0x000e6400080210ff */
[----:B-1----:R-:W-:Y:S05]  /*14a30*/  @!P1 BRA `(.L_x_214) ;  /* 0xfffffffc00f09947 */ /* 0x002fea000383ffff */
[----:B------:R-:W-:Y:S05]  /*14a40*/  BRA `(.L_x_321) ;  /* 0xffffffa8001c7947 */ /* 0x000fea000383ffff */
.L_x_225:
[----:B-1----:R-:W-:-:S04]  /*14a50*/  MOV R0, UR37 ;  /* 0x0000002500007c02 */ /* 0x002fc80008000f00 */
[----:B------:R1:W2:Y:S03]  /*14a60*/  SYNCS.PHASECHK.TRANS64.TRYWAIT P1, [R0+URZ+0x338a0], R3 ;  /* 0x0338a003000075a7 */ /* 0x0002a600080211ff */
[----:B--2---:R-:W-:Y:S05]  /*14a70*/  @!P1 NANOSLEEP.SYNCS 0x989680 ;  /* 0x009896800000995d */ /* 0x004fea0003900000 */
[----:B------:R-:W2:Y:S02]  /*14a80*/  @!P1 SYNCS.PHASECHK.TRANS64 P1, [R0+URZ+0x338a0], R3 ;  /* 0x0338a003000095a7 */ /* 0x000ea400080210ff */
[----:B--2---:R-:W-:Y:S05]  /*14a90*/  @!P1 BRA `(.L_x_225) ;  /* 0xfffffffc00ec9947 */ /* 0x004fea000383ffff */
[----:B------:R-:W-:Y:S05]  /*14aa0*/  BRA `(.L_x_322) ;  /* 0xffffffc800907947 */ /* 0x000fea000383ffff */
.L_x_243:
[----:B------:R-:W-:-:S07]  /*14ab0*/  MOV R0, UR37 ;  /* 0x0000002500007c02 */ /* 0x000fce0008000f00 */
.L_x_323:
[----:B------:R1:W1:Y:S02]  /*14ac0*/  SYNCS.PHASECHK.TRANS64.TRYWAIT P1, [R0+URZ+0x338a8], R2 ;  /* 0x0338a802000075a7 */ /* 0x00026400080211ff */
[----:B-1----:R-:W-:Y:S05]  /*14ad0*/  @!P1 NANOSLEEP.SYNCS 0x989680 ;  /* 0x009896800000995d */ /* 0x002fea0003900000 */
[----:B------:R-:W1:Y:S02]  /*14ae0*/  @!P1 SYNCS.PHASECHK.TRANS64 P1, [R0+URZ+0x338a8], R2 ;  /* 0x0338a802000095a7 */ /* 0x000e6400080210ff */
[----:B-1----:R-:W-:Y:S05]  /*14af0*/  @!P1 BRA `(.L_x_323) ;  /* 0xfffffffc00f09947 */ /* 0x002fea000383ffff */
[----:B------:R-:W-:Y:S05]  /*14b00*/  BRA `(.L_x_324) ;  /* 0xffffffd800f87947 */ /* 0x000fea000383ffff */
        .weak           $__internal_0_$__cuda_sm10x_tcgen05_guardrail_trap_col_being_dealloced_not_returned_by_alloc
        .type           $__internal_0_$__cuda_sm10x_tcgen05_guardrail_trap_col_being_dealloced_not_returned_by_alloc,@function
        .size           $__internal_0_$__cuda_sm10x_tcgen05_guardrail_trap_col_being_dealloced_not_returned_by_alloc,($__internal_1_$__cuda_sm10x_tcgen05_guardrail_trap_phase_invalid_during_alloc - $__internal_0_$__cuda_sm10x_tcgen05_guardrail_trap_col_being_dealloced_not_returned_by_alloc)
$__internal_0_$__cuda_sm10x_tcgen05_guardrail_trap_col_being_dealloced_not_returned_by_alloc:
[----:B------:R-:W-:Y:S05]  /*14b10*/  BPT.TRAP 0x1 ;  /* 0x000000040000795c */ /* 0x000fea0000300000 */
[----:B------:R-:W-:-:S04]  /*14b20*/  HFMA2 R3, -RZ, RZ, 0, 0 ;  /* 0x00000000ff037431 */ /* 0x000fc800000001ff */
[----:B------:R-:W-:Y:S05]  /*14b30*/  RET.REL.NODEC R2 `(_ZN7cutlass13device_kernelINS_4fmha6kernel36Sm100FmhaBwdKernelTmaWarpSpecializedIN4cute5tupleIJiiiiNS5_IJNS5_IJiiEEEiEEEEEENS_6half_tEfNS5_IJNS4_1CILi128EEESB_NSA_ILi112EEESC_EEENS1_10collective10CausalMaskILb1EEEEEEEvNT_6ParamsE) ;  /* 0xfffffeb402307950 */ /* 0x000fea0003c3ffff */
        .weak           $__internal_1_$__cuda_sm10x_tcgen05_guardrail_trap_phase_invalid_during_alloc
        .type           $__internal_1_$__cuda_sm10x_tcgen05_guardrail_trap_phase_invalid_during_alloc,@function
        .size           $__internal_1_$__cuda_sm10x_tcgen05_guardrail_trap_phase_invalid_during_alloc,($__internal_2_$__cuda_sm10x_tcgen05_guardrail_trap_unallocated_columns_being_dealloced - $__internal_1_$__cuda_sm10x_tcgen05_guardrail_trap_phase_invalid_during_alloc)
$__internal_1_$__cuda_sm10x_tcgen05_guardrail_trap_phase_invalid_during_alloc:
[----:B------:R-:W-:Y:S05]  /*14b40*/  BPT.TRAP 0x1 ;  /* 0x000000040000795c */ /* 0x000fea0000300000 */
[----:B------:R-:W-:-:S04]  /*14b50*/  MOV R3, 0x0 ;  /* 0x0000000000037802 */ /* 0x000fc80000000f00 */
[----:B------:R-:W-:Y:S05]  /*14b60*/  RET.REL.NODEC R2 `(_ZN7cutlass13device_kernelINS_4fmha6kernel36Sm100FmhaBwdKernelTmaWarpSpecializedIN4cute5tupleIJiiiiNS5_IJNS5_IJiiEEEiEEEEEENS_6half_tEfNS5_IJNS4_1CILi128EEESB_NSA_ILi112EEESC_EEENS1_10collective10CausalMaskILb1EEEEEEEvNT_6ParamsE) ;  /* 0xfffffeb402247950 */ /* 0x000fea0003c3ffff */
        .weak           $__internal_2_$__cuda_sm10x_tcgen05_guardrail_trap_unallocated_columns_being_dealloced
        .type           $__internal_2_$__cuda_sm10x_tcgen05_guardrail_trap_unallocated_columns_being_dealloced,@function
        .size           $__internal_2_$__cuda_sm10x_tcgen05_guardrail_trap_unallocated_columns_being_dealloced,($__internal_3_$__cuda_sm20_div_u16 - $__internal_2_$__cuda_sm10x_tcgen05_guardrail_trap_unallocated_columns_being_dealloced)
$__internal_2_$__cuda_sm10x_tcgen05_guardrail_trap_unallocated_columns_being_dealloced:
[----:B------:R-:W-:Y:S05]  /*14b70*/  BPT.TRAP 0x1 ;  /* 0x000000040000795c */ /* 0x000fea0000300000 */
[----:B------:R-:W-:-:S04]  /*14b80*/  HFMA2 R3, -RZ, RZ, 0, 0 ;  /* 0x00000000ff037431 */ /* 0x000fc800000001ff */
[----:B------:R-:W-:Y:S05]  /*14b90*/  RET.REL.NODEC R2 `(_ZN7cutlass13device_kernelINS_4fmha6kernel36Sm100FmhaBwdKernelTmaWarpSpecializedIN4cute5tupleIJiiiiNS5_IJNS5_IJiiEEEiEEEEEENS_6half_tEfNS5_IJNS4_1CILi128EEESB_NSA_ILi112EEESC_EEENS1_10collective10CausalMaskILb1EEEEEEEvNT_6ParamsE) ;  /* 0xfffffeb402187950 */ /* 0x000fea0003c3ffff */
        .weak           $__internal_3_$__cuda_sm20_div_u16
        .type           $__internal_3_$__cuda_sm20_div_u16,@function
        .size           $__internal_3_$__cuda_sm20_div_u16,(.L_x_334 - $__internal_3_$__cuda_sm20_div_u16)
$__internal_3_$__cuda_sm20_div_u16:
[----:B------:R-:W1:Y:S01]  /*14ba0*/  I2F.U16 R15, R4 ;  /* 0x00000004000f7306 */ /* 0x000e620000101000 */
[----:B------:R-:W-:Y:S01]  /*14bb0*/  IMAD.MOV.U32 R0, RZ, RZ, 0x4b800000 ;  /* 0x4b800000ff007424 */ /* 0x000fe200078e00ff */
[----:B------:R-:W-:-:S04]  /*14bc0*/  LOP3.LUT R2, R2, 0xffff, RZ, 0xc0, !PT ;  /* 0x0000ffff02027812 */ /* 0x000fc800078ec0ff */
[----:B------:R-:W-:Y:S02]  /*14bd0*/  I2FP.F32.U32.RZ R2, R2 ;  /* 0x0000000200027245 */ /* 0x000fe4000020d000 */
[C---:B-1----:R-:W-:Y:S02]  /*14be0*/  FSETP.GEU.AND P0, PT, |R15|.reuse, 1.175494350822287508e-38, PT ;  /* 0x008000000f00780b */ /* 0x042fe40003f0e200 */
[----:B------:R-:W-:Y:S02]  /*14bf0*/  FSETP.GT.AND P1, PT, |R15|, 8.50705917302346158658e+37, PT ;  /* 0x7e8000000f00780b */ /* 0x000fe40003f24200 */
[----:B------:R-:W-:Y:S02]  /*14c00*/  FSEL R0, R0, 1, !P0 ;  /* 0x3f80000000007808 */ /* 0x000fe40004000000 */
[----:B------:R-:W-:Y:S01]  /*14c10*/  ISETP.NE.U32.AND P0, PT, R4, RZ, PT ;  /* 0x000000ff0400720c */ /* 0x000fe20003f05070 */
[----:B------:R-:W-:Y:S01]  /*14c20*/  IMAD.MOV.U32 R4, RZ, RZ, R5 ;  /* 0x000000ffff047224 */ /* 0x000fe200078e0005 */
[----:B------:R-:W-:Y:S01]  /*14c30*/  FSEL R0, R0, 0.25, !P1 ;  /* 0x3e80000000007808 */ /* 0x000fe20004800000 */
[----:B------:R-:W-:-:S04]  /*14c40*/  IMAD.MOV.U32 R5, RZ, RZ, 0x0 ;  /* 0x00000000ff057424 */ /* 0x000fc800078e00ff */
[----:B------:R-:W-:-:S06]  /*14c50*/  FMUL R15, R15, R0 ;  /* 0x000000000f0f7220 */ /* 0x000fcc0000400000 */
[----:B------:R-:W1:Y:S02]  /*14c60*/  MUFU.RCP R15, R15 ;  /* 0x0000000f000f7308 */ /* 0x000e640000001000 */
[----:B-1----:R-:W-:-:S04]  /*14c70*/  FMUL R15, R0, R15 ;  /* 0x0000000f000f7220 */ /* 0x002fc80000400000 */
[----:B------:R-:W-:-:S04]  /*14c80*/  VIADD R15, R15, 0x2 ;  /* 0x000000020f0f7836 */ /* 0x000fc80000000000 */
[----:B------:R-:W-:-:S06]  /*14c90*/  FMUL.RZ R15, R2, R15 ;  /* 0x0000000f020f7220 */ /* 0x000fcc000040c000 */
[----:B------:R-:W1:Y:S02]  /*14ca0*/  F2I.U32.TRUNC.NTZ R15, R15 ;  /* 0x0000000f000f7305 */ /* 0x000e64000020f000 */
[----:B-1----:R-:W-:Y:S01]  /*14cb0*/  LOP3.LUT R15, R15, 0xffff, RZ, 0xc0, !PT ;  /* 0x0000ffff0f0f7812 */ /* 0x002fe200078ec0ff */
[----:B------:R-:W-:Y:S01]  /*14cc0*/  @!P0 IMAD.MOV.U32 R15, RZ, RZ, -0x1 ;  /* 0xffffffffff0f8424 */ /* 0x000fe200078e00ff */
[----:B------:R-:W-:Y:S06]  /*14cd0*/  RET.REL.NODEC R4 `(_ZN7cutlass13device_kernelINS_4fmha6kernel36Sm100FmhaBwdKernelTmaWarpSpecializedIN4cute5tupleIJiiiiNS5_IJNS5_IJiiEEEiEEEEEENS_6half_tEfNS5_IJNS4_1CILi128EEESB_NSA_ILi112EEESC_EEENS1_10collective10CausalMaskILb1EEEEEEEvNT_6ParamsE) ;  /* 0xfffffeb004c87950 */ /* 0x000fec0003c3ffff */
.L_x_325:
[----:B------:R-:W-:-:S00]  /*14ce0*/  BRA `(.L_x_325) ;  /* 0xfffffffc00fc7947 */ /* 0x000fc0000383ffff */
[----:B------:R-:W-:-:S00]  /*14cf0*/  NOP ;  /* 0x0000000000007918 */ /* 0x000fc00000000000 */
        /* <DEDUP_REMOVED lines=8> */
.L_x_334:


//--------------------- .nv.global.init           --------------------------
	.section	.nv.global.init,"aw",@progbits
.nv.global.init:
	.type		$str$25,@object
	.size		$str$25,($str$26 - $str$25)
$str$25:
        /*0000*/ 	.byte	0x28, 0x61, 0x64, 0x64, 0x72, 0x65, 0x73, 0x73, 0x20, 0x26, 0x20, 0x6d, 0x61, 0x73, 0x6b, 0x29
        /*0010*/ 	.byte	0x20, 0x3d, 0x3d, 0x20, 0x30, 0x00
	.type		$str$26,@object
	.size		$str$26,($str$24 - $str$26)
$str$26:
        /*0016*/ 	.byte	0x2f, 0x74, 0x6d, 0x70, 0x2f, 0x63, 0x75, 0x74, 0x6c, 0x61, 0x73, 0x73, 0x5f, 0x73, 0x77, 0x65
        /*0026*/ 	.byte	0x65, 0x70, 0x5f, 0x73, 0x72, 0x63, 0x2f, 0x69, 0x6e, 0x63, 0x6c, 0x75, 0x64, 0x65, 0x2f, 0x63
        /*0036*/ 	.byte	0x75, 0x74, 0x65, 0x2f, 0x70, 0x6f, 0x69, 0x6e, 0x74, 0x65, 0x72, 0x5f, 0x66, 0x6c, 0x61, 0x67
        /*0046*/ 	.byte	0x67, 0x65, 0x64, 0x2e, 0x68, 0x70, 0x70, 0x00
	.type		$str$24,@object
	.size		$str$24,($str$23 - $str$24)
$str$24:
        /*004e*/ 	.byte	0x2f, 0x74, 0x6d, 0x70, 0x2f, 0x63, 0x75, 0x74, 0x6c, 0x61, 0x73, 0x73, 0x5f, 0x73, 0x77, 0x65
        /*005e*/ 	.byte	0x65, 0x70, 0x5f, 0x73, 0x72, 0x63, 0x2f, 0x69, 0x6e, 0x63, 0x6c, 0x75, 0x64, 0x65, 0x2f, 0x63
        /*006e*/ 	.byte	0x75, 0x74, 0x65, 0x2f, 0x61, 0x74, 0x6f, 0x6d, 0x2f, 0x63, 0x6f, 0x70, 0x79, 0x5f, 0x74, 0x72
        /*007e*/ 	.byte	0x61, 0x69, 0x74, 0x73, 0x5f, 0x73, 0x6d, 0x31, 0x30, 0x30, 0x2e, 0x68, 0x70, 0x70, 0x00
	.type		$str$23,@object
	.size		$str$23,(__unnamed_3 - $str$23)
$str$23:
        /*008d*/ 	.byte	0x28, 0x28, 0x75, 0x69, 0x6e, 0x74, 0x33, 0x32, 0x5f, 0x74, 0x28, 0x74, 0x68, 0x72, 0x65, 0x61
        /*009d*/ 	.byte	0x64, 0x49, 0x64, 0x78, 0x2e, 0x78, 0x29, 0x20, 0x2f, 0x20, 0x33, 0x32, 0x29, 0x20, 0x25, 0x20
        /*00ad*/ 	.byte	0x34, 0x29, 0x20, 0x3d, 0x3d, 0x20, 0x28, 0x28, 0x28, 0x74, 0x6d, 0x65, 0x6d, 0x5f, 0x61, 0x64
        /*00bd*/ 	.byte	0x64, 0x72, 0x20, 0x3e, 0x3e, 0x20, 0x31, 0x36, 0x29, 0x20, 0x2f, 0x20, 0x33, 0x32, 0x29, 0x20
        /*00cd*/ 	.byte	0x25, 0x20, 0x34, 0x29, 0x00
	.type		__unnamed_3,@object
	.size		__unnamed_3,(__unnamed_1 - __unnamed_3)
__unnamed_3:
        /* <DEDUP_REMOVED lines=25> */
        /*0262*/ 	.byte	0x34, 0x3e, 0x3e, 0x3e, 0x3e, 0x20, 0x26, 0x5d, 0x00
	.type		__unnamed_1,@object
	.size		__unnamed_1,(__unnamed_2 - __unnamed_1)
__unnamed_1:
        /* <DEDUP_REMOVED lines=31> */
        /*045b*/ 	.byte	0x31, 0x3e, 0x3e, 0x3e, 0x5d, 0x00
	.type		__unnamed_2,@object
	.size		__unnamed_2,(__unnamed_4 - __unnamed_2)
__unnamed_2:
        /* <DEDUP_REMOVED lines=32> */
        /*0661*/ 	.byte	0x3c, 0x31, 0x33, 0x31, 0x30, 0x37, 0x32, 0x3e, 0x3e, 0x3e, 0x3e, 0x5d, 0x00
	.type		__unnamed_4,@object
	.size		__unnamed_4,(.L_4 - __unnamed_4)
__unnamed_4:
        /* <DEDUP_REMOVED lines=37> */
        /*08be*/ 	.byte	0x3a, 0x43, 0x3c, 0x30, 0x3e, 0x3e, 0x3e, 0x3e, 0x5d, 0x00
.L_4:


//--------------------- .nv.shared._ZN7cutlass13device_kernelINS_4fmha6kernel36Sm100FmhaBwdKernelTmaWarpSpecializedIN4cute5tupleIJiiiiNS5_IJNS5_IJiiEEEiEEEEEENS_6half_tEfNS5_IJNS4_1CILi128EEESB_NSA_ILi112EEESC_EEENS1_10collective10CausalMaskILb1EEEEEEEvNT_6ParamsE --------------------------
	.section	.nv.shared._ZN7cutlass13device_kernelINS_4fmha6kernel36Sm100FmhaBwdKernelTmaWarpSpecializedIN4cute5tupleIJiiiiNS5_IJNS5_IJiiEEEiEEEEEENS_6half_tEfNS5_IJNS4_1CILi128EEESB_NSA_ILi112EEESC_EEENS1_10collective10CausalMaskILb1EEEEEEEvNT_6ParamsE,"aw",@nobits
	.sectionflags	@""
	.align	16
	.zero		1024


//--------------------- .nv.shared.reserved.0     --------------------------
	.section	.nv.shared.reserved.0,"aw",@nobits
	.weak		__nv_reservedSMEM_offset_0_alias
	.size		__nv_reservedSMEM_offset_0_alias, 0, 64
	.other		__nv_reservedSMEM_offset_0_alias,@"STO_CUDA_RESERVED_SHARED STV_DEFAULT"
__nv_reservedSMEM_offset_0_alias:
	.zero		0
.nv.shared.reserved.0:
	.zero		64
	.weak		__nv_reservedSMEM_tcgen05_partition
	.type		__nv_reservedSMEM_tcgen05_partition,@object
	.size		__nv_reservedSMEM_tcgen05_partition,(.L_0 - __nv_reservedSMEM_tcgen05_partition)
__nv_reservedSMEM_tcgen05_partition:
	.zero		32
.L_0:


//--------------------- .nv.global                --------------------------
	.section	.nv.global,"aw",@nobits
.nv.global:
	.type		_ZN39_INTERNAL_4425764c_4_k_cu_f818f1b4_33804cute1_E,@object
	.size		_ZN39_INTERNAL_4425764c_4_k_cu_f818f1b4_33804cute1_E,(_ZN39_INTERNAL_4425764c_4_k_cu_f818f1b4_33804cuda3std3__45__cpo6cbeginE - _ZN39_INTERNAL_4425764c_4_k_cu_f818f1b4_33804cute1_E)
_ZN39_INTERNAL_4425764c_4_k_cu_f818f1b4_33804cute1_E:
	.zero		1
	.type		_ZN39_INTERNAL_4425764c_4_k_cu_f818f1b4_33804cuda3std3__45__cpo6cbeginE,@object
	.size		_ZN39_INTERNAL_4425764c_4_k_cu_f818f1b4_33804cuda3std3__45__cpo6cbeginE,(_ZN39_INTERNAL_4425764c_4_k_cu_f818f1b4_33804cuda3std3__48in_placeE - _ZN39_INTERNAL_4425764c_4_k_cu_f818f1b4_33804cuda3std3__45__cpo6cbeginE)
_ZN39_INTERNAL_4425764c_4_k_cu_f818f1b4_33804cuda3std3__45__cpo6cbeginE:
	.zero		1
	.type		_ZN39_INTERNAL_4425764c_4_k_cu_f818f1b4_33804cuda3std3__48in_placeE,@object
	.size		_ZN39_INTERNAL_4425764c_4_k_cu_f818f1b4_33804cuda3std3__48in_placeE,(_ZN39_INTERNAL_4425764c_4_k_cu_f818f1b4_33804cuda3std6ranges3__45__cpo9iter_moveE - _ZN39_INTERNAL_4425764c_4_k_cu_f818f1b4_33804cuda3std3__48in_placeE)
_ZN39_INTERNAL_4425764c_4_k_cu_f818f1b4_33804cuda3std3__48in_placeE:
	.zero		1
	.type		_ZN39_INTERNAL_4425764c_4_k_cu_f818f1b4_33804cuda3std6ranges3__45__cpo9iter_moveE,@object
	.size		_ZN39_INTERNAL_4425764c_4_k_cu_f818f1b4_33804cuda3std6ranges3__45__cpo9iter_moveE,(_ZN39_INTERNAL_4425764c_4_k_cu_f818f1b4_33804cuda3std3__45__cpo5beginE - _ZN39_INTERNAL_4425764c_4_k_cu_f818f1b4_33804cuda3std6ranges3__45__cpo9iter_moveE)
_ZN39_INTERNAL_4425764c_4_k_cu_f818f1b4_33804cuda3std6ranges3__45__cpo9iter_moveE:
	.zero		1
	.type		_ZN39_INTERNAL_4425764c_4_k_cu_f818f1b4_33804cuda3std3__45__cpo5beginE,@object
	.size		_ZN39_INTERNAL_4425764c_4_k_cu_f818f1b4_33804cuda3std3__45__cpo5beginE,(_ZN39_INTERNAL_4425764c_4_k_cu_f818f1b4_33804cuda3std3__441_GLOBAL__N__4425764c_4_k_cu_f818f1b4_33806ignoreE - _ZN39_INTERNAL_4425764c_4_k_cu_f818f1b4_33804cuda3std3__45__cpo5beginE)
_ZN39_INTERNAL_4425764c_4_k_cu_f818f1b4_33804cuda3std3__45__cpo5beginE:
	.zero		1
	.type		_ZN39_INTERNAL_4425764c_4_k_cu_f818f1b4_33804cuda3std3__441_GLOBAL__N__4425764c_4_k_cu_f818f1b4_33806ignoreE,@object
	.size		_ZN39_INTERNAL_4425764c_4_k_cu_f818f1b4_33804cuda3std3__441_GLOBAL__N__4425764c_4_k_cu_f818f1b4_33806ignoreE,(_ZN39_INTERNAL_4425764c_4_k_cu_f818f1b4_33804cute7productE - _ZN39_INTERNAL_4425764c_4_k_cu_f818f1b4_33804cuda3std3__441_GLOBAL__N__4425764c_4_k_cu_f818f1b4_33806ignoreE)
_ZN39_INTERNAL_4425764c_4_k_cu_f818f1b4_33804cuda3std3__441_GLOBAL__N__4425764c_4_k_cu_f818f1b4_33806ignoreE:
	.zero		1
	.type		_ZN39_INTERNAL_4425764c_4_k_cu_f818f1b4_33804cute7productE,@object
	.size		_ZN39_INTERNAL_4425764c_4_k_cu_f818f1b4_33804cute7productE,(_ZN39_INTERNAL_4425764c_4_k_cu_f818f1b4_33804cuda3std3__45__cpo3endE - _ZN39_INTERNAL_4425764c_4_k_cu_f818f1b4_33804cute7productE)
_ZN39_INTERNAL_4425764c_4_k_cu_f818f1b4_33804cute7productE:
	.zero		1
	.type		_ZN39_INTERNAL_4425764c_4_k_cu_f818f1b4_33804cuda3std3__45__cpo3endE,@object
	.size		_ZN39_INTERNAL_4425764c_4_k_cu_f818f1b4_33804cuda3std3__45__cpo3endE,(_ZN39_INTERNAL_4425764c_4_k_cu_f818f1b4_33804cuda3std3__419piecewise_constructE - _ZN39_INTERNAL_4425764c_4_k_cu_f818f1b4_33804cuda3std3__45__cpo3endE)
_ZN39_INTERNAL_4425764c_4_k_cu_f818f1b4_33804cuda3std3__45__cpo3endE:
	.zero		1
	.type		_ZN39_INTERNAL_4425764c_4_k_cu_f818f1b4_33804cuda3std3__419piecewise_constructE,@object
	.size		_ZN39_INTERNAL_4425764c_4_k_cu_f818f1b4_33804cuda3std3__419piecewise_constructE,(_ZN39_INTERNAL_4425764c_4_k_cu_f818f1b4_33804cuda3std3__45__cpo4cendE - _ZN39_INTERNAL_4425764c_4_k_cu_f818f1b4_33804cuda3std3__419piecewise_constructE)
_ZN39_INTERNAL_4425764c_4_k_cu_f818f1b4_33804cuda3std3__419piecewise_constructE:
	.zero		1
	.type		_ZN39_INTERNAL_4425764c_4_k_cu_f818f1b4_33804cuda3std3__45__cpo4cendE,@object
	.size		_ZN39_INTERNAL_4425764c_4_k_cu_f818f1b4_33804cuda3std3__45__cpo4cendE,(_ZN39_INTERNAL_4425764c_4_k_cu_f818f1b4_33804cuda3std6ranges3__45__cpo4swapE - _ZN39_INTERNAL_4425764c_4_k_cu_f818f1b4_33804cuda3std3__45__cpo4cendE)
_ZN39_INTERNAL_4425764c_4_k_cu_f818f1b4_33804cuda3std3__45__cpo4cendE:
	.zero		1
	.type		_ZN39_INTERNAL_4425764c_4_k_cu_f818f1b4_33804cuda3std6ranges3__45__cpo4swapE,@object
	.size		_ZN39_INTERNAL_4425764c_4_k_cu_f818f1b4_33804cuda3std6ranges3__45__cpo4swapE,(.L_12 - _ZN39_INTERNAL_4425764c_4_k_cu_f818f1b4_33804cuda3std6ranges3__45__cpo4swapE)
_ZN39_INTERNAL_4425764c_4_k_cu_f818f1b4_33804cuda3std6ranges3__45__cpo4swapE:
	.zero		1
.L_12:


//--------------------- .nv.constant0._ZN7cutlass13device_kernelINS_4fmha6kernel36Sm100FmhaBwdKernelTmaWarpSpecializedIN4cute5tupleIJiiiiNS5_IJNS5_IJiiEEEiEEEEEENS_6half_tEfNS5_IJNS4_1CILi128EEESB_NSA_ILi112EEESC_EEENS1_10collective10CausalMaskILb1EEEEEEEvNT_6ParamsE --------------------------
	.section	.nv.constant0._ZN7cutlass13device_kernelINS_4fmha6kernel36Sm100FmhaBwdKernelTmaWarpSpecializedIN4cute5tupleIJiiiiNS5_IJNS5_IJiiEEEiEEEEEENS_6half_tEfNS5_IJNS4_1CILi128EEESB_NSA_ILi112EEESC_EEENS1_10collective10CausalMaskILb1EEEEEEEvNT_6ParamsE,"a",@progbits
	.sectionflags	@""
	.align	4
.nv.constant0._ZN7cutlass13device_kernelINS_4fmha6kernel36Sm100FmhaBwdKernelTmaWarpSpecializedIN4cute5tupleIJiiiiNS5_IJNS5_IJiiEEEiEEEEEENS_6half_tEfNS5_IJNS4_1CILi128EEESB_NSA_ILi112EEESC_EEENS1_10collective10CausalMaskILb1EEEEEEEvNT_6ParamsE:
	.zero		2560


//--------------------- SYMBOLS --------------------------

	.type		.nv.reservedSmem.offset0,@object
	.size		.nv.reservedSmem.offset0,0x4
	.type		.nv.reservedSmem.cap,@object
	.size		.nv.reservedSmem.cap,0x4
	.type		__assertfail,@function
